	.target	sm_90a

	.elftype	@"ET_EXEC"


//--------------------- .note.nv.tkinfo           --------------------------
	.section	.note.nv.tkinfo,"",@"SHT_NOTE"
	.sectionflags	@"SHF_NOTE_NV_TKINFO"
	.tkinfo
        /*0018*/ 	.word	0x00000002
        /*0030*/ 	.string	""
        /*0030*/ 	.string	"ptxas"
        /*0030*/ 	.string	"Cuda compilation tools, release 13.0, V13.0.88"
        /*0030*/ 	.string	"Build cuda_13.0.r13.0/compiler.36424714_0"
        /*0030*/ 	.string	"-arch sm_90a -m 64 "



//--------------------- .note.nv.cuinfo           --------------------------
	.section	.note.nv.cuinfo,"",@"SHT_NOTE"
	.sectionflags	@"SHF_NOTE_NV_CUINFO"
        /*0018*/ 	.short	0x0002
        /*001a*/ 	.short	0x005a
        /*001c*/ 	.short	0x0082
	.zero		2


//--------------------- .nv.info                  --------------------------
	.section	.nv.info,"",@"SHT_CUDA_INFO"
	.align	4


	//----- nvinfo : EIATTR_REGCOUNT
	.align		4
        /*0000*/ 	.byte	0x04, 0x2f
        /*0002*/ 	.short	(.L_29 - .L_28)
	.align		4
.L_28:
        /*0004*/ 	.word	index@(_ZN2at6native53_GLOBAL__N__3bfe7fd5_20_UpSampleNearest2d_cu_198c5ce233upsample_nearest2d_nhwc_out_frameIdXadL_ZNS0_37nearest_neighbor_compute_source_indexEfiiEEEEvPKT_PS3_mmmmmffm)
        /*0008*/ 	.word	0x0000001a


	//----- nvinfo : EIATTR_FRAME_SIZE
	.align		4
.L_29:
        /*000c*/ 	.byte	0x04, 0x11
        /*000e*/ 	.short	(.L_31 - .L_30)
	.align		4
.L_30:
        /*0010*/ 	.word	index@($__internal_49_$__cuda_sm20_div_u64)
        /*0014*/ 	.word	0x00000000


	//----- nvinfo : EIATTR_FRAME_SIZE
	.align		4
.L_31:
        /*0018*/ 	.byte	0x04, 0x11
        /*001a*/ 	.short	(.L_33 - .L_32)
	.align		4
.L_32:
        /*001c*/ 	.word	index@(_ZN2at6native53_GLOBAL__N__3bfe7fd5_20_UpSampleNearest2d_cu_198c5ce233upsample_nearest2d_nhwc_out_frameIdXadL_ZNS0_37nearest_neighbor_compute_source_indexEfiiEEEEvPKT_PS3_mmmmmffm)
        /*0020*/ 	.word	0x00000000


	//----- nvinfo : EIATTR_REGCOUNT
	.align		4
.L_33:
        /*0024*/ 	.byte	0x04, 0x2f
        /*0026*/ 	.short	(.L_35 - .L_34)
	.align		4
.L_34:
        /*0028*/ 	.word	index@(_ZN2at6native53_GLOBAL__N__3bfe7fd5_20_UpSampleNearest2d_cu_198c5ce233upsample_nearest2d_nhwc_out_frameIfXadL_ZNS0_37nearest_neighbor_compute_source_indexEfiiEEEEvPKT_PS3_mmmmmffm)
        /*002c*/ 	.word	0x0000001a


	//----- nvinfo : EIATTR_FRAME_SIZE
	.align		4
.L_35:
        /*0030*/ 	.byte	0x04, 0x11
        /*0032*/ 	.short	(.L_37 - .L_36)
	.align		4
.L_36:
        /*0034*/ 	.word	index@($__internal_48_$__cuda_sm20_div_u64)
        /*0038*/ 	.word	0x00000000


	//----- nvinfo : EIATTR_FRAME_SIZE
	.align		4
.L_37:
        /*003c*/ 	.byte	0x04, 0x11
        /*003e*/ 	.short	(.L_39 - .L_38)
	.align		4
.L_38:
        /*0040*/ 	.word	index@(_ZN2at6native53_GLOBAL__N__3bfe7fd5_20_UpSampleNearest2d_cu_198c5ce233upsample_nearest2d_nhwc_out_frameIfXadL_ZNS0_37nearest_neighbor_compute_source_indexEfiiEEEEvPKT_PS3_mmmmmffm)
        /*0044*/ 	.word	0x00000000


	//----- nvinfo : EIATTR_REGCOUNT
	.align		4
.L_39:
        /*0048*/ 	.byte	0x04, 0x2f
        /*004a*/ 	.short	(.L_41 - .L_40)
	.align		4
.L_40:
        /*004c*/ 	.word	index@(_ZN2at6native53_GLOBAL__N__3bfe7fd5_20_UpSampleNearest2d_cu_198c5ce233upsample_nearest2d_nhwc_out_frameIN3c104HalfEXadL_ZNS0_37nearest_neighbor_compute_source_indexEfiiEEEEvPKT_PS5_mmmmmffm)
        /*0050*/ 	.word	0x0000001a


	//----- nvinfo : EIATTR_FRAME_SIZE
	.align		4
.L_41:
        /*0054*/ 	.byte	0x04, 0x11
        /*0056*/ 	.short	(.L_43 - .L_42)
	.align		4
.L_42:
        /*0058*/ 	.word	index@($__internal_47_$__cuda_sm20_div_u64)
        /*005c*/ 	.word	0x00000000


	//----- nvinfo : EIATTR_FRAME_SIZE
	.align		4
.L_43:
        /*0060*/ 	.byte	0x04, 0x11
        /*0062*/ 	.short	(.L_45 - .L_44)
	.align		4
.L_44:
        /*0064*/ 	.word	index@(_ZN2at6native53_GLOBAL__N__3bfe7fd5_20_UpSampleNearest2d_cu_198c5ce233upsample_nearest2d_nhwc_out_frameIN3c104HalfEXadL_ZNS0_37nearest_neighbor_compute_source_indexEfiiEEEEvPKT_PS5_mmmmmffm)
        /*0068*/ 	.word	0x00000000


	//----- nvinfo : EIATTR_REGCOUNT
	.align		4
.L_45:
        /*006c*/ 	.byte	0x04, 0x2f
        /*006e*/ 	.short	(.L_47 - .L_46)
	.align		4
.L_46:
        /*0070*/ 	.word	index@(_ZN2at6native53_GLOBAL__N__3bfe7fd5_20_UpSampleNearest2d_cu_198c5ce233upsample_nearest2d_nhwc_out_frameIN3c108BFloat16EXadL_ZNS0_37nearest_neighbor_compute_source_indexEfiiEEEEvPKT_PS5_mmmmmffm)
        /*0074*/ 	.word	0x0000001a


	//----- nvinfo : EIATTR_FRAME_SIZE
	.align		4
.L_47:
        /*0078*/ 	.byte	0x04, 0x11
        /*007a*/ 	.short	(.L_49 - .L_48)
	.align		4
.L_48:
        /*007c*/ 	.word	index@($__internal_46_$__cuda_sm20_div_u64)
        /*0080*/ 	.word	0x00000000


	//----- nvinfo : EIATTR_FRAME_SIZE
	.align		4
.L_49:
        /*0084*/ 	.byte	0x04, 0x11
        /*0086*/ 	.short	(.L_51 - .L_50)
	.align		4
.L_50:
        /*0088*/ 	.word	index@(_ZN2at6native53_GLOBAL__N__3bfe7fd5_20_UpSampleNearest2d_cu_198c5ce233upsample_nearest2d_nhwc_out_frameIN3c108BFloat16EXadL_ZNS0_37nearest_neighbor_compute_source_indexEfiiEEEEvPKT_PS5_mmmmmffm)
        /*008c*/ 	.word	0x00000000


	//----- nvinfo : EIATTR_REGCOUNT
	.align		4
.L_51:
        /*0090*/ 	.byte	0x04, 0x2f
        /*0092*/ 	.short	(.L_53 - .L_52)
	.align		4
.L_52:
        /*0094*/ 	.word	index@(_ZN2at6native53_GLOBAL__N__3bfe7fd5_20_UpSampleNearest2d_cu_198c5ce233upsample_nearest2d_nhwc_out_frameIhXadL_ZNS0_37nearest_neighbor_compute_source_indexEfiiEEEEvPKT_PS3_mmmmmffm)
        /*0098*/ 	.word	0x0000001a


	//----- nvinfo : EIATTR_FRAME_SIZE
	.align		4
.L_53:
        /*009c*/ 	.byte	0x04, 0x11
        /*009e*/ 	.short	(.L_55 - .L_54)
	.align		4
.L_54:
        /*00a0*/ 	.word	index@($__internal_45_$__cuda_sm20_div_u64)
        /*00a4*/ 	.word	0x00000000


	//----- nvinfo : EIATTR_FRAME_SIZE
	.align		4
.L_55:
        /*00a8*/ 	.byte	0x04, 0x11
        /*00aa*/ 	.short	(.L_57 - .L_56)
	.align		4
.L_56:
        /*00ac*/ 	.word	index@(_ZN2at6native53_GLOBAL__N__3bfe7fd5_20_UpSampleNearest2d_cu_198c5ce233upsample_nearest2d_nhwc_out_frameIhXadL_ZNS0_37nearest_neighbor_compute_source_indexEfiiEEEEvPKT_PS3_mmmmmffm)
        /*00b0*/ 	.word	0x00000000


	//----- nvinfo : EIATTR_REGCOUNT
	.align		4
.L_57:
        /*00b4*/ 	.byte	0x04, 0x2f
        /*00b6*/ 	.short	(.L_59 - .L_58)
	.align		4
.L_58:
        /*00b8*/ 	.word	index@(_ZN2at6native53_GLOBAL__N__3bfe7fd5_20_UpSampleNearest2d_cu_198c5ce228upsample_nearest2d_out_frameIdXadL_ZNS0_37nearest_neighbor_compute_source_indexEfiiEEEEvPKT_PS3_mmmmmff)
        /*00bc*/ 	.word	0x0000001e


	//----- nvinfo : EIATTR_FRAME_SIZE
	.align		4
.L_59:
        /*00c0*/ 	.byte	0x04, 0x11
        /*00c2*/ 	.short	(.L_61 - .L_60)
	.align		4
.L_60:
        /*00c4*/ 	.word	index@(_ZN2at6native53_GLOBAL__N__3bfe7fd5_20_UpSampleNearest2d_cu_198c5ce228upsample_nearest2d_out_frameIdXadL_ZNS0_37nearest_neighbor_compute_source_indexEfiiEEEEvPKT_PS3_mmmmmff)
        /*00c8*/ 	.word	0x00000000


	//----- nvinfo : EIATTR_REGCOUNT
	.align		4
.L_61:
        /*00cc*/ 	.byte	0x04, 0x2f
        /*00ce*/ 	.short	(.L_63 - .L_62)
	.align		4
.L_62:
        /*00d0*/ 	.word	index@(_ZN2at6native53_GLOBAL__N__3bfe7fd5_20_UpSampleNearest2d_cu_198c5ce228upsample_nearest2d_out_frameIfXadL_ZNS0_37nearest_neighbor_compute_source_indexEfiiEEEEvPKT_PS3_mmmmmff)
        /*00d4*/ 	.word	0x0000001e


	//----- nvinfo : EIATTR_FRAME_SIZE
	.align		4
.L_63:
        /*00d8*/ 	.byte	0x04, 0x11
        /*00da*/ 	.short	(.L_65 - .L_64)
	.align		4
.L_64:
        /*00dc*/ 	.word	index@(_ZN2at6native53_GLOBAL__N__3bfe7fd5_20_UpSampleNearest2d_cu_198c5ce228upsample_nearest2d_out_frameIfXadL_ZNS0_37nearest_neighbor_compute_source_indexEfiiEEEEvPKT_PS3_mmmmmff)
        /*00e0*/ 	.word	0x00000000


	//----- nvinfo : EIATTR_REGCOUNT
	.align		4
.L_65:
        /*00e4*/ 	.byte	0x04, 0x2f
        /*00e6*/ 	.short	(.L_67 - .L_66)
	.align		4
.L_66:
        /*00e8*/ 	.word	index@(_ZN2at6native53_GLOBAL__N__3bfe7fd5_20_UpSampleNearest2d_cu_198c5ce228upsample_nearest2d_out_frameIN3c104HalfEXadL_ZNS0_37nearest_neighbor_compute_source_indexEfiiEEEEvPKT_PS5_mmmmmff)
        /*00ec*/ 	.word	0x0000001e


	//----- nvinfo : EIATTR_FRAME_SIZE
	.align		4
.L_67:
        /*00f0*/ 	.byte	0x04, 0x11
        /*00f2*/ 	.short	(.L_69 - .L_68)
	.align		4
.L_68:
        /*00f4*/ 	.word	index@(_ZN2at6native53_GLOBAL__N__3bfe7fd5_20_UpSampleNearest2d_cu_198c5ce228upsample_nearest2d_out_frameIN3c104HalfEXadL_ZNS0_37nearest_neighbor_compute_source_indexEfiiEEEEvPKT_PS5_mmmmmff)
        /*00f8*/ 	.word	0x00000000


	//----- nvinfo : EIATTR_REGCOUNT
	.align		4
.L_69:
        /*00fc*/ 	.byte	0x04, 0x2f
        /*00fe*/ 	.short	(.L_71 - .L_70)
	.align		4
.L_70:
        /*0100*/ 	.word	index@(_ZN2at6native53_GLOBAL__N__3bfe7fd5_20_UpSampleNearest2d_cu_198c5ce228upsample_nearest2d_out_frameIN3c108BFloat16EXadL_ZNS0_37nearest_neighbor_compute_source_indexEfiiEEEEvPKT_PS5_mmmmmff)
        /*0104*/ 	.word	0x0000001e


	//----- nvinfo : EIATTR_FRAME_SIZE
	.align		4
.L_71:
        /*0108*/ 	.byte	0x04, 0x11
        /*010a*/ 	.short	(.L_73 - .L_72)
	.align		4
.L_72:
        /*010c*/ 	.word	index@(_ZN2at6native53_GLOBAL__N__3bfe7fd5_20_UpSampleNearest2d_cu_198c5ce228upsample_nearest2d_out_frameIN3c108BFloat16EXadL_ZNS0_37nearest_neighbor_compute_source_indexEfiiEEEEvPKT_PS5_mmmmmff)
        /*0110*/ 	.word	0x00000000


	//----- nvinfo : EIATTR_REGCOUNT
	.align		4
.L_73:
        /*0114*/ 	.byte	0x04, 0x2f
        /*0116*/ 	.short	(.L_75 - .L_74)
	.align		4
.L_74:
        /*0118*/ 	.word	index@(_ZN2at6native53_GLOBAL__N__3bfe7fd5_20_UpSampleNearest2d_cu_198c5ce228upsample_nearest2d_out_frameIhXadL_ZNS0_37nearest_neighbor_compute_source_indexEfiiEEEEvPKT_PS3_mmmmmff)
        /*011c*/ 	.word	0x0000001e


	//----- nvinfo : EIATTR_FRAME_SIZE
	.align		4
.L_75:
        /*0120*/ 	.byte	0x04, 0x11
        /*0122*/ 	.short	(.L_77 - .L_76)
	.align		4
.L_76:
        /*0124*/ 	.word	index@(_ZN2at6native53_GLOBAL__N__3bfe7fd5_20_UpSampleNearest2d_cu_198c5ce228upsample_nearest2d_out_frameIhXadL_ZNS0_37nearest_neighbor_compute_source_indexEfiiEEEEvPKT_PS3_mmmmmff)
        /*0128*/ 	.word	0x00000000


	//----- nvinfo : EIATTR_REGCOUNT
	.align		4
.L_77:
        /*012c*/ 	.byte	0x04, 0x2f
        /*012e*/ 	.short	(.L_79 - .L_78)
	.align		4
.L_78:
        /*0130*/ 	.word	index@(_ZN2at6native53_GLOBAL__N__3bfe7fd5_20_UpSampleNearest2d_cu_198c5ce233upsample_nearest2d_nhwc_out_frameIdXadL_ZNS0_43nearest_neighbor_exact_compute_source_indexEfiiEEEEvPKT_PS3_mmmmmffm)
        /*0134*/ 	.word	0x0000001a


	//----- nvinfo : EIATTR_FRAME_SIZE
	.align		4
.L_79:
        /*0138*/ 	.byte	0x04, 0x11
        /*013a*/ 	.short	(.L_81 - .L_80)
	.align		4
.L_80:
        /*013c*/ 	.word	index@($__internal_44_$__cuda_sm20_div_u64)
        /*0140*/ 	.word	0x00000000


	//----- nvinfo : EIATTR_FRAME_SIZE
	.align		4
.L_81:
        /*0144*/ 	.byte	0x04, 0x11
        /*0146*/ 	.short	(.L_83 - .L_82)
	.align		4
.L_82:
        /*0148*/ 	.word	index@(_ZN2at6native53_GLOBAL__N__3bfe7fd5_20_UpSampleNearest2d_cu_198c5ce233upsample_nearest2d_nhwc_out_frameIdXadL_ZNS0_43nearest_neighbor_exact_compute_source_indexEfiiEEEEvPKT_PS3_mmmmmffm)
        /*014c*/ 	.word	0x00000000


	//----- nvinfo : EIATTR_REGCOUNT
	.align		4
.L_83:
        /*0150*/ 	.byte	0x04, 0x2f
        /*0152*/ 	.short	(.L_85 - .L_84)
	.align		4
.L_84:
        /*0154*/ 	.word	index@(_ZN2at6native53_GLOBAL__N__3bfe7fd5_20_UpSampleNearest2d_cu_198c5ce233upsample_nearest2d_nhwc_out_frameIfXadL_ZNS0_43nearest_neighbor_exact_compute_source_indexEfiiEEEEvPKT_PS3_mmmmmffm)
        /*0158*/ 	.word	0x0000001a


	//----- nvinfo : EIATTR_FRAME_SIZE
	.align		4
.L_85:
        /*015c*/ 	.byte	0x04, 0x11
        /*015e*/ 	.short	(.L_87 - .L_86)
	.align		4
.L_86:
        /*0160*/ 	.word	index@($__internal_43_$__cuda_sm20_div_u64)
        /*0164*/ 	.word	0x00000000


	//----- nvinfo : EIATTR_FRAME_SIZE
	.align		4
.L_87:
        /*0168*/ 	.byte	0x04, 0x11
        /*016a*/ 	.short	(.L_89 - .L_88)
	.align		4
.L_88:
        /*016c*/ 	.word	index@(_ZN2at6native53_GLOBAL__N__3bfe7fd5_20_UpSampleNearest2d_cu_198c5ce233upsample_nearest2d_nhwc_out_frameIfXadL_ZNS0_43nearest_neighbor_exact_compute_source_indexEfiiEEEEvPKT_PS3_mmmmmffm)
        /*0170*/ 	.word	0x00000000


	//----- nvinfo : EIATTR_REGCOUNT
	.align		4
.L_89:
        /*0174*/ 	.byte	0x04, 0x2f
        /*0176*/ 	.short	(.L_91 - .L_90)
	.align		4
.L_90:
        /*0178*/ 	.word	index@(_ZN2at6native53_GLOBAL__N__3bfe7fd5_20_UpSampleNearest2d_cu_198c5ce233upsample_nearest2d_nhwc_out_frameIN3c104HalfEXadL_ZNS0_43nearest_neighbor_exact_compute_source_indexEfiiEEEEvPKT_PS5_mmmmmffm)
        /*017c*/ 	.word	0x0000001a


	//----- nvinfo : EIATTR_FRAME_SIZE
	.align		4
.L_91:
        /*0180*/ 	.byte	0x04, 0x11
        /*0182*/ 	.short	(.L_93 - .L_92)
	.align		4
.L_92:
        /*0184*/ 	.word	index@($__internal_42_$__cuda_sm20_div_u64)
        /*0188*/ 	.word	0x00000000


	//----- nvinfo : EIATTR_FRAME_SIZE
	.align		4
.L_93:
        /*018c*/ 	.byte	0x04, 0x11
        /*018e*/ 	.short	(.L_95 - .L_94)
	.align		4
.L_94:
        /*0190*/ 	.word	index@(_ZN2at6native53_GLOBAL__N__3bfe7fd5_20_UpSampleNearest2d_cu_198c5ce233upsample_nearest2d_nhwc_out_frameIN3c104HalfEXadL_ZNS0_43nearest_neighbor_exact_compute_source_indexEfiiEEEEvPKT_PS5_mmmmmffm)
        /*0194*/ 	.word	0x00000000


	//----- nvinfo : EIATTR_REGCOUNT
	.align		4
.L_95:
        /*0198*/ 	.byte	0x04, 0x2f
        /*019a*/ 	.short	(.L_97 - .L_96)
	.align		4
.L_96:
        /*019c*/ 	.word	index@(_ZN2at6native53_GLOBAL__N__3bfe7fd5_20_UpSampleNearest2d_cu_198c5ce233upsample_nearest2d_nhwc_out_frameIN3c108BFloat16EXadL_ZNS0_43nearest_neighbor_exact_compute_source_indexEfiiEEEEvPKT_PS5_mmmmmffm)
        /*01a0*/ 	.word	0x0000001a


	//----- nvinfo : EIATTR_FRAME_SIZE
	.align		4
.L_97:
        /*01a4*/ 	.byte	0x04, 0x11
        /*01a6*/ 	.short	(.L_99 - .L_98)
	.align		4
.L_98:
        /*01a8*/ 	.word	index@($__internal_41_$__cuda_sm20_div_u64)
        /*01ac*/ 	.word	0x00000000


	//----- nvinfo : EIATTR_FRAME_SIZE
	.align		4
.L_99:
        /*01b0*/ 	.byte	0x04, 0x11
        /*01b2*/ 	.short	(.L_101 - .L_100)
	.align		4
.L_100:
        /*01b4*/ 	.word	index@(_ZN2at6native53_GLOBAL__N__3bfe7fd5_20_UpSampleNearest2d_cu_198c5ce233upsample_nearest2d_nhwc_out_frameIN3c108BFloat16EXadL_ZNS0_43nearest_neighbor_exact_compute_source_indexEfiiEEEEvPKT_PS5_mmmmmffm)
        /*01b8*/ 	.word	0x00000000


	//----- nvinfo : EIATTR_REGCOUNT
	.align		4
.L_101:
        /*01bc*/ 	.byte	0x04, 0x2f
        /*01be*/ 	.short	(.L_103 - .L_102)
	.align		4
.L_102:
        /*01c0*/ 	.word	index@(_ZN2at6native53_GLOBAL__N__3bfe7fd5_20_UpSampleNearest2d_cu_198c5ce233upsample_nearest2d_nhwc_out_frameIhXadL_ZNS0_43nearest_neighbor_exact_compute_source_indexEfiiEEEEvPKT_PS3_mmmmmffm)
        /*01c4*/ 	.word	0x0000001a


	//----- nvinfo : EIATTR_FRAME_SIZE
	.align		4
.L_103:
        /*01c8*/ 	.byte	0x04, 0x11
        /*01ca*/ 	.short	(.L_105 - .L_104)
	.align		4
.L_104:
        /*01cc*/ 	.word	index@($__internal_40_$__cuda_sm20_div_u64)
        /*01d0*/ 	.word	0x00000000


	//----- nvinfo : EIATTR_FRAME_SIZE
	.align		4
.L_105:
        /*01d4*/ 	.byte	0x04, 0x11
        /*01d6*/ 	.short	(.L_107 - .L_106)
	.align		4
.L_106:
        /*01d8*/ 	.word	index@(_ZN2at6native53_GLOBAL__N__3bfe7fd5_20_UpSampleNearest2d_cu_198c5ce233upsample_nearest2d_nhwc_out_frameIhXadL_ZNS0_43nearest_neighbor_exact_compute_source_indexEfiiEEEEvPKT_PS3_mmmmmffm)
        /*01dc*/ 	.word	0x00000000


	//----- nvinfo : EIATTR_REGCOUNT
	.align		4
.L_107:
        /*01e0*/ 	.byte	0x04, 0x2f
        /*01e2*/ 	.short	(.L_109 - .L_108)
	.align		4
.L_108:
        /*01e4*/ 	.word	index@(_ZN2at6native53_GLOBAL__N__3bfe7fd5_20_UpSampleNearest2d_cu_198c5ce228upsample_nearest2d_out_frameIdXadL_ZNS0_43nearest_neighbor_exact_compute_source_indexEfiiEEEEvPKT_PS3_mmmmmff)
        /*01e8*/ 	.word	0x0000001e


	//----- nvinfo : EIATTR_FRAME_SIZE
	.align		4
.L_109:
        /*01ec*/ 	.byte	0x04, 0x11
        /*01ee*/ 	.short	(.L_111 - .L_110)
	.align		4
.L_110:
        /*01f0*/ 	.word	index@(_ZN2at6native53_GLOBAL__N__3bfe7fd5_20_UpSampleNearest2d_cu_198c5ce228upsample_nearest2d_out_frameIdXadL_ZNS0_43nearest_neighbor_exact_compute_source_indexEfiiEEEEvPKT_PS3_mmmmmff)
        /*01f4*/ 	.word	0x00000000


	//----- nvinfo : EIATTR_REGCOUNT
	.align		4
.L_111:
        /*01f8*/ 	.byte	0x04, 0x2f
        /*01fa*/ 	.short	(.L_113 - .L_112)
	.align		4
.L_112:
        /*01fc*/ 	.word	index@(_ZN2at6native53_GLOBAL__N__3bfe7fd5_20_UpSampleNearest2d_cu_198c5ce228upsample_nearest2d_out_frameIfXadL_ZNS0_43nearest_neighbor_exact_compute_source_indexEfiiEEEEvPKT_PS3_mmmmmff)
        /*0200*/ 	.word	0x0000001e


	//----- nvinfo : EIATTR_FRAME_SIZE
	.align		4
.L_113:
        /*0204*/ 	.byte	0x04, 0x11
        /*0206*/ 	.short	(.L_115 - .L_114)
	.align		4
.L_114:
        /*0208*/ 	.word	index@(_ZN2at6native53_GLOBAL__N__3bfe7fd5_20_UpSampleNearest2d_cu_198c5ce228upsample_nearest2d_out_frameIfXadL_ZNS0_43nearest_neighbor_exact_compute_source_indexEfiiEEEEvPKT_PS3_mmmmmff)
        /*020c*/ 	.word	0x00000000


	//----- nvinfo : EIATTR_REGCOUNT
	.align		4
.L_115:
        /*0210*/ 	.byte	0x04, 0x2f
        /*0212*/ 	.short	(.L_117 - .L_116)
	.align		4
.L_116:
        /*0214*/ 	.word	index@(_ZN2at6native53_GLOBAL__N__3bfe7fd5_20_UpSampleNearest2d_cu_198c5ce228upsample_nearest2d_out_frameIN3c104HalfEXadL_ZNS0_43nearest_neighbor_exact_compute_source_indexEfiiEEEEvPKT_PS5_mmmmmff)
        /*0218*/ 	.word	0x0000001e


	//----- nvinfo : EIATTR_FRAME_SIZE
	.align		4
.L_117:
        /*021c*/ 	.byte	0x04, 0x11
        /*021e*/ 	.short	(.L_119 - .L_118)
	.align		4
.L_118:
        /*0220*/ 	.word	index@(_ZN2at6native53_GLOBAL__N__3bfe7fd5_20_UpSampleNearest2d_cu_198c5ce228upsample_nearest2d_out_frameIN3c104HalfEXadL_ZNS0_43nearest_neighbor_exact_compute_source_indexEfiiEEEEvPKT_PS5_mmmmmff)
        /*0224*/ 	.word	0x00000000


	//----- nvinfo : EIATTR_REGCOUNT
	.align		4
.L_119:
        /*0228*/ 	.byte	0x04, 0x2f
        /*022a*/ 	.short	(.L_121 - .L_120)
	.align		4
.L_120:
        /*022c*/ 	.word	index@(_ZN2at6native53_GLOBAL__N__3bfe7fd5_20_UpSampleNearest2d_cu_198c5ce228upsample_nearest2d_out_frameIN3c108BFloat16EXadL_ZNS0_43nearest_neighbor_exact_compute_source_indexEfiiEEEEvPKT_PS5_mmmmmff)
        /*0230*/ 	.word	0x0000001e


	//----- nvinfo : EIATTR_FRAME_SIZE
	.align		4
.L_121:
        /*0234*/ 	.byte	0x04, 0x11
        /*0236*/ 	.short	(.L_123 - .L_122)
	.align		4
.L_122:
        /*0238*/ 	.word	index@(_ZN2at6native53_GLOBAL__N__3bfe7fd5_20_UpSampleNearest2d_cu_198c5ce228upsample_nearest2d_out_frameIN3c108BFloat16EXadL_ZNS0_43nearest_neighbor_exact_compute_source_indexEfiiEEEEvPKT_PS5_mmmmmff)
        /*023c*/ 	.word	0x00000000


	//----- nvinfo : EIATTR_REGCOUNT
	.align		4
.L_123:
        /*0240*/ 	.byte	0x04, 0x2f
        /*0242*/ 	.short	(.L_125 - .L_124)
	.align		4
.L_124:
        /*0244*/ 	.word	index@(_ZN2at6native53_GLOBAL__N__3bfe7fd5_20_UpSampleNearest2d_cu_198c5ce228upsample_nearest2d_out_frameIhXadL_ZNS0_43nearest_neighbor_exact_compute_source_indexEfiiEEEEvPKT_PS3_mmmmmff)
        /*0248*/ 	.word	0x0000001e


	//----- nvinfo : EIATTR_FRAME_SIZE
	.align		4
.L_125:
        /*024c*/ 	.byte	0x04, 0x11
        /*024e*/ 	.short	(.L_127 - .L_126)
	.align		4
.L_126:
        /*0250*/ 	.word	index@(_ZN2at6native53_GLOBAL__N__3bfe7fd5_20_UpSampleNearest2d_cu_198c5ce228upsample_nearest2d_out_frameIhXadL_ZNS0_43nearest_neighbor_exact_compute_source_indexEfiiEEEEvPKT_PS3_mmmmmff)
        /*0254*/ 	.word	0x00000000


	//----- nvinfo : EIATTR_REGCOUNT
	.align		4
.L_127:
        /*0258*/ 	.byte	0x04, 0x2f
        /*025a*/ 	.short	(.L_129 - .L_128)
	.align		4
.L_128:
        /*025c*/ 	.word	index@(_ZN2at6native53_GLOBAL__N__3bfe7fd5_20_UpSampleNearest2d_cu_198c5ce242upsample_nearest2d_backward_nhwc_out_frameIddXadL_ZNS0_40nearest_neighbor_bw_compute_source_indexEfiiEEEEvPKT_PS3_mmmmmffm)
        /*0260*/ 	.word	0x00000020


	//----- nvinfo : EIATTR_FRAME_SIZE
	.align		4
.L_129:
        /*0264*/ 	.byte	0x04, 0x11
        /*0266*/ 	.short	(.L_131 - .L_130)
	.align		4
.L_130:
        /*0268*/ 	.word	index@($__internal_39_$__cuda_sm20_div_u64)
        /*026c*/ 	.word	0x00000000


	//----- nvinfo : EIATTR_FRAME_SIZE
	.align		4
.L_131:
        /*0270*/ 	.byte	0x04, 0x11
        /*0272*/ 	.short	(.L_133 - .L_132)
	.align		4
.L_132:
        /*0274*/ 	.word	index@(_ZN2at6native53_GLOBAL__N__3bfe7fd5_20_UpSampleNearest2d_cu_198c5ce242upsample_nearest2d_backward_nhwc_out_frameIddXadL_ZNS0_40nearest_neighbor_bw_compute_source_indexEfiiEEEEvPKT_PS3_mmmmmffm)
        /*0278*/ 	.word	0x00000000


	//----- nvinfo : EIATTR_REGCOUNT
	.align		4
.L_133:
        /*027c*/ 	.byte	0x04, 0x2f
        /*027e*/ 	.short	(.L_135 - .L_134)
	.align		4
.L_134:
        /*0280*/ 	.word	index@(_ZN2at6native53_GLOBAL__N__3bfe7fd5_20_UpSampleNearest2d_cu_198c5ce242upsample_nearest2d_backward_nhwc_out_frameIffXadL_ZNS0_40nearest_neighbor_bw_compute_source_indexEfiiEEEEvPKT_PS3_mmmmmffm)
        /*0284*/ 	.word	0x00000020


	//----- nvinfo : EIATTR_FRAME_SIZE
	.align		4
.L_135:
        /*0288*/ 	.byte	0x04, 0x11
        /*028a*/ 	.short	(.L_137 - .L_136)
	.align		4
.L_136:
        /*028c*/ 	.word	index@($__internal_38_$__cuda_sm20_div_u64)
        /*0290*/ 	.word	0x00000000


	//----- nvinfo : EIATTR_FRAME_SIZE
	.align		4
.L_137:
        /*0294*/ 	.byte	0x04, 0x11
        /*0296*/ 	.short	(.L_139 - .L_138)
	.align		4
.L_138:
        /*0298*/ 	.word	index@(_ZN2at6native53_GLOBAL__N__3bfe7fd5_20_UpSampleNearest2d_cu_198c5ce242upsample_nearest2d_backward_nhwc_out_frameIffXadL_ZNS0_40nearest_neighbor_bw_compute_source_indexEfiiEEEEvPKT_PS3_mmmmmffm)
        /*029c*/ 	.word	0x00000000


	//----- nvinfo : EIATTR_REGCOUNT
	.align		4
.L_139:
        /*02a0*/ 	.byte	0x04, 0x2f
        /*02a2*/ 	.short	(.L_141 - .L_140)
	.align		4
.L_140:
        /*02a4*/ 	.word	index@(_ZN2at6native53_GLOBAL__N__3bfe7fd5_20_UpSampleNearest2d_cu_198c5ce242upsample_nearest2d_backward_nhwc_out_frameIN3c104HalfEfXadL_ZNS0_40nearest_neighbor_bw_compute_source_indexEfiiEEEEvPKT_PS5_mmmmmffm)
        /*02a8*/ 	.word	0x00000020


	//----- nvinfo : EIATTR_FRAME_SIZE
	.align		4
.L_141:
        /*02ac*/ 	.byte	0x04, 0x11
        /*02ae*/ 	.short	(.L_143 - .L_142)
	.align		4
.L_142:
        /*02b0*/ 	.word	index@($__internal_37_$__cuda_sm20_div_u64)
        /*02b4*/ 	.word	0x00000000


	//----- nvinfo : EIATTR_FRAME_SIZE
	.align		4
.L_143:
        /*02b8*/ 	.byte	0x04, 0x11
        /*02ba*/ 	.short	(.L_145 - .L_144)
	.align		4
.L_144:
        /*02bc*/ 	.word	index@(_ZN2at6native53_GLOBAL__N__3bfe7fd5_20_UpSampleNearest2d_cu_198c5ce242upsample_nearest2d_backward_nhwc_out_frameIN3c104HalfEfXadL_ZNS0_40nearest_neighbor_bw_compute_source_indexEfiiEEEEvPKT_PS5_mmmmmffm)
        /*02c0*/ 	.word	0x00000000


	//----- nvinfo : EIATTR_REGCOUNT
	.align		4
.L_145:
        /*02c4*/ 	.byte	0x04, 0x2f
        /*02c6*/ 	.short	(.L_147 - .L_146)
	.align		4
.L_146:
        /*02c8*/ 	.word	index@(_ZN2at6native53_GLOBAL__N__3bfe7fd5_20_UpSampleNearest2d_cu_198c5ce242upsample_nearest2d_backward_nhwc_out_frameIN3c108BFloat16EfXadL_ZNS0_40nearest_neighbor_bw_compute_source_indexEfiiEEEEvPKT_PS5_mmmmmffm)
        /*02cc*/ 	.word	0x00000020


	//----- nvinfo : EIATTR_FRAME_SIZE
	.align		4
.L_147:
        /*02d0*/ 	.byte	0x04, 0x11
        /*02d2*/ 	.short	(.L_149 - .L_148)
	.align		4
.L_148:
        /*02d4*/ 	.word	index@($__internal_36_$__cuda_sm20_div_u64)
        /*02d8*/ 	.word	0x00000000


	//----- nvinfo : EIATTR_FRAME_SIZE
	.align		4
.L_149:
        /*02dc*/ 	.byte	0x04, 0x11
        /*02de*/ 	.short	(.L_151 - .L_150)
	.align		4
.L_150:
        /*02e0*/ 	.word	index@(_ZN2at6native53_GLOBAL__N__3bfe7fd5_20_UpSampleNearest2d_cu_198c5ce242upsample_nearest2d_backward_nhwc_out_frameIN3c108BFloat16EfXadL_ZNS0_40nearest_neighbor_bw_compute_source_indexEfiiEEEEvPKT_PS5_mmmmmffm)
        /*02e4*/ 	.word	0x00000000


	//----- nvinfo : EIATTR_REGCOUNT
	.align		4
.L_151:
        /*02e8*/ 	.byte	0x04, 0x2f
        /*02ea*/ 	.short	(.L_153 - .L_152)
	.align		4
.L_152:
        /*02ec*/ 	.word	index@(_ZN2at6native53_GLOBAL__N__3bfe7fd5_20_UpSampleNearest2d_cu_198c5ce242upsample_nearest2d_backward_nhwc_out_frameIhlXadL_ZNS0_40nearest_neighbor_bw_compute_source_indexEfiiEEEEvPKT_PS3_mmmmmffm)
        /*02f0*/ 	.word	0x00000020


	//----- nvinfo : EIATTR_FRAME_SIZE
	.align		4
.L_153:
        /*02f4*/ 	.byte	0x04, 0x11
        /*02f6*/ 	.short	(.L_155 - .L_154)
	.align		4
.L_154:
        /*02f8*/ 	.word	index@($__internal_35_$__cuda_sm20_div_u64)
        /*02fc*/ 	.word	0x00000000


	//----- nvinfo : EIATTR_FRAME_SIZE
	.align		4
.L_155:
        /*0300*/ 	.byte	0x04, 0x11
        /*0302*/ 	.short	(.L_157 - .L_156)
	.align		4
.L_156:
        /*0304*/ 	.word	index@(_ZN2at6native53_GLOBAL__N__3bfe7fd5_20_UpSampleNearest2d_cu_198c5ce242upsample_nearest2d_backward_nhwc_out_frameIhlXadL_ZNS0_40nearest_neighbor_bw_compute_source_indexEfiiEEEEvPKT_PS3_mmmmmffm)
        /*0308*/ 	.word	0x00000000


	//----- nvinfo : EIATTR_REGCOUNT
	.align		4
.L_157:
        /*030c*/ 	.byte	0x04, 0x2f
        /*030e*/ 	.short	(.L_159 - .L_158)
	.align		4
.L_158:
        /*0310*/ 	.word	index@(_ZN2at6native53_GLOBAL__N__3bfe7fd5_20_UpSampleNearest2d_cu_198c5ce237upsample_nearest2d_backward_out_frameIddXadL_ZNS0_40nearest_neighbor_bw_compute_source_indexEfiiEEEEvPKT_mmmmmmPS3_ff)
        /*0314*/ 	.word	0x00000020


	//----- nvinfo : EIATTR_FRAME_SIZE
	.align		4
.L_159:
        /*0318*/ 	.byte	0x04, 0x11
        /*031a*/ 	.short	(.L_161 - .L_160)
	.align		4
.L_160:
        /*031c*/ 	.word	index@($__internal_34_$__cuda_sm20_rem_u64)
        /*0320*/ 	.word	0x00000000


	//----- nvinfo : EIATTR_FRAME_SIZE
	.align		4
.L_161:
        /*0324*/ 	.byte	0x04, 0x11
        /*0326*/ 	.short	(.L_163 - .L_162)
	.align		4
.L_162:
        /*0328*/ 	.word	index@($__internal_33_$__cuda_sm20_div_u64)
        /*032c*/ 	.word	0x00000000


	//----- nvinfo : EIATTR_FRAME_SIZE
	.align		4
.L_163:
        /*0330*/ 	.byte	0x04, 0x11
        /*0332*/ 	.short	(.L_165 - .L_164)
	.align		4
.L_164:
        /*0334*/ 	.word	index@($__internal_32_$__cuda_sm20_div_s64)
        /*0338*/ 	.word	0x00000000


	//----- nvinfo : EIATTR_FRAME_SIZE
	.align		4
.L_165:
        /*033c*/ 	.byte	0x04, 0x11
        /*033e*/ 	.short	(.L_167 - .L_166)
	.align		4
.L_166:
        /*0340*/ 	.word	index@(_ZN2at6native53_GLOBAL__N__3bfe7fd5_20_UpSampleNearest2d_cu_198c5ce237upsample_nearest2d_backward_out_frameIddXadL_ZNS0_40nearest_neighbor_bw_compute_source_indexEfiiEEEEvPKT_mmmmmmPS3_ff)
        /*0344*/ 	.word	0x00000000


	//----- nvinfo : EIATTR_REGCOUNT
	.align		4
.L_167:
        /*0348*/ 	.byte	0x04, 0x2f
        /*034a*/ 	.short	(.L_169 - .L_168)
	.align		4
.L_168:
        /*034c*/ 	.word	index@(_ZN2at6native53_GLOBAL__N__3bfe7fd5_20_UpSampleNearest2d_cu_198c5ce237upsample_nearest2d_backward_out_frameIffXadL_ZNS0_40nearest_neighbor_bw_compute_source_indexEfiiEEEEvPKT_mmmmmmPS3_ff)
        /*0350*/ 	.word	0x00000020


	//----- nvinfo : EIATTR_FRAME_SIZE
	.align		4
.L_169:
        /*0354*/ 	.byte	0x04, 0x11
        /*0356*/ 	.short	(.L_171 - .L_170)
	.align		4
.L_170:
        /*0358*/ 	.word	index@($__internal_31_$__cuda_sm20_rem_u64)
        /*035c*/ 	.word	0x00000000


	//----- nvinfo : EIATTR_FRAME_SIZE
	.align		4
.L_171:
        /*0360*/ 	.byte	0x04, 0x11
        /*0362*/ 	.short	(.L_173 - .L_172)
	.align		4
.L_172:
        /*0364*/ 	.word	index@($__internal_30_$__cuda_sm20_div_u64)
        /*0368*/ 	.word	0x00000000


	//----- nvinfo : EIATTR_FRAME_SIZE
	.align		4
.L_173:
        /*036c*/ 	.byte	0x04, 0x11
        /*036e*/ 	.short	(.L_175 - .L_174)
	.align		4
.L_174:
        /*0370*/ 	.word	index@($__internal_29_$__cuda_sm20_div_s64)
        /*0374*/ 	.word	0x00000000


	//----- nvinfo : EIATTR_FRAME_SIZE
	.align		4
.L_175:
        /*0378*/ 	.byte	0x04, 0x11
        /*037a*/ 	.short	(.L_177 - .L_176)
	.align		4
.L_176:
        /*037c*/ 	.word	index@(_ZN2at6native53_GLOBAL__N__3bfe7fd5_20_UpSampleNearest2d_cu_198c5ce237upsample_nearest2d_backward_out_frameIffXadL_ZNS0_40nearest_neighbor_bw_compute_source_indexEfiiEEEEvPKT_mmmmmmPS3_ff)
        /*0380*/ 	.word	0x00000000


	//----- nvinfo : EIATTR_REGCOUNT
	.align		4
.L_177:
        /*0384*/ 	.byte	0x04, 0x2f
        /*0386*/ 	.short	(.L_179 - .L_178)
	.align		4
.L_178:
        /*0388*/ 	.word	index@(_ZN2at6native53_GLOBAL__N__3bfe7fd5_20_UpSampleNearest2d_cu_198c5ce237upsample_nearest2d_backward_out_frameIN3c104HalfEfXadL_ZNS0_40nearest_neighbor_bw_compute_source_indexEfiiEEEEvPKT_mmmmmmPS5_ff)
        /*038c*/ 	.word	0x00000020


	//----- nvinfo : EIATTR_FRAME_SIZE
	.align		4
.L_179:
        /*0390*/ 	.byte	0x04, 0x11
        /*0392*/ 	.short	(.L_181 - .L_180)
	.align		4
.L_180:
        /*0394*/ 	.word	index@($__internal_28_$__cuda_sm20_rem_u64)
        /*0398*/ 	.word	0x00000000


	//----- nvinfo : EIATTR_FRAME_SIZE
	.align		4
.L_181:
        /*039c*/ 	.byte	0x04, 0x11
        /*039e*/ 	.short	(.L_183 - .L_182)
	.align		4
.L_182:
        /*03a0*/ 	.word	index@($__internal_27_$__cuda_sm20_div_u64)
        /*03a4*/ 	.word	0x00000000


	//----- nvinfo : EIATTR_FRAME_SIZE
	.align		4
.L_183:
        /*03a8*/ 	.byte	0x04, 0x11
        /*03aa*/ 	.short	(.L_185 - .L_184)
	.align		4
.L_184:
        /*03ac*/ 	.word	index@($__internal_26_$__cuda_sm20_div_s64)
        /*03b0*/ 	.word	0x00000000


	//----- nvinfo : EIATTR_FRAME_SIZE
	.align		4
.L_185:
        /*03b4*/ 	.byte	0x04, 0x11
        /*03b6*/ 	.short	(.L_187 - .L_186)
	.align		4
.L_186:
        /*03b8*/ 	.word	index@(_ZN2at6native53_GLOBAL__N__3bfe7fd5_20_UpSampleNearest2d_cu_198c5ce237upsample_nearest2d_backward_out_frameIN3c104HalfEfXadL_ZNS0_40nearest_neighbor_bw_compute_source_indexEfiiEEEEvPKT_mmmmmmPS5_ff)
        /*03bc*/ 	.word	0x00000000


	//----- nvinfo : EIATTR_REGCOUNT
	.align		4
.L_187:
        /*03c0*/ 	.byte	0x04, 0x2f
        /*03c2*/ 	.short	(.L_189 - .L_188)
	.align		4
.L_188:
        /*03c4*/ 	.word	index@(_ZN2at6native53_GLOBAL__N__3bfe7fd5_20_UpSampleNearest2d_cu_198c5ce237upsample_nearest2d_backward_out_frameIN3c108BFloat16EfXadL_ZNS0_40nearest_neighbor_bw_compute_source_indexEfiiEEEEvPKT_mmmmmmPS5_ff)
        /*03c8*/ 	.word	0x00000020


	//----- nvinfo : EIATTR_FRAME_SIZE
	.align		4
.L_189:
        /*03cc*/ 	.byte	0x04, 0x11
        /*03ce*/ 	.short	(.L_191 - .L_190)
	.align		4
.L_190:
        /*03d0*/ 	.word	index@($__internal_25_$__cuda_sm20_rem_u64)
        /*03d4*/ 	.word	0x00000000


	//----- nvinfo : EIATTR_FRAME_SIZE
	.align		4
.L_191:
        /*03d8*/ 	.byte	0x04, 0x11
        /*03da*/ 	.short	(.L_193 - .L_192)
	.align		4
.L_192:
        /*03dc*/ 	.word	index@($__internal_24_$__cuda_sm20_div_u64)
        /*03e0*/ 	.word	0x00000000


	//----- nvinfo : EIATTR_FRAME_SIZE
	.align		4
.L_193:
        /*03e4*/ 	.byte	0x04, 0x11
        /*03e6*/ 	.short	(.L_195 - .L_194)
	.align		4
.L_194:
        /*03e8*/ 	.word	index@($__internal_23_$__cuda_sm20_div_s64)
        /*03ec*/ 	.word	0x00000000


	//----- nvinfo : EIATTR_FRAME_SIZE
	.align		4
.L_195:
        /*03f0*/ 	.byte	0x04, 0x11
        /*03f2*/ 	.short	(.L_197 - .L_196)
	.align		4
.L_196:
        /*03f4*/ 	.word	index@(_ZN2at6native53_GLOBAL__N__3bfe7fd5_20_UpSampleNearest2d_cu_198c5ce237upsample_nearest2d_backward_out_frameIN3c108BFloat16EfXadL_ZNS0_40nearest_neighbor_bw_compute_source_indexEfiiEEEEvPKT_mmmmmmPS5_ff)
        /*03f8*/ 	.word	0x00000000


	//----- nvinfo : EIATTR_REGCOUNT
	.align		4
.L_197:
        /*03fc*/ 	.byte	0x04, 0x2f
        /*03fe*/ 	.short	(.L_199 - .L_198)
	.align		4
.L_198:
        /*0400*/ 	.word	index@(_ZN2at6native53_GLOBAL__N__3bfe7fd5_20_UpSampleNearest2d_cu_198c5ce237upsample_nearest2d_backward_out_frameIhlXadL_ZNS0_40nearest_neighbor_bw_compute_source_indexEfiiEEEEvPKT_mmmmmmPS3_ff)
        /*0404*/ 	.word	0x00000020


	//----- nvinfo : EIATTR_FRAME_SIZE
	.align		4
.L_199:
        /*0408*/ 	.byte	0x04, 0x11
        /*040a*/ 	.short	(.L_201 - .L_200)
	.align		4
.L_200:
        /*040c*/ 	.word	index@($__internal_22_$__cuda_sm20_rem_u64)
        /*0410*/ 	.word	0x00000000


	//----- nvinfo : EIATTR_FRAME_SIZE
	.align		4
.L_201:
        /*0414*/ 	.byte	0x04, 0x11
        /*0416*/ 	.short	(.L_203 - .L_202)
	.align		4
.L_202:
        /*0418*/ 	.word	index@($__internal_21_$__cuda_sm20_div_u64)
        /*041c*/ 	.word	0x00000000


	//----- nvinfo : EIATTR_FRAME_SIZE
	.align		4
.L_203:
        /*0420*/ 	.byte	0x04, 0x11
        /*0422*/ 	.short	(.L_205 - .L_204)
	.align		4
.L_204:
        /*0424*/ 	.word	index@($__internal_20_$__cuda_sm20_div_s64)
        /*0428*/ 	.word	0x00000000


	//----- nvinfo : EIATTR_FRAME_SIZE
	.align		4
.L_205:
        /*042c*/ 	.byte	0x04, 0x11
        /*042e*/ 	.short	(.L_207 - .L_206)
	.align		4
.L_206:
        /*0430*/ 	.word	index@(_ZN2at6native53_GLOBAL__N__3bfe7fd5_20_UpSampleNearest2d_cu_198c5ce237upsample_nearest2d_backward_out_frameIhlXadL_ZNS0_40nearest_neighbor_bw_compute_source_indexEfiiEEEEvPKT_mmmmmmPS3_ff)
        /*0434*/ 	.word	0x00000000


	//----- nvinfo : EIATTR_REGCOUNT
	.align		4
.L_207:
        /*0438*/ 	.byte	0x04, 0x2f
        /*043a*/ 	.short	(.L_209 - .L_208)
	.align		4
.L_208:
        /*043c*/ 	.word	index@(_ZN2at6native53_GLOBAL__N__3bfe7fd5_20_UpSampleNearest2d_cu_198c5ce242upsample_nearest2d_backward_nhwc_out_frameIddXadL_ZNS0_46nearest_neighbor_exact_bw_compute_source_indexEfiiEEEEvPKT_PS3_mmmmmffm)
        /*0440*/ 	.word	0x00000020


	//----- nvinfo : EIATTR_FRAME_SIZE
	.align		4
.L_209:
        /*0444*/ 	.byte	0x04, 0x11
        /*0446*/ 	.short	(.L_211 - .L_210)
	.align		4
.L_210:
        /*0448*/ 	.word	index@($__internal_19_$__cuda_sm20_div_u64)
        /*044c*/ 	.word	0x00000000


	//----- nvinfo : EIATTR_FRAME_SIZE
	.align		4
.L_211:
        /*0450*/ 	.byte	0x04, 0x11
        /*0452*/ 	.short	(.L_213 - .L_212)
	.align		4
.L_212:
        /*0454*/ 	.word	index@(_ZN2at6native53_GLOBAL__N__3bfe7fd5_20_UpSampleNearest2d_cu_198c5ce242upsample_nearest2d_backward_nhwc_out_frameIddXadL_ZNS0_46nearest_neighbor_exact_bw_compute_source_indexEfiiEEEEvPKT_PS3_mmmmmffm)
        /*0458*/ 	.word	0x00000000


	//----- nvinfo : EIATTR_REGCOUNT
	.align		4
.L_213:
        /*045c*/ 	.byte	0x04, 0x2f
        /*045e*/ 	.short	(.L_215 - .L_214)
	.align		4
.L_214:
        /*0460*/ 	.word	index@(_ZN2at6native53_GLOBAL__N__3bfe7fd5_20_UpSampleNearest2d_cu_198c5ce242upsample_nearest2d_backward_nhwc_out_frameIffXadL_ZNS0_46nearest_neighbor_exact_bw_compute_source_indexEfiiEEEEvPKT_PS3_mmmmmffm)
        /*0464*/ 	.word	0x00000020


	//----- nvinfo : EIATTR_FRAME_SIZE
	.align		4
.L_215:
        /*0468*/ 	.byte	0x04, 0x11
        /*046a*/ 	.short	(.L_217 - .L_216)
	.align		4
.L_216:
        /*046c*/ 	.word	index@($__internal_18_$__cuda_sm20_div_u64)
        /*0470*/ 	.word	0x00000000


	//----- nvinfo : EIATTR_FRAME_SIZE
	.align		4
.L_217:
        /*0474*/ 	.byte	0x04, 0x11
        /*0476*/ 	.short	(.L_219 - .L_218)
	.align		4
.L_218:
        /*0478*/ 	.word	index@(_ZN2at6native53_GLOBAL__N__3bfe7fd5_20_UpSampleNearest2d_cu_198c5ce242upsample_nearest2d_backward_nhwc_out_frameIffXadL_ZNS0_46nearest_neighbor_exact_bw_compute_source_indexEfiiEEEEvPKT_PS3_mmmmmffm)
        /*047c*/ 	.word	0x00000000


	//----- nvinfo : EIATTR_REGCOUNT
	.align		4
.L_219:
        /*0480*/ 	.byte	0x04, 0x2f
        /*0482*/ 	.short	(.L_221 - .L_220)
	.align		4
.L_220:
        /*0484*/ 	.word	index@(_ZN2at6native53_GLOBAL__N__3bfe7fd5_20_UpSampleNearest2d_cu_198c5ce242upsample_nearest2d_backward_nhwc_out_frameIN3c104HalfEfXadL_ZNS0_46nearest_neighbor_exact_bw_compute_source_indexEfiiEEEEvPKT_PS5_mmmmmffm)
        /*0488*/ 	.word	0x00000020


	//----- nvinfo : EIATTR_FRAME_SIZE
	.align		4
.L_221:
        /*048c*/ 	.byte	0x04, 0x11
        /*048e*/ 	.short	(.L_223 - .L_222)
	.align		4
.L_222:
        /*0490*/ 	.word	index@($__internal_17_$__cuda_sm20_div_u64)
        /*0494*/ 	.word	0x00000000


	//----- nvinfo : EIATTR_FRAME_SIZE
	.align		4
.L_223:
        /*0498*/ 	.byte	0x04, 0x11
        /*049a*/ 	.short	(.L_225 - .L_224)
	.align		4
.L_224:
        /*049c*/ 	.word	index@(_ZN2at6native53_GLOBAL__N__3bfe7fd5_20_UpSampleNearest2d_cu_198c5ce242upsample_nearest2d_backward_nhwc_out_frameIN3c104HalfEfXadL_ZNS0_46nearest_neighbor_exact_bw_compute_source_indexEfiiEEEEvPKT_PS5_mmmmmffm)
        /*04a0*/ 	.word	0x00000000


	//----- nvinfo : EIATTR_REGCOUNT
	.align		4
.L_225:
        /*04a4*/ 	.byte	0x04, 0x2f
        /*04a6*/ 	.short	(.L_227 - .L_226)
	.align		4
.L_226:
        /*04a8*/ 	.word	index@(_ZN2at6native53_GLOBAL__N__3bfe7fd5_20_UpSampleNearest2d_cu_198c5ce242upsample_nearest2d_backward_nhwc_out_frameIN3c108BFloat16EfXadL_ZNS0_46nearest_neighbor_exact_bw_compute_source_indexEfiiEEEEvPKT_PS5_mmmmmffm)
        /*04ac*/ 	.word	0x00000020


	//----- nvinfo : EIATTR_FRAME_SIZE
	.align		4
.L_227:
        /*04b0*/ 	.byte	0x04, 0x11
        /*04b2*/ 	.short	(.L_229 - .L_228)
	.align		4
.L_228:
        /*04b4*/ 	.word	index@($__internal_16_$__cuda_sm20_div_u64)
        /*04b8*/ 	.word	0x00000000


	//----- nvinfo : EIATTR_FRAME_SIZE
	.align		4
.L_229:
        /*04bc*/ 	.byte	0x04, 0x11
        /*04be*/ 	.short	(.L_231 - .L_230)
	.align		4
.L_230:
        /*04c0*/ 	.word	index@(_ZN2at6native53_GLOBAL__N__3bfe7fd5_20_UpSampleNearest2d_cu_198c5ce242upsample_nearest2d_backward_nhwc_out_frameIN3c108BFloat16EfXadL_ZNS0_46nearest_neighbor_exact_bw_compute_source_indexEfiiEEEEvPKT_PS5_mmmmmffm)
        /*04c4*/ 	.word	0x00000000


	//----- nvinfo : EIATTR_REGCOUNT
	.align		4
.L_231:
        /*04c8*/ 	.byte	0x04, 0x2f
        /*04ca*/ 	.short	(.L_233 - .L_232)
	.align		4
.L_232:
        /*04cc*/ 	.word	index@(_ZN2at6native53_GLOBAL__N__3bfe7fd5_20_UpSampleNearest2d_cu_198c5ce242upsample_nearest2d_backward_nhwc_out_frameIhlXadL_ZNS0_46nearest_neighbor_exact_bw_compute_source_indexEfiiEEEEvPKT_PS3_mmmmmffm)
        /*04d0*/ 	.word	0x00000020


	//----- nvinfo : EIATTR_FRAME_SIZE
	.align		4
.L_233:
        /*04d4*/ 	.byte	0x04, 0x11
        /*04d6*/ 	.short	(.L_235 - .L_234)
	.align		4
.L_234:
        /*04d8*/ 	.word	index@($__internal_15_$__cuda_sm20_div_u64)
        /*04dc*/ 	.word	0x00000000


	//----- nvinfo : EIATTR_FRAME_SIZE
	.align		4
.L_235:
        /*04e0*/ 	.byte	0x04, 0x11
        /*04e2*/ 	.short	(.L_237 - .L_236)
	.align		4
.L_236:
        /*04e4*/ 	.word	index@(_ZN2at6native53_GLOBAL__N__3bfe7fd5_20_UpSampleNearest2d_cu_198c5ce242upsample_nearest2d_backward_nhwc_out_frameIhlXadL_ZNS0_46nearest_neighbor_exact_bw_compute_source_indexEfiiEEEEvPKT_PS3_mmmmmffm)
        /*04e8*/ 	.word	0x00000000


	//----- nvinfo : EIATTR_REGCOUNT
	.align		4
.L_237:
        /*04ec*/ 	.byte	0x04, 0x2f
        /*04ee*/ 	.short	(.L_239 - .L_238)
	.align		4
.L_238:
        /*04f0*/ 	.word	index@(_ZN2at6native53_GLOBAL__N__3bfe7fd5_20_UpSampleNearest2d_cu_198c5ce237upsample_nearest2d_backward_out_frameIddXadL_ZNS0_46nearest_neighbor_exact_bw_compute_source_indexEfiiEEEEvPKT_mmmmmmPS3_ff)
        /*04f4*/ 	.word	0x00000020


	//----- nvinfo : EIATTR_FRAME_SIZE
	.align		4
.L_239:
        /*04f8*/ 	.byte	0x04, 0x11
        /*04fa*/ 	.short	(.L_241 - .L_240)
	.align		4
.L_240:
        /*04fc*/ 	.word	index@($__internal_14_$__cuda_sm20_rem_u64)
        /*0500*/ 	.word	0x00000000


	//----- nvinfo : EIATTR_FRAME_SIZE
	.align		4
.L_241:
        /*0504*/ 	.byte	0x04, 0x11
        /*0506*/ 	.short	(.L_243 - .L_242)
	.align		4
.L_242:
        /*0508*/ 	.word	index@($__internal_13_$__cuda_sm20_div_u64)
        /*050c*/ 	.word	0x00000000


	//----- nvinfo : EIATTR_FRAME_SIZE
	.align		4
.L_243:
        /*0510*/ 	.byte	0x04, 0x11
        /*0512*/ 	.short	(.L_245 - .L_244)
	.align		4
.L_244:
        /*0514*/ 	.word	index@($__internal_12_$__cuda_sm20_div_s64)
        /*0518*/ 	.word	0x00000000


	//----- nvinfo : EIATTR_FRAME_SIZE
	.align		4
.L_245:
        /*051c*/ 	.byte	0x04, 0x11
        /*051e*/ 	.short	(.L_247 - .L_246)
	.align		4
.L_246:
        /*0520*/ 	.word	index@(_ZN2at6native53_GLOBAL__N__3bfe7fd5_20_UpSampleNearest2d_cu_198c5ce237upsample_nearest2d_backward_out_frameIddXadL_ZNS0_46nearest_neighbor_exact_bw_compute_source_indexEfiiEEEEvPKT_mmmmmmPS3_ff)
        /*0524*/ 	.word	0x00000000


	//----- nvinfo : EIATTR_REGCOUNT
	.align		4
.L_247:
        /*0528*/ 	.byte	0x04, 0x2f
        /*052a*/ 	.short	(.L_249 - .L_248)
	.align		4
.L_248:
        /*052c*/ 	.word	index@(_ZN2at6native53_GLOBAL__N__3bfe7fd5_20_UpSampleNearest2d_cu_198c5ce237upsample_nearest2d_backward_out_frameIffXadL_ZNS0_46nearest_neighbor_exact_bw_compute_source_indexEfiiEEEEvPKT_mmmmmmPS3_ff)
        /*0530*/ 	.word	0x00000020


	//----- nvinfo : EIATTR_FRAME_SIZE
	.align		4
.L_249:
        /*0534*/ 	.byte	0x04, 0x11
        /*0536*/ 	.short	(.L_251 - .L_250)
	.align		4
.L_250:
        /*0538*/ 	.word	index@($__internal_11_$__cuda_sm20_rem_u64)
        /*053c*/ 	.word	0x00000000


	//----- nvinfo : EIATTR_FRAME_SIZE
	.align		4
.L_251:
        /*0540*/ 	.byte	0x04, 0x11
        /*0542*/ 	.short	(.L_253 - .L_252)
	.align		4
.L_252:
        /*0544*/ 	.word	index@($__internal_10_$__cuda_sm20_div_u64)
        /*0548*/ 	.word	0x00000000


	//----- nvinfo : EIATTR_FRAME_SIZE
	.align		4
.L_253:
        /*054c*/ 	.byte	0x04, 0x11
        /*054e*/ 	.short	(.L_255 - .L_254)
	.align		4
.L_254:
        /*0550*/ 	.word	index@($__internal_9_$__cuda_sm20_div_s64)
        /*0554*/ 	.word	0x00000000


	//----- nvinfo : EIATTR_FRAME_SIZE
	.align		4
.L_255:
        /*0558*/ 	.byte	0x04, 0x11
        /*055a*/ 	.short	(.L_257 - .L_256)
	.align		4
.L_256:
        /*055c*/ 	.word	index@(_ZN2at6native53_GLOBAL__N__3bfe7fd5_20_UpSampleNearest2d_cu_198c5ce237upsample_nearest2d_backward_out_frameIffXadL_ZNS0_46nearest_neighbor_exact_bw_compute_source_indexEfiiEEEEvPKT_mmmmmmPS3_ff)
        /*0560*/ 	.word	0x00000000


	//----- nvinfo : EIATTR_REGCOUNT
	.align		4
.L_257:
        /*0564*/ 	.byte	0x04, 0x2f
        /*0566*/ 	.short	(.L_259 - .L_258)
	.align		4
.L_258:
        /*0568*/ 	.word	index@(_ZN2at6native53_GLOBAL__N__3bfe7fd5_20_UpSampleNearest2d_cu_198c5ce237upsample_nearest2d_backward_out_frameIN3c104HalfEfXadL_ZNS0_46nearest_neighbor_exact_bw_compute_source_indexEfiiEEEEvPKT_mmmmmmPS5_ff)
        /*056c*/ 	.word	0x00000020


	//----- nvinfo : EIATTR_FRAME_SIZE
	.align		4
.L_259:
        /*0570*/ 	.byte	0x04, 0x11
        /*0572*/ 	.short	(.L_261 - .L_260)
	.align		4
.L_260:
        /*0574*/ 	.word	index@($__internal_8_$__cuda_sm20_rem_u64)
        /*0578*/ 	.word	0x00000000


	//----- nvinfo : EIATTR_FRAME_SIZE
	.align		4
.L_261:
        /*057c*/ 	.byte	0x04, 0x11
        /*057e*/ 	.short	(.L_263 - .L_262)
	.align		4
.L_262:
        /*0580*/ 	.word	index@($__internal_7_$__cuda_sm20_div_u64)
        /*0584*/ 	.word	0x00000000


	//----- nvinfo : EIATTR_FRAME_SIZE
	.align		4
.L_263:
        /*0588*/ 	.byte	0x04, 0x11
        /*058a*/ 	.short	(.L_265 - .L_264)
	.align		4
.L_264:
        /*058c*/ 	.word	index@($__internal_6_$__cuda_sm20_div_s64)
        /*0590*/ 	.word	0x00000000


	//----- nvinfo : EIATTR_FRAME_SIZE
	.align		4
.L_265:
        /*0594*/ 	.byte	0x04, 0x11
        /*0596*/ 	.short	(.L_267 - .L_266)
	.align		4
.L_266:
        /*0598*/ 	.word	index@(_ZN2at6native53_GLOBAL__N__3bfe7fd5_20_UpSampleNearest2d_cu_198c5ce237upsample_nearest2d_backward_out_frameIN3c104HalfEfXadL_ZNS0_46nearest_neighbor_exact_bw_compute_source_indexEfiiEEEEvPKT_mmmmmmPS5_ff)
        /*059c*/ 	.word	0x00000000


	//----- nvinfo : EIATTR_REGCOUNT
	.align		4
.L_267:
        /*05a0*/ 	.byte	0x04, 0x2f
        /*05a2*/ 	.short	(.L_269 - .L_268)
	.align		4
.L_268:
        /*05a4*/ 	.word	index@(_ZN2at6native53_GLOBAL__N__3bfe7fd5_20_UpSampleNearest2d_cu_198c5ce237upsample_nearest2d_backward_out_frameIN3c108BFloat16EfXadL_ZNS0_46nearest_neighbor_exact_bw_compute_source_indexEfiiEEEEvPKT_mmmmmmPS5_ff)
        /*05a8*/ 	.word	0x00000020


	//----- nvinfo : EIATTR_FRAME_SIZE
	.align		4
.L_269:
        /*05ac*/ 	.byte	0x04, 0x11
        /*05ae*/ 	.short	(.L_271 - .L_270)
	.align		4
.L_270:
        /*05b0*/ 	.word	index@($__internal_5_$__cuda_sm20_rem_u64)
        /*05b4*/ 	.word	0x00000000


	//----- nvinfo : EIATTR_FRAME_SIZE
	.align		4
.L_271:
        /*05b8*/ 	.byte	0x04, 0x11
        /*05ba*/ 	.short	(.L_273 - .L_272)
	.align		4
.L_272:
        /*05bc*/ 	.word	index@($__internal_4_$__cuda_sm20_div_u64)
        /*05c0*/ 	.word	0x00000000


	//----- nvinfo : EIATTR_FRAME_SIZE
	.align		4
.L_273:
        /*05c4*/ 	.byte	0x04, 0x11
        /*05c6*/ 	.short	(.L_275 - .L_274)
	.align		4
.L_274:
        /*05c8*/ 	.word	index@($__internal_3_$__cuda_sm20_div_s64)
        /*05cc*/ 	.word	0x00000000


	//----- nvinfo : EIATTR_FRAME_SIZE
	.align		4
.L_275:
        /*05d0*/ 	.byte	0x04, 0x11
        /*05d2*/ 	.short	(.L_277 - .L_276)
	.align		4
.L_276:
        /*05d4*/ 	.word	index@(_ZN2at6native53_GLOBAL__N__3bfe7fd5_20_UpSampleNearest2d_cu_198c5ce237upsample_nearest2d_backward_out_frameIN3c108BFloat16EfXadL_ZNS0_46nearest_neighbor_exact_bw_compute_source_indexEfiiEEEEvPKT_mmmmmmPS5_ff)
        /*05d8*/ 	.word	0x00000000


	//----- nvinfo : EIATTR_REGCOUNT
	.align		4
.L_277:
        /*05dc*/ 	.byte	0x04, 0x2f
        /*05de*/ 	.short	(.L_279 - .L_278)
	.align		4
.L_278:
        /*05e0*/ 	.word	index@(_ZN2at6native53_GLOBAL__N__3bfe7fd5_20_UpSampleNearest2d_cu_198c5ce237upsample_nearest2d_backward_out_frameIhlXadL_ZNS0_46nearest_neighbor_exact_bw_compute_source_indexEfiiEEEEvPKT_mmmmmmPS3_ff)
        /*05e4*/ 	.word	0x00000020


	//----- nvinfo : EIATTR_FRAME_SIZE
	.align		4
.L_279:
        /*05e8*/ 	.byte	0x04, 0x11
        /*05ea*/ 	.short	(.L_281 - .L_280)
	.align		4
.L_280:
        /*05ec*/ 	.word	index@($__internal_2_$__cuda_sm20_rem_u64)
        /*05f0*/ 	.word	0x00000000


	//----- nvinfo : EIATTR_FRAME_SIZE
	.align		4
.L_281:
        /*05f4*/ 	.byte	0x04, 0x11
        /*05f6*/ 	.short	(.L_283 - .L_282)
	.align		4
.L_282:
        /*05f8*/ 	.word	index@($__internal_1_$__cuda_sm20_div_u64)
        /*05fc*/ 	.word	0x00000000


	//----- nvinfo : EIATTR_FRAME_SIZE
	.align		4
.L_283:
        /*0600*/ 	.byte	0x04, 0x11
        /*0602*/ 	.short	(.L_285 - .L_284)
	.align		4
.L_284:
        /*0604*/ 	.word	index@($__internal_0_$__cuda_sm20_div_s64)
        /*0608*/ 	.word	0x00000000


	//----- nvinfo : EIATTR_FRAME_SIZE
	.align		4
.L_285:
        /*060c*/ 	.byte	0x04, 0x11
        /*060e*/ 	.short	(.L_287 - .L_286)
	.align		4
.L_286:
        /*0610*/ 	.word	index@(_ZN2at6native53_GLOBAL__N__3bfe7fd5_20_UpSampleNearest2d_cu_198c5ce237upsample_nearest2d_backward_out_frameIhlXadL_ZNS0_46nearest_neighbor_exact_bw_compute_source_indexEfiiEEEEvPKT_mmmmmmPS3_ff)
        /*0614*/ 	.word	0x00000000


	//----- nvinfo : EIATTR_MIN_STACK_SIZE
	.align		4
.L_287:
        /*0618*/ 	.byte	0x04, 0x12
        /*061a*/ 	.short	(.L_289 - .L_288)
	.align		4
.L_288:
        /*061c*/ 	.word	index@(_ZN2at6native53_GLOBAL__N__3bfe7fd5_20_UpSampleNearest2d_cu_198c5ce237upsample_nearest2d_backward_out_frameIhlXadL_ZNS0_46nearest_neighbor_exact_bw_compute_source_indexEfiiEEEEvPKT_mmmmmmPS3_ff)
        /*0620*/ 	.word	0x00000000


	//----- nvinfo : EIATTR_MIN_STACK_SIZE
	.align		4
.L_289:
        /*0624*/ 	.byte	0x04, 0x12
        /*0626*/ 	.short	(.L_291 - .L_290)
	.align		4
.L_290:
        /*0628*/ 	.word	index@(_ZN2at6native53_GLOBAL__N__3bfe7fd5_20_UpSampleNearest2d_cu_198c5ce237upsample_nearest2d_backward_out_frameIN3c108BFloat16EfXadL_ZNS0_46nearest_neighbor_exact_bw_compute_source_indexEfiiEEEEvPKT_mmmmmmPS5_ff)
        /*062c*/ 	.word	0x00000000


	//----- nvinfo : EIATTR_MIN_STACK_SIZE
	.align		4
.L_291:
        /*0630*/ 	.byte	0x04, 0x12
        /*0632*/ 	.short	(.L_293 - .L_292)
	.align		4
.L_292:
        /*0634*/ 	.word	index@(_ZN2at6native53_GLOBAL__N__3bfe7fd5_20_UpSampleNearest2d_cu_198c5ce237upsample_nearest2d_backward_out_frameIN3c104HalfEfXadL_ZNS0_46nearest_neighbor_exact_bw_compute_source_indexEfiiEEEEvPKT_mmmmmmPS5_ff)
        /*0638*/ 	.word	0x00000000


	//----- nvinfo : EIATTR_MIN_STACK_SIZE
	.align		4
.L_293:
        /*063c*/ 	.byte	0x04, 0x12
        /*063e*/ 	.short	(.L_295 - .L_294)
	.align		4
.L_294:
        /*0640*/ 	.word	index@(_ZN2at6native53_GLOBAL__N__3bfe7fd5_20_UpSampleNearest2d_cu_198c5ce237upsample_nearest2d_backward_out_frameIffXadL_ZNS0_46nearest_neighbor_exact_bw_compute_source_indexEfiiEEEEvPKT_mmmmmmPS3_ff)
        /*0644*/ 	.word	0x00000000


	//----- nvinfo : EIATTR_MIN_STACK_SIZE
	.align		4
.L_295:
        /*0648*/ 	.byte	0x04, 0x12
        /*064a*/ 	.short	(.L_297 - .L_296)
	.align		4
.L_296:
        /*064c*/ 	.word	index@(_ZN2at6native53_GLOBAL__N__3bfe7fd5_20_UpSampleNearest2d_cu_198c5ce237upsample_nearest2d_backward_out_frameIddXadL_ZNS0_46nearest_neighbor_exact_bw_compute_source_indexEfiiEEEEvPKT_mmmmmmPS3_ff)
        /*0650*/ 	.word	0x00000000


	//----- nvinfo : EIATTR_MIN_STACK_SIZE
	.align		4
.L_297:
        /*0654*/ 	.byte	0x04, 0x12
        /*0656*/ 	.short	(.L_299 - .L_298)
	.align		4
.L_298:
        /*0658*/ 	.word	index@(_ZN2at6native53_GLOBAL__N__3bfe7fd5_20_UpSampleNearest2d_cu_198c5ce242upsample_nearest2d_backward_nhwc_out_frameIhlXadL_ZNS0_46nearest_neighbor_exact_bw_compute_source_indexEfiiEEEEvPKT_PS3_mmmmmffm)
        /*065c*/ 	.word	0x00000000


	//----- nvinfo : EIATTR_MIN_STACK_SIZE
	.align		4
.L_299:
        /*0660*/ 	.byte	0x04, 0x12
        /*0662*/ 	.short	(.L_301 - .L_300)
	.align		4
.L_300:
        /*0664*/ 	.word	index@(_ZN2at6native53_GLOBAL__N__3bfe7fd5_20_UpSampleNearest2d_cu_198c5ce242upsample_nearest2d_backward_nhwc_out_frameIN3c108BFloat16EfXadL_ZNS0_46nearest_neighbor_exact_bw_compute_source_indexEfiiEEEEvPKT_PS5_mmmmmffm)
        /*0668*/ 	.word	0x00000000


	//----- nvinfo : EIATTR_MIN_STACK_SIZE
	.align		4
.L_301:
        /*066c*/ 	.byte	0x04, 0x12
        /*066e*/ 	.short	(.L_303 - .L_302)
	.align		4
.L_302:
        /*0670*/ 	.word	index@(_ZN2at6native53_GLOBAL__N__3bfe7fd5_20_UpSampleNearest2d_cu_198c5ce242upsample_nearest2d_backward_nhwc_out_frameIN3c104HalfEfXadL_ZNS0_46nearest_neighbor_exact_bw_compute_source_indexEfiiEEEEvPKT_PS5_mmmmmffm)
        /*0674*/ 	.word	0x00000000


	//----- nvinfo : EIATTR_MIN_STACK_SIZE
	.align		4
.L_303:
        /*0678*/ 	.byte	0x04, 0x12
        /*067a*/ 	.short	(.L_305 - .L_304)
	.align		4
.L_304:
        /*067c*/ 	.word	index@(_ZN2at6native53_GLOBAL__N__3bfe7fd5_20_UpSampleNearest2d_cu_198c5ce242upsample_nearest2d_backward_nhwc_out_frameIffXadL_ZNS0_46nearest_neighbor_exact_bw_compute_source_indexEfiiEEEEvPKT_PS3_mmmmmffm)
        /*0680*/ 	.word	0x00000000


	//----- nvinfo : EIATTR_MIN_STACK_SIZE
	.align		4
.L_305:
        /*0684*/ 	.byte	0x04, 0x12
        /*0686*/ 	.short	(.L_307 - .L_306)
	.align		4
.L_306:
        /*0688*/ 	.word	index@(_ZN2at6native53_GLOBAL__N__3bfe7fd5_20_UpSampleNearest2d_cu_198c5ce242upsample_nearest2d_backward_nhwc_out_frameIddXadL_ZNS0_46nearest_neighbor_exact_bw_compute_source_indexEfiiEEEEvPKT_PS3_mmmmmffm)
        /*068c*/ 	.word	0x00000000


	//----- nvinfo : EIATTR_MIN_STACK_SIZE
	.align		4
.L_307:
        /*0690*/ 	.byte	0x04, 0x12
        /*0692*/ 	.short	(.L_309 - .L_308)
	.align		4
.L_308:
        /*0694*/ 	.word	index@(_ZN2at6native53_GLOBAL__N__3bfe7fd5_20_UpSampleNearest2d_cu_198c5ce237upsample_nearest2d_backward_out_frameIhlXadL_ZNS0_40nearest_neighbor_bw_compute_source_indexEfiiEEEEvPKT_mmmmmmPS3_ff)
        /*0698*/ 	.word	0x00000000


	//----- nvinfo : EIATTR_MIN_STACK_SIZE
	.align		4
.L_309:
        /*069c*/ 	.byte	0x04, 0x12
        /*069e*/ 	.short	(.L_311 - .L_310)
	.align		4
.L_310:
        /*06a0*/ 	.word	index@(_ZN2at6native53_GLOBAL__N__3bfe7fd5_20_UpSampleNearest2d_cu_198c5ce237upsample_nearest2d_backward_out_frameIN3c108BFloat16EfXadL_ZNS0_40nearest_neighbor_bw_compute_source_indexEfiiEEEEvPKT_mmmmmmPS5_ff)
        /*06a4*/ 	.word	0x00000000


	//----- nvinfo : EIATTR_MIN_STACK_SIZE
	.align		4
.L_311:
        /*06a8*/ 	.byte	0x04, 0x12
        /*06aa*/ 	.short	(.L_313 - .L_312)
	.align		4
.L_312:
        /*06ac*/ 	.word	index@(_ZN2at6native53_GLOBAL__N__3bfe7fd5_20_UpSampleNearest2d_cu_198c5ce237upsample_nearest2d_backward_out_frameIN3c104HalfEfXadL_ZNS0_40nearest_neighbor_bw_compute_source_indexEfiiEEEEvPKT_mmmmmmPS5_ff)
        /*06b0*/ 	.word	0x00000000


	//----- nvinfo : EIATTR_MIN_STACK_SIZE
	.align		4
.L_313:
        /*06b4*/ 	.byte	0x04, 0x12
        /*06b6*/ 	.short	(.L_315 - .L_314)
	.align		4
.L_314:
        /*06b8*/ 	.word	index@(_ZN2at6native53_GLOBAL__N__3bfe7fd5_20_UpSampleNearest2d_cu_198c5ce237upsample_nearest2d_backward_out_frameIffXadL_ZNS0_40nearest_neighbor_bw_compute_source_indexEfiiEEEEvPKT_mmmmmmPS3_ff)
        /*06bc*/ 	.word	0x00000000


	//----- nvinfo : EIATTR_MIN_STACK_SIZE
	.align		4
.L_315:
        /*06c0*/ 	.byte	0x04, 0x12
        /*06c2*/ 	.short	(.L_317 - .L_316)
	.align		4
.L_316:
        /*06c4*/ 	.word	index@(_ZN2at6native53_GLOBAL__N__3bfe7fd5_20_UpSampleNearest2d_cu_198c5ce237upsample_nearest2d_backward_out_frameIddXadL_ZNS0_40nearest_neighbor_bw_compute_source_indexEfiiEEEEvPKT_mmmmmmPS3_ff)
        /*06c8*/ 	.word	0x00000000


	//----- nvinfo : EIATTR_MIN_STACK_SIZE
	.align		4
.L_317:
        /*06cc*/ 	.byte	0x04, 0x12
        /*06ce*/ 	.short	(.L_319 - .L_318)
	.align		4
.L_318:
        /*06d0*/ 	.word	index@(_ZN2at6native53_GLOBAL__N__3bfe7fd5_20_UpSampleNearest2d_cu_198c5ce242upsample_nearest2d_backward_nhwc_out_frameIhlXadL_ZNS0_40nearest_neighbor_bw_compute_source_indexEfiiEEEEvPKT_PS3_mmmmmffm)
        /*06d4*/ 	.word	0x00000000


	//----- nvinfo : EIATTR_MIN_STACK_SIZE
	.align		4
.L_319:
        /*06d8*/ 	.byte	0x04, 0x12
        /*06da*/ 	.short	(.L_321 - .L_320)
	.align		4
.L_320:
        /*06dc*/ 	.word	index@(_ZN2at6native53_GLOBAL__N__3bfe7fd5_20_UpSampleNearest2d_cu_198c5ce242upsample_nearest2d_backward_nhwc_out_frameIN3c108BFloat16EfXadL_ZNS0_40nearest_neighbor_bw_compute_source_indexEfiiEEEEvPKT_PS5_mmmmmffm)
        /*06e0*/ 	.word	0x00000000


	//----- nvinfo : EIATTR_MIN_STACK_SIZE
	.align		4
.L_321:
        /*06e4*/ 	.byte	0x04, 0x12
        /*06e6*/ 	.short	(.L_323 - .L_322)
	.align		4
.L_322:
        /*06e8*/ 	.word	index@(_ZN2at6native53_GLOBAL__N__3bfe7fd5_20_UpSampleNearest2d_cu_198c5ce242upsample_nearest2d_backward_nhwc_out_frameIN3c104HalfEfXadL_ZNS0_40nearest_neighbor_bw_compute_source_indexEfiiEEEEvPKT_PS5_mmmmmffm)
        /*06ec*/ 	.word	0x00000000


	//----- nvinfo : EIATTR_MIN_STACK_SIZE
	.align		4
.L_323:
        /*06f0*/ 	.byte	0x04, 0x12
        /*06f2*/ 	.short	(.L_325 - .L_324)
	.align		4
.L_324:
        /*06f4*/ 	.word	index@(_ZN2at6native53_GLOBAL__N__3bfe7fd5_20_UpSampleNearest2d_cu_198c5ce242upsample_nearest2d_backward_nhwc_out_frameIffXadL_ZNS0_40nearest_neighbor_bw_compute_source_indexEfiiEEEEvPKT_PS3_mmmmmffm)
        /*06f8*/ 	.word	0x00000000


	//----- nvinfo : EIATTR_MIN_STACK_SIZE
	.align		4
.L_325:
        /*06fc*/ 	.byte	0x04, 0x12
        /*06fe*/ 	.short	(.L_327 - .L_326)
	.align		4
.L_326:
        /*0700*/ 	.word	index@(_ZN2at6native53_GLOBAL__N__3bfe7fd5_20_UpSampleNearest2d_cu_198c5ce242upsample_nearest2d_backward_nhwc_out_frameIddXadL_ZNS0_40nearest_neighbor_bw_compute_source_indexEfiiEEEEvPKT_PS3_mmmmmffm)
        /*0704*/ 	.word	0x00000000


	//----- nvinfo : EIATTR_MIN_STACK_SIZE
	.align		4
.L_327:
        /*0708*/ 	.byte	0x04, 0x12
        /*070a*/ 	.short	(.L_329 - .L_328)
	.align		4
.L_328:
        /*070c*/ 	.word	index@(_ZN2at6native53_GLOBAL__N__3bfe7fd5_20_UpSampleNearest2d_cu_198c5ce228upsample_nearest2d_out_frameIhXadL_ZNS0_43nearest_neighbor_exact_compute_source_indexEfiiEEEEvPKT_PS3_mmmmmff)
        /*0710*/ 	.word	0x00000000


	//----- nvinfo : EIATTR_MIN_STACK_SIZE
	.align		4
.L_329:
        /*0714*/ 	.byte	0x04, 0x12
        /*0716*/ 	.short	(.L_331 - .L_330)
	.align		4
.L_330:
        /*0718*/ 	.word	index@(_ZN2at6native53_GLOBAL__N__3bfe7fd5_20_UpSampleNearest2d_cu_198c5ce228upsample_nearest2d_out_frameIN3c108BFloat16EXadL_ZNS0_43nearest_neighbor_exact_compute_source_indexEfiiEEEEvPKT_PS5_mmmmmff)
        /*071c*/ 	.word	0x00000000


	//----- nvinfo : EIATTR_MIN_STACK_SIZE
	.align		4
.L_331:
        /*0720*/ 	.byte	0x04, 0x12
        /*0722*/ 	.short	(.L_333 - .L_332)
	.align		4
.L_332:
        /*0724*/ 	.word	index@(_ZN2at6native53_GLOBAL__N__3bfe7fd5_20_UpSampleNearest2d_cu_198c5ce228upsample_nearest2d_out_frameIN3c104HalfEXadL_ZNS0_43nearest_neighbor_exact_compute_source_indexEfiiEEEEvPKT_PS5_mmmmmff)
        /*0728*/ 	.word	0x00000000


	//----- nvinfo : EIATTR_MIN_STACK_SIZE
	.align		4
.L_333:
        /*072c*/ 	.byte	0x04, 0x12
        /*072e*/ 	.short	(.L_335 - .L_334)
	.align		4
.L_334:
        /*0730*/ 	.word	index@(_ZN2at6native53_GLOBAL__N__3bfe7fd5_20_UpSampleNearest2d_cu_198c5ce228upsample_nearest2d_out_frameIfXadL_ZNS0_43nearest_neighbor_exact_compute_source_indexEfiiEEEEvPKT_PS3_mmmmmff)
        /*0734*/ 	.word	0x00000000


	//----- nvinfo : EIATTR_MIN_STACK_SIZE
	.align		4
.L_335:
        /*0738*/ 	.byte	0x04, 0x12
        /*073a*/ 	.short	(.L_337 - .L_336)
	.align		4
.L_336:
        /*073c*/ 	.word	index@(_ZN2at6native53_GLOBAL__N__3bfe7fd5_20_UpSampleNearest2d_cu_198c5ce228upsample_nearest2d_out_frameIdXadL_ZNS0_43nearest_neighbor_exact_compute_source_indexEfiiEEEEvPKT_PS3_mmmmmff)
        /*0740*/ 	.word	0x00000000


	//----- nvinfo : EIATTR_MIN_STACK_SIZE
	.align		4
.L_337:
        /*0744*/ 	.byte	0x04, 0x12
        /*0746*/ 	.short	(.L_339 - .L_338)
	.align		4
.L_338:
        /*0748*/ 	.word	index@(_ZN2at6native53_GLOBAL__N__3bfe7fd5_20_UpSampleNearest2d_cu_198c5ce233upsample_nearest2d_nhwc_out_frameIhXadL_ZNS0_43nearest_neighbor_exact_compute_source_indexEfiiEEEEvPKT_PS3_mmmmmffm)
        /*074c*/ 	.word	0x00000000


	//----- nvinfo : EIATTR_MIN_STACK_SIZE
	.align		4
.L_339:
        /*0750*/ 	.byte	0x04, 0x12
        /*0752*/ 	.short	(.L_341 - .L_340)
	.align		4
.L_340:
        /*0754*/ 	.word	index@(_ZN2at6native53_GLOBAL__N__3bfe7fd5_20_UpSampleNearest2d_cu_198c5ce233upsample_nearest2d_nhwc_out_frameIN3c108BFloat16EXadL_ZNS0_43nearest_neighbor_exact_compute_source_indexEfiiEEEEvPKT_PS5_mmmmmffm)
        /*0758*/ 	.word	0x00000000


	//----- nvinfo : EIATTR_MIN_STACK_SIZE
	.align		4
.L_341:
        /*075c*/ 	.byte	0x04, 0x12
        /*075e*/ 	.short	(.L_343 - .L_342)
	.align		4
.L_342:
        /*0760*/ 	.word	index@(_ZN2at6native53_GLOBAL__N__3bfe7fd5_20_UpSampleNearest2d_cu_198c5ce233upsample_nearest2d_nhwc_out_frameIN3c104HalfEXadL_ZNS0_43nearest_neighbor_exact_compute_source_indexEfiiEEEEvPKT_PS5_mmmmmffm)
        /*0764*/ 	.word	0x00000000


	//----- nvinfo : EIATTR_MIN_STACK_SIZE
	.align		4
.L_343:
        /*0768*/ 	.byte	0x04, 0x12
        /*076a*/ 	.short	(.L_345 - .L_344)
	.align		4
.L_344:
        /*076c*/ 	.word	index@(_ZN2at6native53_GLOBAL__N__3bfe7fd5_20_UpSampleNearest2d_cu_198c5ce233upsample_nearest2d_nhwc_out_frameIfXadL_ZNS0_43nearest_neighbor_exact_compute_source_indexEfiiEEEEvPKT_PS3_mmmmmffm)
        /*0770*/ 	.word	0x00000000


	//----- nvinfo : EIATTR_MIN_STACK_SIZE
	.align		4
.L_345:
        /*0774*/ 	.byte	0x04, 0x12
        /*0776*/ 	.short	(.L_347 - .L_346)
	.align		4
.L_346:
        /*0778*/ 	.word	index@(_ZN2at6native53_GLOBAL__N__3bfe7fd5_20_UpSampleNearest2d_cu_198c5ce233upsample_nearest2d_nhwc_out_frameIdXadL_ZNS0_43nearest_neighbor_exact_compute_source_indexEfiiEEEEvPKT_PS3_mmmmmffm)
        /*077c*/ 	.word	0x00000000


	//----- nvinfo : EIATTR_MIN_STACK_SIZE
	.align		4
.L_347:
        /*0780*/ 	.byte	0x04, 0x12
        /*0782*/ 	.short	(.L_349 - .L_348)
	.align		4
.L_348:
        /*0784*/ 	.word	index@(_ZN2at6native53_GLOBAL__N__3bfe7fd5_20_UpSampleNearest2d_cu_198c5ce228upsample_nearest2d_out_frameIhXadL_ZNS0_37nearest_neighbor_compute_source_indexEfiiEEEEvPKT_PS3_mmmmmff)
        /*0788*/ 	.word	0x00000000


	//----- nvinfo : EIATTR_MIN_STACK_SIZE
	.align		4
.L_349:
        /*078c*/ 	.byte	0x04, 0x12
        /*078e*/ 	.short	(.L_351 - .L_350)
	.align		4
.L_350:
        /*0790*/ 	.word	index@(_ZN2at6native53_GLOBAL__N__3bfe7fd5_20_UpSampleNearest2d_cu_198c5ce228upsample_nearest2d_out_frameIN3c108BFloat16EXadL_ZNS0_37nearest_neighbor_compute_source_indexEfiiEEEEvPKT_PS5_mmmmmff)
        /*0794*/ 	.word	0x00000000


	//----- nvinfo : EIATTR_MIN_STACK_SIZE
	.align		4
.L_351:
        /*0798*/ 	.byte	0x04, 0x12
        /*079a*/ 	.short	(.L_353 - .L_352)
	.align		4
.L_352:
        /*079c*/ 	.word	index@(_ZN2at6native53_GLOBAL__N__3bfe7fd5_20_UpSampleNearest2d_cu_198c5ce228upsample_nearest2d_out_frameIN3c104HalfEXadL_ZNS0_37nearest_neighbor_compute_source_indexEfiiEEEEvPKT_PS5_mmmmmff)
        /*07a0*/ 	.word	0x00000000


	//----- nvinfo : EIATTR_MIN_STACK_SIZE
	.align		4
.L_353:
        /*07a4*/ 	.byte	0x04, 0x12
        /*07a6*/ 	.short	(.L_355 - .L_354)
	.align		4
.L_354:
        /*07a8*/ 	.word	index@(_ZN2at6native53_GLOBAL__N__3bfe7fd5_20_UpSampleNearest2d_cu_198c5ce228upsample_nearest2d_out_frameIfXadL_ZNS0_37nearest_neighbor_compute_source_indexEfiiEEEEvPKT_PS3_mmmmmff)
        /*07ac*/ 	.word	0x00000000


	//----- nvinfo : EIATTR_MIN_STACK_SIZE
	.align		4
.L_355:
        /*07b0*/ 	.byte	0x04, 0x12
        /*07b2*/ 	.short	(.L_357 - .L_356)
	.align		4
.L_356:
        /*07b4*/ 	.word	index@(_ZN2at6native53_GLOBAL__N__3bfe7fd5_20_UpSampleNearest2d_cu_198c5ce228upsample_nearest2d_out_frameIdXadL_ZNS0_37nearest_neighbor_compute_source_indexEfiiEEEEvPKT_PS3_mmmmmff)
        /*07b8*/ 	.word	0x00000000


	//----- nvinfo : EIATTR_MIN_STACK_SIZE
	.align		4
.L_357:
        /*07bc*/ 	.byte	0x04, 0x12
        /*07be*/ 	.short	(.L_359 - .L_358)
	.align		4
.L_358:
        /*07c0*/ 	.word	index@(_ZN2at6native53_GLOBAL__N__3bfe7fd5_20_UpSampleNearest2d_cu_198c5ce233upsample_nearest2d_nhwc_out_frameIhXadL_ZNS0_37nearest_neighbor_compute_source_indexEfiiEEEEvPKT_PS3_mmmmmffm)
        /*07c4*/ 	.word	0x00000000


	//----- nvinfo : EIATTR_MIN_STACK_SIZE
	.align		4
.L_359:
        /*07c8*/ 	.byte	0x04, 0x12
        /*07ca*/ 	.short	(.L_361 - .L_360)
	.align		4
.L_360:
        /*07cc*/ 	.word	index@(_ZN2at6native53_GLOBAL__N__3bfe7fd5_20_UpSampleNearest2d_cu_198c5ce233upsample_nearest2d_nhwc_out_frameIN3c108BFloat16EXadL_ZNS0_37nearest_neighbor_compute_source_indexEfiiEEEEvPKT_PS5_mmmmmffm)
        /*07d0*/ 	.word	0x00000000


	//----- nvinfo : EIATTR_MIN_STACK_SIZE
	.align		4
.L_361:
        /*07d4*/ 	.byte	0x04, 0x12
        /*07d6*/ 	.short	(.L_363 - .L_362)
	.align		4
.L_362:
        /*07d8*/ 	.word	index@(_ZN2at6native53_GLOBAL__N__3bfe7fd5_20_UpSampleNearest2d_cu_198c5ce233upsample_nearest2d_nhwc_out_frameIN3c104HalfEXadL_ZNS0_37nearest_neighbor_compute_source_indexEfiiEEEEvPKT_PS5_mmmmmffm)
        /*07dc*/ 	.word	0x00000000


	//----- nvinfo : EIATTR_MIN_STACK_SIZE
	.align		4
.L_363:
        /*07e0*/ 	.byte	0x04, 0x12
        /*07e2*/ 	.short	(.L_365 - .L_364)
	.align		4
.L_364:
        /*07e4*/ 	.word	index@(_ZN2at6native53_GLOBAL__N__3bfe7fd5_20_UpSampleNearest2d_cu_198c5ce233upsample_nearest2d_nhwc_out_frameIfXadL_ZNS0_37nearest_neighbor_compute_source_indexEfiiEEEEvPKT_PS3_mmmmmffm)
        /*07e8*/ 	.word	0x00000000


	//----- nvinfo : EIATTR_MIN_STACK_SIZE
	.align		4
.L_365:
        /*07ec*/ 	.byte	0x04, 0x12
        /*07ee*/ 	.short	(.L_367 - .L_366)
	.align		4
.L_366:
        /*07f0*/ 	.word	index@(_ZN2at6native53_GLOBAL__N__3bfe7fd5_20_UpSampleNearest2d_cu_198c5ce233upsample_nearest2d_nhwc_out_frameIdXadL_ZNS0_37nearest_neighbor_compute_source_indexEfiiEEEEvPKT_PS3_mmmmmffm)
        /*07f4*/ 	.word	0x00000000
.L_367:


//--------------------- .nv.compat                --------------------------
	.section	.nv.compat,"",@"SHT_CUDA_COMPAT_INFO"
	.align	4
        /*0000*/ 	.byte	0x02, 0x09, 0x01, 0x00, 0x02, 0x02, 0x01, 0x00, 0x02, 0x05, 0x05, 0x00, 0x03, 0x07, 0x01, 0x01
        /*0010*/ 	.byte	0x02, 0x03, 0x00, 0x00, 0x02, 0x06, 0x01, 0x00, 0x04, 0x0b, 0x08, 0x00, 0x00, 0x00, 0x00, 0x00
        /*0020*/ 	.byte	0x00, 0x00, 0x00, 0x00


//--------------------- .nv.info._ZN2at6native53_GLOBAL__N__3bfe7fd5_20_UpSampleNearest2d_cu_198c5ce237upsample_nearest2d_backward_out_frameIhlXadL_ZNS0_46nearest_neighbor_exact_bw_compute_source_indexEfiiEEEEvPKT_mmmmmmPS3_ff --------------------------
	.section	.nv.info._ZN2at6native53_GLOBAL__N__3bfe7fd5_20_UpSampleNearest2d_cu_198c5ce237upsample_nearest2d_backward_out_frameIhlXadL_ZNS0_46nearest_neighbor_exact_bw_compute_source_indexEfiiEEEEvPKT_mmmmmmPS3_ff,"",@"SHT_CUDA_INFO"
	.sectionflags	@""
	.align	4


	//----- nvinfo : EIATTR_CUDA_API_VERSION
	.align		4
        /*0000*/ 	.byte	0x04, 0x37
        /*0002*/ 	.short	(.L_369 - .L_368)
.L_368:
        /*0004*/ 	.word	0x00000082


	//----- nvinfo : EIATTR_KPARAM_INFO
	.align		4
.L_369:
        /*0008*/ 	.byte	0x04, 0x17
        /*000a*/ 	.short	(.L_371 - .L_370)
.L_370:
        /*000c*/ 	.word	0x00000000
        /*0010*/ 	.short	0x0009
        /*0012*/ 	.short	0x0044
        /*0014*/ 	.byte	0x00, 0xf0, 0x11, 0x00


	//----- nvinfo : EIATTR_KPARAM_INFO
	.align		4
.L_371:
        /*0018*/ 	.byte	0x04, 0x17
        /*001a*/ 	.short	(.L_373 - .L_372)
.L_372:
        /*001c*/ 	.word	0x00000000
        /*0020*/ 	.short	0x0008
        /*0022*/ 	.short	0x0040
        /*0024*/ 	.byte	0x00, 0xf0, 0x11, 0x00


	//----- nvinfo : EIATTR_KPARAM_INFO
	.align		4
.L_373:
        /*0028*/ 	.byte	0x04, 0x17
        /*002a*/ 	.short	(.L_375 - .L_374)
.L_374:
        /*002c*/ 	.word	0x00000000
        /*0030*/ 	.short	0x0007
        /*0032*/ 	.short	0x0038
        /*0034*/ 	.byte	0x00, 0xf0, 0x21, 0x00


	//----- nvinfo : EIATTR_KPARAM_INFO
	.align		4
.L_375:
        /*0038*/ 	.byte	0x04, 0x17
        /*003a*/ 	.short	(.L_377 - .L_376)
.L_376:
        /*003c*/ 	.word	0x00000000
        /*0040*/ 	.short	0x0006
        /*0042*/ 	.short	0x0030
        /*0044*/ 	.byte	0x00, 0xf0, 0x21, 0x00


	//----- nvinfo : EIATTR_KPARAM_INFO
	.align		4
.L_377:
        /*0048*/ 	.byte	0x04, 0x17
        /*004a*/ 	.short	(.L_379 - .L_378)
.L_378:
        /*004c*/ 	.word	0x00000000
        /*0050*/ 	.short	0x0005
        /*0052*/ 	.short	0x0028
        /*0054*/ 	.byte	0x00, 0xf0, 0x21, 0x00


	//----- nvinfo : EIATTR_KPARAM_INFO
	.align		4
.L_379:
        /*0058*/ 	.byte	0x04, 0x17
        /*005a*/ 	.short	(.L_381 - .L_380)
.L_380:
        /*005c*/ 	.word	0x00000000
        /*0060*/ 	.short	0x0004
        /*0062*/ 	.short	0x0020
        /*0064*/ 	.byte	0x00, 0xf0, 0x21, 0x00


	//----- nvinfo : EIATTR_KPARAM_INFO
	.align		4
.L_381:
        /*0068*/ 	.byte	0x04, 0x17
        /*006a*/ 	.short	(.L_383 - .L_382)
.L_382:
        /*006c*/ 	.word	0x00000000
        /*0070*/ 	.short	0x0003
        /*0072*/ 	.short	0x0018
        /*0074*/ 	.byte	0x00, 0xf0, 0x21, 0x00


	//----- nvinfo : EIATTR_KPARAM_INFO
	.align		4
.L_383:
        /*0078*/ 	.byte	0x04, 0x17
        /*007a*/ 	.short	(.L_385 - .L_384)
.L_384:
        /*007c*/ 	.word	0x00000000
        /*0080*/ 	.short	0x0002
        /*0082*/ 	.short	0x0010
        /*0084*/ 	.byte	0x00, 0xf0, 0x21, 0x00


	//----- nvinfo : EIATTR_KPARAM_INFO
	.align		4
.L_385:
        /*0088*/ 	.byte	0x04, 0x17
        /*008a*/ 	.short	(.L_387 - .L_386)
.L_386:
        /*008c*/ 	.word	0x00000000
        /*0090*/ 	.short	0x0001
        /*0092*/ 	.short	0x0008
        /*0094*/ 	.byte	0x00, 0xf0, 0x21, 0x00


	//----- nvinfo : EIATTR_KPARAM_INFO
	.align		4
.L_387:
        /*0098*/ 	.byte	0x04, 0x17
        /*009a*/ 	.short	(.L_389 - .L_388)
.L_388:
        /*009c*/ 	.word	0x00000000
        /*00a0*/ 	.short	0x0000
        /*00a2*/ 	.short	0x0000
        /*00a4*/ 	.byte	0x00, 0xf0, 0x21, 0x00


	//----- nvinfo : EIATTR_SPARSE_MMA_MASK
	.align		4
.L_389:
        /*00a8*/ 	.byte	0x03, 0x50
        /*00aa*/ 	.short	0x0000


	//----- nvinfo : EIATTR_MAXREG_COUNT
	.align		4
        /*00ac*/ 	.byte	0x03, 0x1b
        /*00ae*/ 	.short	0x0040


	//----- nvinfo : EIATTR_MERCURY_ISA_VERSION
	.align		4
        /*00b0*/ 	.byte	0x03, 0x5f
        /*00b2*/ 	.short	0x0101


	//----- nvinfo : EIATTR_EXIT_INSTR_OFFSETS
	.align		4
        /*00b4*/ 	.byte	0x04, 0x1c
        /*00b6*/ 	.short	(.L_391 - .L_390)


	//   ....[0]....
.L_390:
        /*00b8*/ 	.word	0x00000130


	//   ....[1]....
        /*00bc*/ 	.word	0x00000ae0


	//   ....[2]....
        /*00c0*/ 	.word	0x00001790


	//----- nvinfo : EIATTR_MAX_THREADS
	.align		4
.L_391:
        /*00c4*/ 	.byte	0x04, 0x05
        /*00c6*/ 	.short	(.L_393 - .L_392)
.L_392:
        /*00c8*/ 	.word	0x00000400
        /*00cc*/ 	.word	0x00000001
        /*00d0*/ 	.word	0x00000001


	//----- nvinfo : EIATTR_CRS_STACK_SIZE
	.align		4
.L_393:
        /*00d4*/ 	.byte	0x04, 0x1e
        /*00d6*/ 	.short	(.L_395 - .L_394)
.L_394:
        /*00d8*/ 	.word	0x00000000


	//----- nvinfo : EIATTR_CBANK_PARAM_SIZE
	.align		4
.L_395:
        /*00dc*/ 	.byte	0x03, 0x19
        /*00de*/ 	.short	0x0048


	//----- nvinfo : EIATTR_PARAM_CBANK
	.align		4
        /*00e0*/ 	.byte	0x04, 0x0a
        /*00e2*/ 	.short	(.L_397 - .L_396)
	.align		4
.L_396:
        /*00e4*/ 	.word	index@(.nv.constant0._ZN2at6native53_GLOBAL__N__3bfe7fd5_20_UpSampleNearest2d_cu_198c5ce237upsample_nearest2d_backward_out_frameIhlXadL_ZNS0_46nearest_neighbor_exact_bw_compute_source_indexEfiiEEEEvPKT_mmmmmmPS3_ff)
        /*00e8*/ 	.short	0x0210
        /*00ea*/ 	.short	0x0048


	//----- nvinfo : EIATTR_SW_WAR
	.align		4
.L_397:
        /*00ec*/ 	.byte	0x04, 0x36
        /*00ee*/ 	.short	(.L_399 - .L_398)
.L_398:
        /*00f0*/ 	.word	0x00000008
.L_399:


//--------------------- .nv.info._ZN2at6native53_GLOBAL__N__3bfe7fd5_20_UpSampleNearest2d_cu_198c5ce237upsample_nearest2d_backward_out_frameIN3c108BFloat16EfXadL_ZNS0_46nearest_neighbor_exact_bw_compute_source_indexEfiiEEEEvPKT_mmmmmmPS5_ff --------------------------
	.section	.nv.info._ZN2at6native53_GLOBAL__N__3bfe7fd5_20_UpSampleNearest2d_cu_198c5ce237upsample_nearest2d_backward_out_frameIN3c108BFloat16EfXadL_ZNS0_46nearest_neighbor_exact_bw_compute_source_indexEfiiEEEEvPKT_mmmmmmPS5_ff,"",@"SHT_CUDA_INFO"
	.sectionflags	@""
	.align	4


	//----- nvinfo : EIATTR_CUDA_API_VERSION
	.align		4
        /*0000*/ 	.byte	0x04, 0x37
        /*0002*/ 	.short	(.L_401 - .L_400)
.L_400:
        /*0004*/ 	.word	0x00000082


	//----- nvinfo : EIATTR_KPARAM_INFO
	.align		4
.L_401:
        /*0008*/ 	.byte	0x04, 0x17
        /*000a*/ 	.short	(.L_403 - .L_402)
.L_402:
        /*000c*/ 	.word	0x00000000
        /*0010*/ 	.short	0x0009
        /*0012*/ 	.short	0x0044
        /*0014*/ 	.byte	0x00, 0xf0, 0x11, 0x00


	//----- nvinfo : EIATTR_KPARAM_INFO
	.align		4
.L_403:
        /*0018*/ 	.byte	0x04, 0x17
        /*001a*/ 	.short	(.L_405 - .L_404)
.L_404:
        /*001c*/ 	.word	0x00000000
        /*0020*/ 	.short	0x0008
        /*0022*/ 	.short	0x0040
        /*0024*/ 	.byte	0x00, 0xf0, 0x11, 0x00


	//----- nvinfo : EIATTR_KPARAM_INFO
	.align		4
.L_405:
        /*0028*/ 	.byte	0x04, 0x17
        /*002a*/ 	.short	(.L_407 - .L_406)
.L_406:
        /*002c*/ 	.word	0x00000000
        /*0030*/ 	.short	0x0007
        /*0032*/ 	.short	0x0038
        /*0034*/ 	.byte	0x00, 0xf0, 0x21, 0x00


	//----- nvinfo : EIATTR_KPARAM_INFO
	.align		4
.L_407:
        /*0038*/ 	.byte	0x04, 0x17
        /*003a*/ 	.short	(.L_409 - .L_408)
.L_408:
        /*003c*/ 	.word	0x00000000
        /*0040*/ 	.short	0x0006
        /*0042*/ 	.short	0x0030
        /*0044*/ 	.byte	0x00, 0xf0, 0x21, 0x00


	//----- nvinfo : EIATTR_KPARAM_INFO
	.align		4
.L_409:
        /*0048*/ 	.byte	0x04, 0x17
        /*004a*/ 	.short	(.L_411 - .L_410)
.L_410:
        /*004c*/ 	.word	0x00000000
        /*0050*/ 	.short	0x0005
        /*0052*/ 	.short	0x0028
        /*0054*/ 	.byte	0x00, 0xf0, 0x21, 0x00


	//----- nvinfo : EIATTR_KPARAM_INFO
	.align		4
.L_411:
        /*0058*/ 	.byte	0x04, 0x17
        /*005a*/ 	.short	(.L_413 - .L_412)
.L_412:
        /*005c*/ 	.word	0x00000000
        /*0060*/ 	.short	0x0004
        /*0062*/ 	.short	0x0020
        /*0064*/ 	.byte	0x00, 0xf0, 0x21, 0x00


	//----- nvinfo : EIATTR_KPARAM_INFO
	.align		4
.L_413:
        /*0068*/ 	.byte	0x04, 0x17
        /*006a*/ 	.short	(.L_415 - .L_414)
.L_414:
        /*006c*/ 	.word	0x00000000
        /*0070*/ 	.short	0x0003
        /*0072*/ 	.short	0x0018
        /*0074*/ 	.byte	0x00, 0xf0, 0x21, 0x00


	//----- nvinfo : EIATTR_KPARAM_INFO
	.align		4
.L_415:
        /*0078*/ 	.byte	0x04, 0x17
        /*007a*/ 	.short	(.L_417 - .L_416)
.L_416:
        /*007c*/ 	.word	0x00000000
        /*0080*/ 	.short	0x0002
        /*0082*/ 	.short	0x0010
        /*0084*/ 	.byte	0x00, 0xf0, 0x21, 0x00


	//----- nvinfo : EIATTR_KPARAM_INFO
	.align		4
.L_417:
        /*0088*/ 	.byte	0x04, 0x17
        /*008a*/ 	.short	(.L_419 - .L_418)
.L_418:
        /*008c*/ 	.word	0x00000000
        /*0090*/ 	.short	0x0001
        /*0092*/ 	.short	0x0008
        /*0094*/ 	.byte	0x00, 0xf0, 0x21, 0x00


	//----- nvinfo : EIATTR_KPARAM_INFO
	.align		4
.L_419:
        /*0098*/ 	.byte	0x04, 0x17
        /*009a*/ 	.short	(.L_421 - .L_420)
.L_420:
        /*009c*/ 	.word	0x00000000
        /*00a0*/ 	.short	0x0000
        /*00a2*/ 	.short	0x0000
        /*00a4*/ 	.byte	0x00, 0xf0, 0x21, 0x00


	//----- nvinfo : EIATTR_SPARSE_MMA_MASK
	.align		4
.L_421:
        /*00a8*/ 	.byte	0x03, 0x50
        /*00aa*/ 	.short	0x0000


	//----- nvinfo : EIATTR_MAXREG_COUNT
	.align		4
        /*00ac*/ 	.byte	0x03, 0x1b
        /*00ae*/ 	.short	0x0040


	//----- nvinfo : EIATTR_MERCURY_ISA_VERSION
	.align		4
        /*00b0*/ 	.byte	0x03, 0x5f
        /*00b2*/ 	.short	0x0101


	//----- nvinfo : EIATTR_EXIT_INSTR_OFFSETS
	.align		4
        /*00b4*/ 	.byte	0x04, 0x1c
        /*00b6*/ 	.short	(.L_423 - .L_422)


	//   ....[0]....
.L_422:
        /*00b8*/ 	.word	0x00000130


	//   ....[1]....
        /*00bc*/ 	.word	0x00000ae0


	//   ....[2]....
        /*00c0*/ 	.word	0x00001ae0


	//----- nvinfo : EIATTR_MAX_THREADS
	.align		4
.L_423:
        /*00c4*/ 	.byte	0x04, 0x05
        /*00c6*/ 	.short	(.L_425 - .L_424)
.L_424:
        /*00c8*/ 	.word	0x00000400
        /*00cc*/ 	.word	0x00000001
        /*00d0*/ 	.word	0x00000001


	//----- nvinfo : EIATTR_CRS_STACK_SIZE
	.align		4
.L_425:
        /*00d4*/ 	.byte	0x04, 0x1e
        /*00d6*/ 	.short	(.L_427 - .L_426)
.L_426:
        /*00d8*/ 	.word	0x00000000


	//----- nvinfo : EIATTR_CBANK_PARAM_SIZE
	.align		4
.L_427:
        /*00dc*/ 	.byte	0x03, 0x19
        /*00de*/ 	.short	0x0048


	//----- nvinfo : EIATTR_PARAM_CBANK
	.align		4
        /*00e0*/ 	.byte	0x04, 0x0a
        /*00e2*/ 	.short	(.L_429 - .L_428)
	.align		4
.L_428:
        /*00e4*/ 	.word	index@(.nv.constant0._ZN2at6native53_GLOBAL__N__3bfe7fd5_20_UpSampleNearest2d_cu_198c5ce237upsample_nearest2d_backward_out_frameIN3c108BFloat16EfXadL_ZNS0_46nearest_neighbor_exact_bw_compute_source_indexEfiiEEEEvPKT_mmmmmmPS5_ff)
        /*00e8*/ 	.short	0x0210
        /*00ea*/ 	.short	0x0048


	//----- nvinfo : EIATTR_SW_WAR
	.align		4
.L_429:
        /*00ec*/ 	.byte	0x04, 0x36
        /*00ee*/ 	.short	(.L_431 - .L_430)
.L_430:
        /*00f0*/ 	.word	0x00000008
.L_431:


//--------------------- .nv.info._ZN2at6native53_GLOBAL__N__3bfe7fd5_20_UpSampleNearest2d_cu_198c5ce237upsample_nearest2d_backward_out_frameIN3c104HalfEfXadL_ZNS0_46nearest_neighbor_exact_bw_compute_source_indexEfiiEEEEvPKT_mmmmmmPS5_ff --------------------------
	.section	.nv.info._ZN2at6native53_GLOBAL__N__3bfe7fd5_20_UpSampleNearest2d_cu_198c5ce237upsample_nearest2d_backward_out_frameIN3c104HalfEfXadL_ZNS0_46nearest_neighbor_exact_bw_compute_source_indexEfiiEEEEvPKT_mmmmmmPS5_ff,"",@"SHT_CUDA_INFO"
	.sectionflags	@""
	.align	4


	//----- nvinfo : EIATTR_CUDA_API_VERSION
	.align		4
        /*0000*/ 	.byte	0x04, 0x37
        /*0002*/ 	.short	(.L_433 - .L_432)
.L_432:
        /*0004*/ 	.word	0x00000082


	//----- nvinfo : EIATTR_KPARAM_INFO
	.align		4
.L_433:
        /*0008*/ 	.byte	0x04, 0x17
        /*000a*/ 	.short	(.L_435 - .L_434)
.L_434:
        /*000c*/ 	.word	0x00000000
        /*0010*/ 	.short	0x0009
        /*0012*/ 	.short	0x0044
        /*0014*/ 	.byte	0x00, 0xf0, 0x11, 0x00


	//----- nvinfo : EIATTR_KPARAM_INFO
	.align		4
.L_435:
        /*0018*/ 	.byte	0x04, 0x17
        /*001a*/ 	.short	(.L_437 - .L_436)
.L_436:
        /*001c*/ 	.word	0x00000000
        /*0020*/ 	.short	0x0008
        /*0022*/ 	.short	0x0040
        /*0024*/ 	.byte	0x00, 0xf0, 0x11, 0x00


	//----- nvinfo : EIATTR_KPARAM_INFO
	.align		4
.L_437:
        /*0028*/ 	.byte	0x04, 0x17
        /*002a*/ 	.short	(.L_439 - .L_438)
.L_438:
        /*002c*/ 	.word	0x00000000
        /*0030*/ 	.short	0x0007
        /*0032*/ 	.short	0x0038
        /*0034*/ 	.byte	0x00, 0xf0, 0x21, 0x00


	//----- nvinfo : EIATTR_KPARAM_INFO
	.align		4
.L_439:
        /*0038*/ 	.byte	0x04, 0x17
        /*003a*/ 	.short	(.L_441 - .L_440)
.L_440:
        /*003c*/ 	.word	0x00000000
        /*0040*/ 	.short	0x0006
        /*0042*/ 	.short	0x0030
        /*0044*/ 	.byte	0x00, 0xf0, 0x21, 0x00


	//----- nvinfo : EIATTR_KPARAM_INFO
	.align		4
.L_441:
        /*0048*/ 	.byte	0x04, 0x17
        /*004a*/ 	.short	(.L_443 - .L_442)
.L_442:
        /*004c*/ 	.word	0x00000000
        /*0050*/ 	.short	0x0005
        /*0052*/ 	.short	0x0028
        /*0054*/ 	.byte	0x00, 0xf0, 0x21, 0x00


	//----- nvinfo : EIATTR_KPARAM_INFO
	.align		4
.L_443:
        /*0058*/ 	.byte	0x04, 0x17
        /*005a*/ 	.short	(.L_445 - .L_444)
.L_444:
        /*005c*/ 	.word	0x00000000
        /*0060*/ 	.short	0x0004
        /*0062*/ 	.short	0x0020
        /*0064*/ 	.byte	0x00, 0xf0, 0x21, 0x00


	//----- nvinfo : EIATTR_KPARAM_INFO
	.align		4
.L_445:
        /*0068*/ 	.byte	0x04, 0x17
        /*006a*/ 	.short	(.L_447 - .L_446)
.L_446:
        /*006c*/ 	.word	0x00000000
        /*0070*/ 	.short	0x0003
        /*0072*/ 	.short	0x0018
        /*0074*/ 	.byte	0x00, 0xf0, 0x21, 0x00


	//----- nvinfo : EIATTR_KPARAM_INFO
	.align		4
.L_447:
        /*0078*/ 	.byte	0x04, 0x17
        /*007a*/ 	.short	(.L_449 - .L_448)
.L_448:
        /*007c*/ 	.word	0x00000000
        /*0080*/ 	.short	0x0002
        /*0082*/ 	.short	0x0010
        /*0084*/ 	.byte	0x00, 0xf0, 0x21, 0x00


	//----- nvinfo : EIATTR_KPARAM_INFO
	.align		4
.L_449:
        /*0088*/ 	.byte	0x04, 0x17
        /*008a*/ 	.short	(.L_451 - .L_450)
.L_450:
        /*008c*/ 	.word	0x00000000
        /*0090*/ 	.short	0x0001
        /*0092*/ 	.short	0x0008
        /*0094*/ 	.byte	0x00, 0xf0, 0x21, 0x00


	//----- nvinfo : EIATTR_KPARAM_INFO
	.align		4
.L_451:
        /*0098*/ 	.byte	0x04, 0x17
        /*009a*/ 	.short	(.L_453 - .L_452)
.L_452:
        /*009c*/ 	.word	0x00000000
        /*00a0*/ 	.short	0x0000
        /*00a2*/ 	.short	0x0000
        /*00a4*/ 	.byte	0x00, 0xf0, 0x21, 0x00


	//----- nvinfo : EIATTR_SPARSE_MMA_MASK
	.align		4
.L_453:
        /*00a8*/ 	.byte	0x03, 0x50
        /*00aa*/ 	.short	0x0000


	//----- nvinfo : EIATTR_MAXREG_COUNT
	.align		4
        /*00ac*/ 	.byte	0x03, 0x1b
        /*00ae*/ 	.short	0x0040


	//----- nvinfo : EIATTR_MERCURY_ISA_VERSION
	.align		4
        /*00b0*/ 	.byte	0x03, 0x5f
        /*00b2*/ 	.short	0x0101


	//----- nvinfo : EIATTR_EXIT_INSTR_OFFSETS
	.align		4
        /*00b4*/ 	.byte	0x04, 0x1c
        /*00b6*/ 	.short	(.L_455 - .L_454)


	//   ....[0]....
.L_454:
        /*00b8*/ 	.word	0x00000130


	//   ....[1]....
        /*00bc*/ 	.word	0x00000ae0


	//   ....[2]....
        /*00c0*/ 	.word	0x00001ae0


	//----- nvinfo : EIATTR_MAX_THREADS
	.align		4
.L_455:
        /*00c4*/ 	.byte	0x04, 0x05
        /*00c6*/ 	.short	(.L_457 - .L_456)
.L_456:
        /*00c8*/ 	.word	0x00000400
        /*00cc*/ 	.word	0x00000001
        /*00d0*/ 	.word	0x00000001


	//----- nvinfo : EIATTR_CRS_STACK_SIZE
	.align		4
.L_457:
        /*00d4*/ 	.byte	0x04, 0x1e
        /*00d6*/ 	.short	(.L_459 - .L_458)
.L_458:
        /*00d8*/ 	.word	0x00000000


	//----- nvinfo : EIATTR_CBANK_PARAM_SIZE
	.align		4
.L_459:
        /*00dc*/ 	.byte	0x03, 0x19
        /*00de*/ 	.short	0x0048


	//----- nvinfo : EIATTR_PARAM_CBANK
	.align		4
        /*00e0*/ 	.byte	0x04, 0x0a
        /*00e2*/ 	.short	(.L_461 - .L_460)
	.align		4
.L_460:
        /*00e4*/ 	.word	index@(.nv.constant0._ZN2at6native53_GLOBAL__N__3bfe7fd5_20_UpSampleNearest2d_cu_198c5ce237upsample_nearest2d_backward_out_frameIN3c104HalfEfXadL_ZNS0_46nearest_neighbor_exact_bw_compute_source_indexEfiiEEEEvPKT_mmmmmmPS5_ff)
        /*00e8*/ 	.short	0x0210
        /*00ea*/ 	.short	0x0048


	//----- nvinfo : EIATTR_SW_WAR
	.align		4
.L_461:
        /*00ec*/ 	.byte	0x04, 0x36
        /*00ee*/ 	.short	(.L_463 - .L_462)
.L_462:
        /*00f0*/ 	.word	0x00000008
.L_463:


//--------------------- .nv.info._ZN2at6native53_GLOBAL__N__3bfe7fd5_20_UpSampleNearest2d_cu_198c5ce237upsample_nearest2d_backward_out_frameIffXadL_ZNS0_46nearest_neighbor_exact_bw_compute_source_indexEfiiEEEEvPKT_mmmmmmPS3_ff --------------------------
	.section	.nv.info._ZN2at6native53_GLOBAL__N__3bfe7fd5_20_UpSampleNearest2d_cu_198c5ce237upsample_nearest2d_backward_out_frameIffXadL_ZNS0_46nearest_neighbor_exact_bw_compute_source_indexEfiiEEEEvPKT_mmmmmmPS3_ff,"",@"SHT_CUDA_INFO"
	.sectionflags	@""
	.align	4


	//----- nvinfo : EIATTR_CUDA_API_VERSION
	.align		4
        /*0000*/ 	.byte	0x04, 0x37
        /*0002*/ 	.short	(.L_465 - .L_464)
.L_464:
        /*0004*/ 	.word	0x00000082


	//----- nvinfo : EIATTR_KPARAM_INFO
	.align		4
.L_465:
        /*0008*/ 	.byte	0x04, 0x17
        /*000a*/ 	.short	(.L_467 - .L_466)
.L_466:
        /*000c*/ 	.word	0x00000000
        /*0010*/ 	.short	0x0009
        /*0012*/ 	.short	0x0044
        /*0014*/ 	.byte	0x00, 0xf0, 0x11, 0x00


	//----- nvinfo : EIATTR_KPARAM_INFO
	.align		4
.L_467:
        /*0018*/ 	.byte	0x04, 0x17
        /*001a*/ 	.short	(.L_469 - .L_468)
.L_468:
        /*001c*/ 	.word	0x00000000
        /*0020*/ 	.short	0x0008
        /*0022*/ 	.short	0x0040
        /*0024*/ 	.byte	0x00, 0xf0, 0x11, 0x00


	//----- nvinfo : EIATTR_KPARAM_INFO
	.align		4
.L_469:
        /*0028*/ 	.byte	0x04, 0x17
        /*002a*/ 	.short	(.L_471 - .L_470)
.L_470:
        /*002c*/ 	.word	0x00000000
        /*0030*/ 	.short	0x0007
        /*0032*/ 	.short	0x0038
        /*0034*/ 	.byte	0x00, 0xf0, 0x21, 0x00


	//----- nvinfo : EIATTR_KPARAM_INFO
	.align		4
.L_471:
        /*0038*/ 	.byte	0x04, 0x17
        /*003a*/ 	.short	(.L_473 - .L_472)
.L_472:
        /*003c*/ 	.word	0x00000000
        /*0040*/ 	.short	0x0006
        /*0042*/ 	.short	0x0030
        /*0044*/ 	.byte	0x00, 0xf0, 0x21, 0x00


	//----- nvinfo : EIATTR_KPARAM_INFO
	.align		4
.L_473:
        /*0048*/ 	.byte	0x04, 0x17
        /*004a*/ 	.short	(.L_475 - .L_474)
.L_474:
        /*004c*/ 	.word	0x00000000
        /*0050*/ 	.short	0x0005
        /*0052*/ 	.short	0x0028
        /*0054*/ 	.byte	0x00, 0xf0, 0x21, 0x00


	//----- nvinfo : EIATTR_KPARAM_INFO
	.align		4
.L_475:
        /*0058*/ 	.byte	0x04, 0x17
        /*005a*/ 	.short	(.L_477 - .L_476)
.L_476:
        /*005c*/ 	.word	0x00000000
        /*0060*/ 	.short	0x0004
        /*0062*/ 	.short	0x0020
        /*0064*/ 	.byte	0x00, 0xf0, 0x21, 0x00


	//----- nvinfo : EIATTR_KPARAM_INFO
	.align		4
.L_477:
        /*0068*/ 	.byte	0x04, 0x17
        /*006a*/ 	.short	(.L_479 - .L_478)
.L_478:
        /*006c*/ 	.word	0x00000000
        /*0070*/ 	.short	0x0003
        /*0072*/ 	.short	0x0018
        /*0074*/ 	.byte	0x00, 0xf0, 0x21, 0x00


	//----- nvinfo : EIATTR_KPARAM_INFO
	.align		4
.L_479:
        /*0078*/ 	.byte	0x04, 0x17
        /*007a*/ 	.short	(.L_481 - .L_480)
.L_480:
        /*007c*/ 	.word	0x00000000
        /*0080*/ 	.short	0x0002
        /*0082*/ 	.short	0x0010
        /*0084*/ 	.byte	0x00, 0xf0, 0x21, 0x00


	//----- nvinfo : EIATTR_KPARAM_INFO
	.align		4
.L_481:
        /*0088*/ 	.byte	0x04, 0x17
        /*008a*/ 	.short	(.L_483 - .L_482)
.L_482:
        /*008c*/ 	.word	0x00000000
        /*0090*/ 	.short	0x0001
        /*0092*/ 	.short	0x0008
        /*0094*/ 	.byte	0x00, 0xf0, 0x21, 0x00


	//----- nvinfo : EIATTR_KPARAM_INFO
	.align		4
.L_483:
        /*0098*/ 	.byte	0x04, 0x17
        /*009a*/ 	.short	(.L_485 - .L_484)
.L_484:
        /*009c*/ 	.word	0x00000000
        /*00a0*/ 	.short	0x0000
        /*00a2*/ 	.short	0x0000
        /*00a4*/ 	.byte	0x00, 0xf0, 0x21, 0x00


	//----- nvinfo : EIATTR_SPARSE_MMA_MASK
	.align		4
.L_485:
        /*00a8*/ 	.byte	0x03, 0x50
        /*00aa*/ 	.short	0x0000


	//----- nvinfo : EIATTR_MAXREG_COUNT
	.align		4
        /*00ac*/ 	.byte	0x03, 0x1b
        /*00ae*/ 	.short	0x0040


	//----- nvinfo : EIATTR_MERCURY_ISA_VERSION
	.align		4
        /*00b0*/ 	.byte	0x03, 0x5f
        /*00b2*/ 	.short	0x0101


	//----- nvinfo : EIATTR_EXIT_INSTR_OFFSETS
	.align		4
        /*00b4*/ 	.byte	0x04, 0x1c
        /*00b6*/ 	.short	(.L_487 - .L_486)


	//   ....[0]....
.L_486:
        /*00b8*/ 	.word	0x00000130


	//   ....[1]....
        /*00bc*/ 	.word	0x00000ae0


	//   ....[2]....
        /*00c0*/ 	.word	0x000018e0


	//----- nvinfo : EIATTR_MAX_THREADS
	.align		4
.L_487:
        /*00c4*/ 	.byte	0x04, 0x05
        /*00c6*/ 	.short	(.L_489 - .L_488)
.L_488:
        /*00c8*/ 	.word	0x00000400
        /*00cc*/ 	.word	0x00000001
        /*00d0*/ 	.word	0x00000001


	//----- nvinfo : EIATTR_CRS_STACK_SIZE
	.align		4
.L_489:
        /*00d4*/ 	.byte	0x04, 0x1e
        /*00d6*/ 	.short	(.L_491 - .L_490)
.L_490:
        /*00d8*/ 	.word	0x00000000


	//----- nvinfo : EIATTR_CBANK_PARAM_SIZE
	.align		4
.L_491:
        /*00dc*/ 	.byte	0x03, 0x19
        /*00de*/ 	.short	0x0048


	//----- nvinfo : EIATTR_PARAM_CBANK
	.align		4
        /*00e0*/ 	.byte	0x04, 0x0a
        /*00e2*/ 	.short	(.L_493 - .L_492)
	.align		4
.L_492:
        /*00e4*/ 	.word	index@(.nv.constant0._ZN2at6native53_GLOBAL__N__3bfe7fd5_20_UpSampleNearest2d_cu_198c5ce237upsample_nearest2d_backward_out_frameIffXadL_ZNS0_46nearest_neighbor_exact_bw_compute_source_indexEfiiEEEEvPKT_mmmmmmPS3_ff)
        /*00e8*/ 	.short	0x0210
        /*00ea*/ 	.short	0x0048


	//----- nvinfo : EIATTR_SW_WAR
	.align		4
.L_493:
        /*00ec*/ 	.byte	0x04, 0x36
        /*00ee*/ 	.short	(.L_495 - .L_494)
.L_494:
        /*00f0*/ 	.word	0x00000008
.L_495:


//--------------------- .nv.info._ZN2at6native53_GLOBAL__N__3bfe7fd5_20_UpSampleNearest2d_cu_198c5ce237upsample_nearest2d_backward_out_frameIddXadL_ZNS0_46nearest_neighbor_exact_bw_compute_source_indexEfiiEEEEvPKT_mmmmmmPS3_ff --------------------------
	.section	.nv.info._ZN2at6native53_GLOBAL__N__3bfe7fd5_20_UpSampleNearest2d_cu_198c5ce237upsample_nearest2d_backward_out_frameIddXadL_ZNS0_46nearest_neighbor_exact_bw_compute_source_indexEfiiEEEEvPKT_mmmmmmPS3_ff,"",@"SHT_CUDA_INFO"
	.sectionflags	@""
	.align	4


	//----- nvinfo : EIATTR_CUDA_API_VERSION
	.align		4
        /*0000*/ 	.byte	0x04, 0x37
        /*0002*/ 	.short	(.L_497 - .L_496)
.L_496:
        /*0004*/ 	.word	0x00000082


	//----- nvinfo : EIATTR_KPARAM_INFO
	.align		4
.L_497:
        /*0008*/ 	.byte	0x04, 0x17
        /*000a*/ 	.short	(.L_499 - .L_498)
.L_498:
        /*000c*/ 	.word	0x00000000
        /*0010*/ 	.short	0x0009
        /*0012*/ 	.short	0x0044
        /*0014*/ 	.byte	0x00, 0xf0, 0x11, 0x00


	//----- nvinfo : EIATTR_KPARAM_INFO
	.align		4
.L_499:
        /*0018*/ 	.byte	0x04, 0x17
        /*001a*/ 	.short	(.L_501 - .L_500)
.L_500:
        /*001c*/ 	.word	0x00000000
        /*0020*/ 	.short	0x0008
        /*0022*/ 	.short	0x0040
        /*0024*/ 	.byte	0x00, 0xf0, 0x11, 0x00


	//----- nvinfo : EIATTR_KPARAM_INFO
	.align		4
.L_501:
        /*0028*/ 	.byte	0x04, 0x17
        /*002a*/ 	.short	(.L_503 - .L_502)
.L_502:
        /*002c*/ 	.word	0x00000000
        /*0030*/ 	.short	0x0007
        /*0032*/ 	.short	0x0038
        /*0034*/ 	.byte	0x00, 0xf0, 0x21, 0x00


	//----- nvinfo : EIATTR_KPARAM_INFO
	.align		4
.L_503:
        /*0038*/ 	.byte	0x04, 0x17
        /*003a*/ 	.short	(.L_505 - .L_504)
.L_504:
        /*003c*/ 	.word	0x00000000
        /*0040*/ 	.short	0x0006
        /*0042*/ 	.short	0x0030
        /*0044*/ 	.byte	0x00, 0xf0, 0x21, 0x00


	//----- nvinfo : EIATTR_KPARAM_INFO
	.align		4
.L_505:
        /*0048*/ 	.byte	0x04, 0x17
        /*004a*/ 	.short	(.L_507 - .L_506)
.L_506:
        /*004c*/ 	.word	0x00000000
        /*0050*/ 	.short	0x0005
        /*0052*/ 	.short	0x0028
        /*0054*/ 	.byte	0x00, 0xf0, 0x21, 0x00


	//----- nvinfo : EIATTR_KPARAM_INFO
	.align		4
.L_507:
        /*0058*/ 	.byte	0x04, 0x17
        /*005a*/ 	.short	(.L_509 - .L_508)
.L_508:
        /*005c*/ 	.word	0x00000000
        /*0060*/ 	.short	0x0004
        /*0062*/ 	.short	0x0020
        /*0064*/ 	.byte	0x00, 0xf0, 0x21, 0x00


	//----- nvinfo : EIATTR_KPARAM_INFO
	.align		4
.L_509:
        /*0068*/ 	.byte	0x04, 0x17
        /*006a*/ 	.short	(.L_511 - .L_510)
.L_510:
        /*006c*/ 	.word	0x00000000
        /*0070*/ 	.short	0x0003
        /*0072*/ 	.short	0x0018
        /*0074*/ 	.byte	0x00, 0xf0, 0x21, 0x00


	//----- nvinfo : EIATTR_KPARAM_INFO
	.align		4
.L_511:
        /*0078*/ 	.byte	0x04, 0x17
        /*007a*/ 	.short	(.L_513 - .L_512)
.L_512:
        /*007c*/ 	.word	0x00000000
        /*0080*/ 	.short	0x0002
        /*0082*/ 	.short	0x0010
        /*0084*/ 	.byte	0x00, 0xf0, 0x21, 0x00


	//----- nvinfo : EIATTR_KPARAM_INFO
	.align		4
.L_513:
        /*0088*/ 	.byte	0x04, 0x17
        /*008a*/ 	.short	(.L_515 - .L_514)
.L_514:
        /*008c*/ 	.word	0x00000000
        /*0090*/ 	.short	0x0001
        /*0092*/ 	.short	0x0008
        /*0094*/ 	.byte	0x00, 0xf0, 0x21, 0x00


	//----- nvinfo : EIATTR_KPARAM_INFO
	.align		4
.L_515:
        /*0098*/ 	.byte	0x04, 0x17
        /*009a*/ 	.short	(.L_517 - .L_516)
.L_516:
        /*009c*/ 	.word	0x00000000
        /*00a0*/ 	.short	0x0000
        /*00a2*/ 	.short	0x0000
        /*00a4*/ 	.byte	0x00, 0xf0, 0x21, 0x00


	//----- nvinfo : EIATTR_SPARSE_MMA_MASK
	.align		4
.L_517:
        /*00a8*/ 	.byte	0x03, 0x50
        /*00aa*/ 	.short	0x0000


	//----- nvinfo : EIATTR_MAXREG_COUNT
	.align		4
        /*00ac*/ 	.byte	0x03, 0x1b
        /*00ae*/ 	.short	0x0040


	//----- nvinfo : EIATTR_MERCURY_ISA_VERSION
	.align		4
        /*00b0*/ 	.byte	0x03, 0x5f
        /*00b2*/ 	.short	0x0101


	//----- nvinfo : EIATTR_EXIT_INSTR_OFFSETS
	.align		4
        /*00b4*/ 	.byte	0x04, 0x1c
        /*00b6*/ 	.short	(.L_519 - .L_518)


	//   ....[0]....
.L_518:
        /*00b8*/ 	.word	0x00000130


	//   ....[1]....
        /*00bc*/ 	.word	0x00000ae0


	//   ....[2]....
        /*00c0*/ 	.word	0x00001920


	//----- nvinfo : EIATTR_MAX_THREADS
	.align		4
.L_519:
        /*00c4*/ 	.byte	0x04, 0x05
        /*00c6*/ 	.short	(.L_521 - .L_520)
.L_520:
        /*00c8*/ 	.word	0x00000400
        /*00cc*/ 	.word	0x00000001
        /*00d0*/ 	.word	0x00000001


	//----- nvinfo : EIATTR_CRS_STACK_SIZE
	.align		4
.L_521:
        /*00d4*/ 	.byte	0x04, 0x1e
        /*00d6*/ 	.short	(.L_523 - .L_522)
.L_522:
        /*00d8*/ 	.word	0x00000000


	//----- nvinfo : EIATTR_CBANK_PARAM_SIZE
	.align		4
.L_523:
        /*00dc*/ 	.byte	0x03, 0x19
        /*00de*/ 	.short	0x0048


	//----- nvinfo : EIATTR_PARAM_CBANK
	.align		4
        /*00e0*/ 	.byte	0x04, 0x0a
        /*00e2*/ 	.short	(.L_525 - .L_524)
	.align		4
.L_524:
        /*00e4*/ 	.word	index@(.nv.constant0._ZN2at6native53_GLOBAL__N__3bfe7fd5_20_UpSampleNearest2d_cu_198c5ce237upsample_nearest2d_backward_out_frameIddXadL_ZNS0_46nearest_neighbor_exact_bw_compute_source_indexEfiiEEEEvPKT_mmmmmmPS3_ff)
        /*00e8*/ 	.short	0x0210
        /*00ea*/ 	.short	0x0048


	//----- nvinfo : EIATTR_SW_WAR
	.align		4
.L_525:
        /*00ec*/ 	.byte	0x04, 0x36
        /*00ee*/ 	.short	(.L_527 - .L_526)
.L_526:
        /*00f0*/ 	.word	0x00000008
.L_527:


//--------------------- .nv.info._ZN2at6native53_GLOBAL__N__3bfe7fd5_20_UpSampleNearest2d_cu_198c5ce242upsample_nearest2d_backward_nhwc_out_frameIhlXadL_ZNS0_46nearest_neighbor_exact_bw_compute_source_indexEfiiEEEEvPKT_PS3_mmmmmffm --------------------------
	.section	.nv.info._ZN2at6native53_GLOBAL__N__3bfe7fd5_20_UpSampleNearest2d_cu_198c5ce242upsample_nearest2d_backward_nhwc_out_frameIhlXadL_ZNS0_46nearest_neighbor_exact_bw_compute_source_indexEfiiEEEEvPKT_PS3_mmmmmffm,"",@"SHT_CUDA_INFO"
	.sectionflags	@""
	.align	4


	//----- nvinfo : EIATTR_CUDA_API_VERSION
	.align		4
        /*0000*/ 	.byte	0x04, 0x37
        /*0002*/ 	.short	(.L_529 - .L_528)
.L_528:
        /*0004*/ 	.word	0x00000082


	//----- nvinfo : EIATTR_KPARAM_INFO
	.align		4
.L_529:
        /*0008*/ 	.byte	0x04, 0x17
        /*000a*/ 	.short	(.L_531 - .L_530)
.L_530:
        /*000c*/ 	.word	0x00000000
        /*0010*/ 	.short	0x0009
        /*0012*/ 	.short	0x0040
        /*0014*/ 	.byte	0x00, 0xf0, 0x21, 0x00


	//----- nvinfo : EIATTR_KPARAM_INFO
	.align		4
.L_531:
        /*0018*/ 	.byte	0x04, 0x17
        /*001a*/ 	.short	(.L_533 - .L_532)
.L_532:
        /*001c*/ 	.word	0x00000000
        /*0020*/ 	.short	0x0008
        /*0022*/ 	.short	0x003c
        /*0024*/ 	.byte	0x00, 0xf0, 0x11, 0x00


	//----- nvinfo : EIATTR_KPARAM_INFO
	.align		4
.L_533:
        /*0028*/ 	.byte	0x04, 0x17
        /*002a*/ 	.short	(.L_535 - .L_534)
.L_534:
        /*002c*/ 	.word	0x00000000
        /*0030*/ 	.short	0x0007
        /*0032*/ 	.short	0x0038
        /*0034*/ 	.byte	0x00, 0xf0, 0x11, 0x00


	//----- nvinfo : EIATTR_KPARAM_INFO
	.align		4
.L_535:
        /*0038*/ 	.byte	0x04, 0x17
        /*003a*/ 	.short	(.L_537 - .L_536)
.L_536:
        /*003c*/ 	.word	0x00000000
        /*0040*/ 	.short	0x0006
        /*0042*/ 	.short	0x0030
        /*0044*/ 	.byte	0x00, 0xf0, 0x21, 0x00


	//----- nvinfo : EIATTR_KPARAM_INFO
	.align		4
.L_537:
        /*0048*/ 	.byte	0x04, 0x17
        /*004a*/ 	.short	(.L_539 - .L_538)
.L_538:
        /*004c*/ 	.word	0x00000000
        /*0050*/ 	.short	0x0005
        /*0052*/ 	.short	0x0028
        /*0054*/ 	.byte	0x00, 0xf0, 0x21, 0x00


	//----- nvinfo : EIATTR_KPARAM_INFO
	.align		4
.L_539:
        /*0058*/ 	.byte	0x04, 0x17
        /*005a*/ 	.short	(.L_541 - .L_540)
.L_540:
        /*005c*/ 	.word	0x00000000
        /*0060*/ 	.short	0x0004
        /*0062*/ 	.short	0x0020
        /*0064*/ 	.byte	0x00, 0xf0, 0x21, 0x00


	//----- nvinfo : EIATTR_KPARAM_INFO
	.align		4
.L_541:
        /*0068*/ 	.byte	0x04, 0x17
        /*006a*/ 	.short	(.L_543 - .L_542)
.L_542:
        /*006c*/ 	.word	0x00000000
        /*0070*/ 	.short	0x0003
        /*0072*/ 	.short	0x0018
        /*0074*/ 	.byte	0x00, 0xf0, 0x21, 0x00


	//----- nvinfo : EIATTR_KPARAM_INFO
	.align		4
.L_543:
        /*0078*/ 	.byte	0x04, 0x17
        /*007a*/ 	.short	(.L_545 - .L_544)
.L_544:
        /*007c*/ 	.word	0x00000000
        /*0080*/ 	.short	0x0002
        /*0082*/ 	.short	0x0010
        /*0084*/ 	.byte	0x00, 0xf0, 0x21, 0x00


	//----- nvinfo : EIATTR_KPARAM_INFO
	.align		4
.L_545:
        /*0088*/ 	.byte	0x04, 0x17
        /*008a*/ 	.short	(.L_547 - .L_546)
.L_546:
        /*008c*/ 	.word	0x00000000
        /*0090*/ 	.short	0x0001
        /*0092*/ 	.short	0x0008
        /*0094*/ 	.byte	0x00, 0xf0, 0x21, 0x00


	//----- nvinfo : EIATTR_KPARAM_INFO
	.align		4
.L_547:
        /*0098*/ 	.byte	0x04, 0x17
        /*009a*/ 	.short	(.L_549 - .L_548)
.L_548:
        /*009c*/ 	.word	0x00000000
        /*00a0*/ 	.short	0x0000
        /*00a2*/ 	.short	0x0000
        /*00a4*/ 	.byte	0x00, 0xf0, 0x21, 0x00


	//----- nvinfo : EIATTR_SPARSE_MMA_MASK
	.align		4
.L_549:
        /*00a8*/ 	.byte	0x03, 0x50
        /*00aa*/ 	.short	0x0000


	//----- nvinfo : EIATTR_MAXREG_COUNT
	.align		4
        /*00ac*/ 	.byte	0x03, 0x1b
        /*00ae*/ 	.short	0x0040


	//----- nvinfo : EIATTR_MERCURY_ISA_VERSION
	.align		4
        /*00b0*/ 	.byte	0x03, 0x5f
        /*00b2*/ 	.short	0x0101


	//----- nvinfo : EIATTR_EXIT_INSTR_OFFSETS
	.align		4
        /*00b4*/ 	.byte	0x04, 0x1c
        /*00b6*/ 	.short	(.L_551 - .L_550)


	//   ....[0]....
.L_550:
        /*00b8*/ 	.word	0x00000090


	//   ....[1]....
        /*00bc*/ 	.word	0x00002400


	//----- nvinfo : EIATTR_MAX_THREADS
	.align		4
.L_551:
        /*00c0*/ 	.byte	0x04, 0x05
        /*00c2*/ 	.short	(.L_553 - .L_552)
.L_552:
        /*00c4*/ 	.word	0x00000400
        /*00c8*/ 	.word	0x00000001
        /*00cc*/ 	.word	0x00000001


	//----- nvinfo : EIATTR_CRS_STACK_SIZE
	.align		4
.L_553:
        /*00d0*/ 	.byte	0x04, 0x1e
        /*00d2*/ 	.short	(.L_555 - .L_554)
.L_554:
        /*00d4*/ 	.word	0x00000000


	//----- nvinfo : EIATTR_CBANK_PARAM_SIZE
	.align		4
.L_555:
        /*00d8*/ 	.byte	0x03, 0x19
        /*00da*/ 	.short	0x0048


	//----- nvinfo : EIATTR_PARAM_CBANK
	.align		4
        /*00dc*/ 	.byte	0x04, 0x0a
        /*00de*/ 	.short	(.L_557 - .L_556)
	.align		4
.L_556:
        /*00e0*/ 	.word	index@(.nv.constant0._ZN2at6native53_GLOBAL__N__3bfe7fd5_20_UpSampleNearest2d_cu_198c5ce242upsample_nearest2d_backward_nhwc_out_frameIhlXadL_ZNS0_46nearest_neighbor_exact_bw_compute_source_indexEfiiEEEEvPKT_PS3_mmmmmffm)
        /*00e4*/ 	.short	0x0210
        /*00e6*/ 	.short	0x0048


	//----- nvinfo : EIATTR_SW_WAR
	.align		4
.L_557:
        /*00e8*/ 	.byte	0x04, 0x36
        /*00ea*/ 	.short	(.L_559 - .L_558)
.L_558:
        /*00ec*/ 	.word	0x00000008
.L_559:


//--------------------- .nv.info._ZN2at6native53_GLOBAL__N__3bfe7fd5_20_UpSampleNearest2d_cu_198c5ce242upsample_nearest2d_backward_nhwc_out_frameIN3c108BFloat16EfXadL_ZNS0_46nearest_neighbor_exact_bw_compute_source_indexEfiiEEEEvPKT_PS5_mmmmmffm --------------------------
	.section	.nv.info._ZN2at6native53_GLOBAL__N__3bfe7fd5_20_UpSampleNearest2d_cu_198c5ce242upsample_nearest2d_backward_nhwc_out_frameIN3c108BFloat16EfXadL_ZNS0_46nearest_neighbor_exact_bw_compute_source_indexEfiiEEEEvPKT_PS5_mmmmmffm,"",@"SHT_CUDA_INFO"
	.sectionflags	@""
	.align	4


	//----- nvinfo : EIATTR_CUDA_API_VERSION
	.align		4
        /*0000*/ 	.byte	0x04, 0x37
        /*0002*/ 	.short	(.L_561 - .L_560)
.L_560:
        /*0004*/ 	.word	0x00000082


	//----- nvinfo : EIATTR_KPARAM_INFO
	.align		4
.L_561:
        /*0008*/ 	.byte	0x04, 0x17
        /*000a*/ 	.short	(.L_563 - .L_562)
.L_562:
        /*000c*/ 	.word	0x00000000
        /*0010*/ 	.short	0x0009
        /*0012*/ 	.short	0x0040
        /*0014*/ 	.byte	0x00, 0xf0, 0x21, 0x00


	//----- nvinfo : EIATTR_KPARAM_INFO
	.align		4
.L_563:
        /*0018*/ 	.byte	0x04, 0x17
        /*001a*/ 	.short	(.L_565 - .L_564)
.L_564:
        /*001c*/ 	.word	0x00000000
        /*0020*/ 	.short	0x0008
        /*0022*/ 	.short	0x003c
        /*0024*/ 	.byte	0x00, 0xf0, 0x11, 0x00


	//----- nvinfo : EIATTR_KPARAM_INFO
	.align		4
.L_565:
        /*0028*/ 	.byte	0x04, 0x17
        /*002a*/ 	.short	(.L_567 - .L_566)
.L_566:
        /*002c*/ 	.word	0x00000000
        /*0030*/ 	.short	0x0007
        /*0032*/ 	.short	0x0038
        /*0034*/ 	.byte	0x00, 0xf0, 0x11, 0x00


	//----- nvinfo : EIATTR_KPARAM_INFO
	.align		4
.L_567:
        /*0038*/ 	.byte	0x04, 0x17
        /*003a*/ 	.short	(.L_569 - .L_568)
.L_568:
        /*003c*/ 	.word	0x00000000
        /*0040*/ 	.short	0x0006
        /*0042*/ 	.short	0x0030
        /*0044*/ 	.byte	0x00, 0xf0, 0x21, 0x00


	//----- nvinfo : EIATTR_KPARAM_INFO
	.align		4
.L_569:
        /*0048*/ 	.byte	0x04, 0x17
        /*004a*/ 	.short	(.L_571 - .L_570)
.L_570:
        /*004c*/ 	.word	0x00000000
        /*0050*/ 	.short	0x0005
        /*0052*/ 	.short	0x0028
        /*0054*/ 	.byte	0x00, 0xf0, 0x21, 0x00


	//----- nvinfo : EIATTR_KPARAM_INFO
	.align		4
.L_571:
        /*0058*/ 	.byte	0x04, 0x17
        /*005a*/ 	.short	(.L_573 - .L_572)
.L_572:
        /*005c*/ 	.word	0x00000000
        /*0060*/ 	.short	0x0004
        /*0062*/ 	.short	0x0020
        /*0064*/ 	.byte	0x00, 0xf0, 0x21, 0x00


	//----- nvinfo : EIATTR_KPARAM_INFO
	.align		4
.L_573:
        /*0068*/ 	.byte	0x04, 0x17
        /*006a*/ 	.short	(.L_575 - .L_574)
.L_574:
        /*006c*/ 	.word	0x00000000
        /*0070*/ 	.short	0x0003
        /*0072*/ 	.short	0x0018
        /*0074*/ 	.byte	0x00, 0xf0, 0x21, 0x00


	//----- nvinfo : EIATTR_KPARAM_INFO
	.align		4
.L_575:
        /*0078*/ 	.byte	0x04, 0x17
        /*007a*/ 	.short	(.L_577 - .L_576)
.L_576:
        /*007c*/ 	.word	0x00000000
        /*0080*/ 	.short	0x0002
        /*0082*/ 	.short	0x0010
        /*0084*/ 	.byte	0x00, 0xf0, 0x21, 0x00


	//----- nvinfo : EIATTR_KPARAM_INFO
	.align		4
.L_577:
        /*0088*/ 	.byte	0x04, 0x17
        /*008a*/ 	.short	(.L_579 - .L_578)
.L_578:
        /*008c*/ 	.word	0x00000000
        /*0090*/ 	.short	0x0001
        /*0092*/ 	.short	0x0008
        /*0094*/ 	.byte	0x00, 0xf0, 0x21, 0x00


	//----- nvinfo : EIATTR_KPARAM_INFO
	.align		4
.L_579:
        /*0098*/ 	.byte	0x04, 0x17
        /*009a*/ 	.short	(.L_581 - .L_580)
.L_580:
        /*009c*/ 	.word	0x00000000
        /*00a0*/ 	.short	0x0000
        /*00a2*/ 	.short	0x0000
        /*00a4*/ 	.byte	0x00, 0xf0, 0x21, 0x00


	//----- nvinfo : EIATTR_SPARSE_MMA_MASK
	.align		4
.L_581:
        /*00a8*/ 	.byte	0x03, 0x50
        /*00aa*/ 	.short	0x0000


	//----- nvinfo : EIATTR_MAXREG_COUNT
	.align		4
        /*00ac*/ 	.byte	0x03, 0x1b
        /*00ae*/ 	.short	0x0040


	//----- nvinfo : EIATTR_MERCURY_ISA_VERSION
	.align		4
        /*00b0*/ 	.byte	0x03, 0x5f
        /*00b2*/ 	.short	0x0101


	//----- nvinfo : EIATTR_EXIT_INSTR_OFFSETS
	.align		4
        /*00b4*/ 	.byte	0x04, 0x1c
        /*00b6*/ 	.short	(.L_583 - .L_582)


	//   ....[0]....
.L_582:
        /*00b8*/ 	.word	0x00000090


	//   ....[1]....
        /*00bc*/ 	.word	0x00001e20


	//----- nvinfo : EIATTR_MAX_THREADS
	.align		4
.L_583:
        /*00c0*/ 	.byte	0x04, 0x05
        /*00c2*/ 	.short	(.L_585 - .L_584)
.L_584:
        /*00c4*/ 	.word	0x00000400
        /*00c8*/ 	.word	0x00000001
        /*00cc*/ 	.word	0x00000001


	//----- nvinfo : EIATTR_CRS_STACK_SIZE
	.align		4
.L_585:
        /*00d0*/ 	.byte	0x04, 0x1e
        /*00d2*/ 	.short	(.L_587 - .L_586)
.L_586:
        /*00d4*/ 	.word	0x00000000


	//----- nvinfo : EIATTR_CBANK_PARAM_SIZE
	.align		4
.L_587:
        /*00d8*/ 	.byte	0x03, 0x19
        /*00da*/ 	.short	0x0048


	//----- nvinfo : EIATTR_PARAM_CBANK
	.align		4
        /*00dc*/ 	.byte	0x04, 0x0a
        /*00de*/ 	.short	(.L_589 - .L_588)
	.align		4
.L_588:
        /*00e0*/ 	.word	index@(.nv.constant0._ZN2at6native53_GLOBAL__N__3bfe7fd5_20_UpSampleNearest2d_cu_198c5ce242upsample_nearest2d_backward_nhwc_out_frameIN3c108BFloat16EfXadL_ZNS0_46nearest_neighbor_exact_bw_compute_source_indexEfiiEEEEvPKT_PS5_mmmmmffm)
        /*00e4*/ 	.short	0x0210
        /*00e6*/ 	.short	0x0048


	//----- nvinfo : EIATTR_SW_WAR
	.align		4
.L_589:
        /*00e8*/ 	.byte	0x04, 0x36
        /*00ea*/ 	.short	(.L_591 - .L_590)
.L_590:
        /*00ec*/ 	.word	0x00000008
.L_591:


//--------------------- .nv.info._ZN2at6native53_GLOBAL__N__3bfe7fd5_20_UpSampleNearest2d_cu_198c5ce242upsample_nearest2d_backward_nhwc_out_frameIN3c104HalfEfXadL_ZNS0_46nearest_neighbor_exact_bw_compute_source_indexEfiiEEEEvPKT_PS5_mmmmmffm --------------------------
	.section	.nv.info._ZN2at6native53_GLOBAL__N__3bfe7fd5_20_UpSampleNearest2d_cu_198c5ce242upsample_nearest2d_backward_nhwc_out_frameIN3c104HalfEfXadL_ZNS0_46nearest_neighbor_exact_bw_compute_source_indexEfiiEEEEvPKT_PS5_mmmmmffm,"",@"SHT_CUDA_INFO"
	.sectionflags	@""
	.align	4


	//----- nvinfo : EIATTR_CUDA_API_VERSION
	.align		4
        /*0000*/ 	.byte	0x04, 0x37
        /*0002*/ 	.short	(.L_593 - .L_592)
.L_592:
        /*0004*/ 	.word	0x00000082


	//----- nvinfo : EIATTR_KPARAM_INFO
	.align		4
.L_593:
        /*0008*/ 	.byte	0x04, 0x17
        /*000a*/ 	.short	(.L_595 - .L_594)
.L_594:
        /*000c*/ 	.word	0x00000000
        /*0010*/ 	.short	0x0009
        /*0012*/ 	.short	0x0040
        /*0014*/ 	.byte	0x00, 0xf0, 0x21, 0x00


	//----- nvinfo : EIATTR_KPARAM_INFO
	.align		4
.L_595:
        /*0018*/ 	.byte	0x04, 0x17
        /*001a*/ 	.short	(.L_597 - .L_596)
.L_596:
        /*001c*/ 	.word	0x00000000
        /*0020*/ 	.short	0x0008
        /*0022*/ 	.short	0x003c
        /*0024*/ 	.byte	0x00, 0xf0, 0x11, 0x00


	//----- nvinfo : EIATTR_KPARAM_INFO
	.align		4
.L_597:
        /*0028*/ 	.byte	0x04, 0x17
        /*002a*/ 	.short	(.L_599 - .L_598)
.L_598:
        /*002c*/ 	.word	0x00000000
        /*0030*/ 	.short	0x0007
        /*0032*/ 	.short	0x0038
        /*0034*/ 	.byte	0x00, 0xf0, 0x11, 0x00


	//----- nvinfo : EIATTR_KPARAM_INFO
	.align		4
.L_599:
        /*0038*/ 	.byte	0x04, 0x17
        /*003a*/ 	.short	(.L_601 - .L_600)
.L_600:
        /*003c*/ 	.word	0x00000000
        /*0040*/ 	.short	0x0006
        /*0042*/ 	.short	0x0030
        /*0044*/ 	.byte	0x00, 0xf0, 0x21, 0x00


	//----- nvinfo : EIATTR_KPARAM_INFO
	.align		4
.L_601:
        /*0048*/ 	.byte	0x04, 0x17
        /*004a*/ 	.short	(.L_603 - .L_602)
.L_602:
        /*004c*/ 	.word	0x00000000
        /*0050*/ 	.short	0x0005
        /*0052*/ 	.short	0x0028
        /*0054*/ 	.byte	0x00, 0xf0, 0x21, 0x00


	//----- nvinfo : EIATTR_KPARAM_INFO
	.align		4
.L_603:
        /*0058*/ 	.byte	0x04, 0x17
        /*005a*/ 	.short	(.L_605 - .L_604)
.L_604:
        /*005c*/ 	.word	0x00000000
        /*0060*/ 	.short	0x0004
        /*0062*/ 	.short	0x0020
        /*0064*/ 	.byte	0x00, 0xf0, 0x21, 0x00


	//----- nvinfo : EIATTR_KPARAM_INFO
	.align		4
.L_605:
        /*0068*/ 	.byte	0x04, 0x17
        /*006a*/ 	.short	(.L_607 - .L_606)
.L_606:
        /*006c*/ 	.word	0x00000000
        /*0070*/ 	.short	0x0003
        /*0072*/ 	.short	0x0018
        /*0074*/ 	.byte	0x00, 0xf0, 0x21, 0x00


	//----- nvinfo : EIATTR_KPARAM_INFO
	.align		4
.L_607:
        /*0078*/ 	.byte	0x04, 0x17
        /*007a*/ 	.short	(.L_609 - .L_608)
.L_608:
        /*007c*/ 	.word	0x00000000
        /*0080*/ 	.short	0x0002
        /*0082*/ 	.short	0x0010
        /*0084*/ 	.byte	0x00, 0xf0, 0x21, 0x00


	//----- nvinfo : EIATTR_KPARAM_INFO
	.align		4
.L_609:
        /*0088*/ 	.byte	0x04, 0x17
        /*008a*/ 	.short	(.L_611 - .L_610)
.L_610:
        /*008c*/ 	.word	0x00000000
        /*0090*/ 	.short	0x0001
        /*0092*/ 	.short	0x0008
        /*0094*/ 	.byte	0x00, 0xf0, 0x21, 0x00


	//----- nvinfo : EIATTR_KPARAM_INFO
	.align		4
.L_611:
        /*0098*/ 	.byte	0x04, 0x17
        /*009a*/ 	.short	(.L_613 - .L_612)
.L_612:
        /*009c*/ 	.word	0x00000000
        /*00a0*/ 	.short	0x0000
        /*00a2*/ 	.short	0x0000
        /*00a4*/ 	.byte	0x00, 0xf0, 0x21, 0x00


	//----- nvinfo : EIATTR_SPARSE_MMA_MASK
	.align		4
.L_613:
        /*00a8*/ 	.byte	0x03, 0x50
        /*00aa*/ 	.short	0x0000


	//----- nvinfo : EIATTR_MAXREG_COUNT
	.align		4
        /*00ac*/ 	.byte	0x03, 0x1b
        /*00ae*/ 	.short	0x0040


	//----- nvinfo : EIATTR_MERCURY_ISA_VERSION
	.align		4
        /*00b0*/ 	.byte	0x03, 0x5f
        /*00b2*/ 	.short	0x0101


	//----- nvinfo : EIATTR_EXIT_INSTR_OFFSETS
	.align		4
        /*00b4*/ 	.byte	0x04, 0x1c
        /*00b6*/ 	.short	(.L_615 - .L_614)


	//   ....[0]....
.L_614:
        /*00b8*/ 	.word	0x00000090


	//   ....[1]....
        /*00bc*/ 	.word	0x00001e20


	//----- nvinfo : EIATTR_MAX_THREADS
	.align		4
.L_615:
        /*00c0*/ 	.byte	0x04, 0x05
        /*00c2*/ 	.short	(.L_617 - .L_616)
.L_616:
        /*00c4*/ 	.word	0x00000400
        /*00c8*/ 	.word	0x00000001
        /*00cc*/ 	.word	0x00000001


	//----- nvinfo : EIATTR_CRS_STACK_SIZE
	.align		4
.L_617:
        /*00d0*/ 	.byte	0x04, 0x1e
        /*00d2*/ 	.short	(.L_619 - .L_618)
.L_618:
        /*00d4*/ 	.word	0x00000000


	//----- nvinfo : EIATTR_CBANK_PARAM_SIZE
	.align		4
.L_619:
        /*00d8*/ 	.byte	0x03, 0x19
        /*00da*/ 	.short	0x0048


	//----- nvinfo : EIATTR_PARAM_CBANK
	.align		4
        /*00dc*/ 	.byte	0x04, 0x0a
        /*00de*/ 	.short	(.L_621 - .L_620)
	.align		4
.L_620:
        /*00e0*/ 	.word	index@(.nv.constant0._ZN2at6native53_GLOBAL__N__3bfe7fd5_20_UpSampleNearest2d_cu_198c5ce242upsample_nearest2d_backward_nhwc_out_frameIN3c104HalfEfXadL_ZNS0_46nearest_neighbor_exact_bw_compute_source_indexEfiiEEEEvPKT_PS5_mmmmmffm)
        /*00e4*/ 	.short	0x0210
        /*00e6*/ 	.short	0x0048


	//----- nvinfo : EIATTR_SW_WAR
	.align		4
.L_621:
        /*00e8*/ 	.byte	0x04, 0x36
        /*00ea*/ 	.short	(.L_623 - .L_622)
.L_622:
        /*00ec*/ 	.word	0x00000008
.L_623:


//--------------------- .nv.info._ZN2at6native53_GLOBAL__N__3bfe7fd5_20_UpSampleNearest2d_cu_198c5ce242upsample_nearest2d_backward_nhwc_out_frameIffXadL_ZNS0_46nearest_neighbor_exact_bw_compute_source_indexEfiiEEEEvPKT_PS3_mmmmmffm --------------------------
	.section	.nv.info._ZN2at6native53_GLOBAL__N__3bfe7fd5_20_UpSampleNearest2d_cu_198c5ce242upsample_nearest2d_backward_nhwc_out_frameIffXadL_ZNS0_46nearest_neighbor_exact_bw_compute_source_indexEfiiEEEEvPKT_PS3_mmmmmffm,"",@"SHT_CUDA_INFO"
	.sectionflags	@""
	.align	4


	//----- nvinfo : EIATTR_CUDA_API_VERSION
	.align		4
        /*0000*/ 	.byte	0x04, 0x37
        /*0002*/ 	.short	(.L_625 - .L_624)
.L_624:
        /*0004*/ 	.word	0x00000082


	//----- nvinfo : EIATTR_KPARAM_INFO
	.align		4
.L_625:
        /*0008*/ 	.byte	0x04, 0x17
        /*000a*/ 	.short	(.L_627 - .L_626)
.L_626:
        /*000c*/ 	.word	0x00000000
        /*0010*/ 	.short	0x0009
        /*0012*/ 	.short	0x0040
        /*0014*/ 	.byte	0x00, 0xf0, 0x21, 0x00


	//----- nvinfo : EIATTR_KPARAM_INFO
	.align		4
.L_627:
        /*0018*/ 	.byte	0x04, 0x17
        /*001a*/ 	.short	(.L_629 - .L_628)
.L_628:
        /*001c*/ 	.word	0x00000000
        /*0020*/ 	.short	0x0008
        /*0022*/ 	.short	0x003c
        /*0024*/ 	.byte	0x00, 0xf0, 0x11, 0x00


	//----- nvinfo : EIATTR_KPARAM_INFO
	.align		4
.L_629:
        /*0028*/ 	.byte	0x04, 0x17
        /*002a*/ 	.short	(.L_631 - .L_630)
.L_630:
        /*002c*/ 	.word	0x00000000
        /*0030*/ 	.short	0x0007
        /*0032*/ 	.short	0x0038
        /*0034*/ 	.byte	0x00, 0xf0, 0x11, 0x00


	//----- nvinfo : EIATTR_KPARAM_INFO
	.align		4
.L_631:
        /*0038*/ 	.byte	0x04, 0x17
        /*003a*/ 	.short	(.L_633 - .L_632)
.L_632:
        /*003c*/ 	.word	0x00000000
        /*0040*/ 	.short	0x0006
        /*0042*/ 	.short	0x0030
        /*0044*/ 	.byte	0x00, 0xf0, 0x21, 0x00


	//----- nvinfo : EIATTR_KPARAM_INFO
	.align		4
.L_633:
        /*0048*/ 	.byte	0x04, 0x17
        /*004a*/ 	.short	(.L_635 - .L_634)
.L_634:
        /*004c*/ 	.word	0x00000000
        /*0050*/ 	.short	0x0005
        /*0052*/ 	.short	0x0028
        /*0054*/ 	.byte	0x00, 0xf0, 0x21, 0x00


	//----- nvinfo : EIATTR_KPARAM_INFO
	.align		4
.L_635:
        /*0058*/ 	.byte	0x04, 0x17
        /*005a*/ 	.short	(.L_637 - .L_636)
.L_636:
        /*005c*/ 	.word	0x00000000
        /*0060*/ 	.short	0x0004
        /*0062*/ 	.short	0x0020
        /*0064*/ 	.byte	0x00, 0xf0, 0x21, 0x00


	//----- nvinfo : EIATTR_KPARAM_INFO
	.align		4
.L_637:
        /*0068*/ 	.byte	0x04, 0x17
        /*006a*/ 	.short	(.L_639 - .L_638)
.L_638:
        /*006c*/ 	.word	0x00000000
        /*0070*/ 	.short	0x0003
        /*0072*/ 	.short	0x0018
        /*0074*/ 	.byte	0x00, 0xf0, 0x21, 0x00


	//----- nvinfo : EIATTR_KPARAM_INFO
	.align		4
.L_639:
        /*0078*/ 	.byte	0x04, 0x17
        /*007a*/ 	.short	(.L_641 - .L_640)
.L_640:
        /*007c*/ 	.word	0x00000000
        /*0080*/ 	.short	0x0002
        /*0082*/ 	.short	0x0010
        /*0084*/ 	.byte	0x00, 0xf0, 0x21, 0x00


	//----- nvinfo : EIATTR_KPARAM_INFO
	.align		4
.L_641:
        /*0088*/ 	.byte	0x04, 0x17
        /*008a*/ 	.short	(.L_643 - .L_642)
.L_642:
        /*008c*/ 	.word	0x00000000
        /*0090*/ 	.short	0x0001
        /*0092*/ 	.short	0x0008
        /*0094*/ 	.byte	0x00, 0xf0, 0x21, 0x00


	//----- nvinfo : EIATTR_KPARAM_INFO
	.align		4
.L_643:
        /*0098*/ 	.byte	0x04, 0x17
        /*009a*/ 	.short	(.L_645 - .L_644)
.L_644:
        /*009c*/ 	.word	0x00000000
        /*00a0*/ 	.short	0x0000
        /*00a2*/ 	.short	0x0000
        /*00a4*/ 	.byte	0x00, 0xf0, 0x21, 0x00


	//----- nvinfo : EIATTR_SPARSE_MMA_MASK
	.align		4
.L_645:
        /*00a8*/ 	.byte	0x03, 0x50
        /*00aa*/ 	.short	0x0000


	//----- nvinfo : EIATTR_MAXREG_COUNT
	.align		4
        /*00ac*/ 	.byte	0x03, 0x1b
        /*00ae*/ 	.short	0x0040


	//----- nvinfo : EIATTR_MERCURY_ISA_VERSION
	.align		4
        /*00b0*/ 	.byte	0x03, 0x5f
        /*00b2*/ 	.short	0x0101


	//----- nvinfo : EIATTR_EXIT_INSTR_OFFSETS
	.align		4
        /*00b4*/ 	.byte	0x04, 0x1c
        /*00b6*/ 	.short	(.L_647 - .L_646)


	//   ....[0]....
.L_646:
        /*00b8*/ 	.word	0x00000090


	//   ....[1]....
        /*00bc*/ 	.word	0x00001c60


	//----- nvinfo : EIATTR_MAX_THREADS
	.align		4
.L_647:
        /*00c0*/ 	.byte	0x04, 0x05
        /*00c2*/ 	.short	(.L_649 - .L_648)
.L_648:
        /*00c4*/ 	.word	0x00000400
        /*00c8*/ 	.word	0x00000001
        /*00cc*/ 	.word	0x00000001


	//----- nvinfo : EIATTR_CRS_STACK_SIZE
	.align		4
.L_649:
        /*00d0*/ 	.byte	0x04, 0x1e
        /*00d2*/ 	.short	(.L_651 - .L_650)
.L_650:
        /*00d4*/ 	.word	0x00000000


	//----- nvinfo : EIATTR_CBANK_PARAM_SIZE
	.align		4
.L_651:
        /*00d8*/ 	.byte	0x03, 0x19
        /*00da*/ 	.short	0x0048


	//----- nvinfo : EIATTR_PARAM_CBANK
	.align		4
        /*00dc*/ 	.byte	0x04, 0x0a
        /*00de*/ 	.short	(.L_653 - .L_652)
	.align		4
.L_652:
        /*00e0*/ 	.word	index@(.nv.constant0._ZN2at6native53_GLOBAL__N__3bfe7fd5_20_UpSampleNearest2d_cu_198c5ce242upsample_nearest2d_backward_nhwc_out_frameIffXadL_ZNS0_46nearest_neighbor_exact_bw_compute_source_indexEfiiEEEEvPKT_PS3_mmmmmffm)
        /*00e4*/ 	.short	0x0210
        /*00e6*/ 	.short	0x0048


	//----- nvinfo : EIATTR_SW_WAR
	.align		4
.L_653:
        /*00e8*/ 	.byte	0x04, 0x36
        /*00ea*/ 	.short	(.L_655 - .L_654)
.L_654:
        /*00ec*/ 	.word	0x00000008
.L_655:


//--------------------- .nv.info._ZN2at6native53_GLOBAL__N__3bfe7fd5_20_UpSampleNearest2d_cu_198c5ce242upsample_nearest2d_backward_nhwc_out_frameIddXadL_ZNS0_46nearest_neighbor_exact_bw_compute_source_indexEfiiEEEEvPKT_PS3_mmmmmffm --------------------------
	.section	.nv.info._ZN2at6native53_GLOBAL__N__3bfe7fd5_20_UpSampleNearest2d_cu_198c5ce242upsample_nearest2d_backward_nhwc_out_frameIddXadL_ZNS0_46nearest_neighbor_exact_bw_compute_source_indexEfiiEEEEvPKT_PS3_mmmmmffm,"",@"SHT_CUDA_INFO"
	.sectionflags	@""
	.align	4


	//----- nvinfo : EIATTR_CUDA_API_VERSION
	.align		4
        /*0000*/ 	.byte	0x04, 0x37
        /*0002*/ 	.short	(.L_657 - .L_656)
.L_656:
        /*0004*/ 	.word	0x00000082


	//----- nvinfo : EIATTR_KPARAM_INFO
	.align		4
.L_657:
        /*0008*/ 	.byte	0x04, 0x17
        /*000a*/ 	.short	(.L_659 - .L_658)
.L_658:
        /*000c*/ 	.word	0x00000000
        /*0010*/ 	.short	0x0009
        /*0012*/ 	.short	0x0040
        /*0014*/ 	.byte	0x00, 0xf0, 0x21, 0x00


	//----- nvinfo : EIATTR_KPARAM_INFO
	.align		4
.L_659:
        /*0018*/ 	.byte	0x04, 0x17
        /*001a*/ 	.short	(.L_661 - .L_660)
.L_660:
        /*001c*/ 	.word	0x00000000
        /*0020*/ 	.short	0x0008
        /*0022*/ 	.short	0x003c
        /*0024*/ 	.byte	0x00, 0xf0, 0x11, 0x00


	//----- nvinfo : EIATTR_KPARAM_INFO
	.align		4
.L_661:
        /*0028*/ 	.byte	0x04, 0x17
        /*002a*/ 	.short	(.L_663 - .L_662)
.L_662:
        /*002c*/ 	.word	0x00000000
        /*0030*/ 	.short	0x0007
        /*0032*/ 	.short	0x0038
        /*0034*/ 	.byte	0x00, 0xf0, 0x11, 0x00


	//----- nvinfo : EIATTR_KPARAM_INFO
	.align		4
.L_663:
        /*0038*/ 	.byte	0x04, 0x17
        /*003a*/ 	.short	(.L_665 - .L_664)
.L_664:
        /*003c*/ 	.word	0x00000000
        /*0040*/ 	.short	0x0006
        /*0042*/ 	.short	0x0030
        /*0044*/ 	.byte	0x00, 0xf0, 0x21, 0x00


	//----- nvinfo : EIATTR_KPARAM_INFO
	.align		4
.L_665:
        /*0048*/ 	.byte	0x04, 0x17
        /*004a*/ 	.short	(.L_667 - .L_666)
.L_666:
        /*004c*/ 	.word	0x00000000
        /*0050*/ 	.short	0x0005
        /*0052*/ 	.short	0x0028
        /*0054*/ 	.byte	0x00, 0xf0, 0x21, 0x00


	//----- nvinfo : EIATTR_KPARAM_INFO
	.align		4
.L_667:
        /*0058*/ 	.byte	0x04, 0x17
        /*005a*/ 	.short	(.L_669 - .L_668)
.L_668:
        /*005c*/ 	.word	0x00000000
        /*0060*/ 	.short	0x0004
        /*0062*/ 	.short	0x0020
        /*0064*/ 	.byte	0x00, 0xf0, 0x21, 0x00


	//----- nvinfo : EIATTR_KPARAM_INFO
	.align		4
.L_669:
        /*0068*/ 	.byte	0x04, 0x17
        /*006a*/ 	.short	(.L_671 - .L_670)
.L_670:
        /*006c*/ 	.word	0x00000000
        /*0070*/ 	.short	0x0003
        /*0072*/ 	.short	0x0018
        /*0074*/ 	.byte	0x00, 0xf0, 0x21, 0x00


	//----- nvinfo : EIATTR_KPARAM_INFO
	.align		4
.L_671:
        /*0078*/ 	.byte	0x04, 0x17
        /*007a*/ 	.short	(.L_673 - .L_672)
.L_672:
        /*007c*/ 	.word	0x00000000
        /*0080*/ 	.short	0x0002
        /*0082*/ 	.short	0x0010
        /*0084*/ 	.byte	0x00, 0xf0, 0x21, 0x00


	//----- nvinfo : EIATTR_KPARAM_INFO
	.align		4
.L_673:
        /*0088*/ 	.byte	0x04, 0x17
        /*008a*/ 	.short	(.L_675 - .L_674)
.L_674:
        /*008c*/ 	.word	0x00000000
        /*0090*/ 	.short	0x0001
        /*0092*/ 	.short	0x0008
        /*0094*/ 	.byte	0x00, 0xf0, 0x21, 0x00


	//----- nvinfo : EIATTR_KPARAM_INFO
	.align		4
.L_675:
        /*0098*/ 	.byte	0x04, 0x17
        /*009a*/ 	.short	(.L_677 - .L_676)
.L_676:
        /*009c*/ 	.word	0x00000000
        /*00a0*/ 	.short	0x0000
        /*00a2*/ 	.short	0x0000
        /*00a4*/ 	.byte	0x00, 0xf0, 0x21, 0x00


	//----- nvinfo : EIATTR_SPARSE_MMA_MASK
	.align		4
.L_677:
        /*00a8*/ 	.byte	0x03, 0x50
        /*00aa*/ 	.short	0x0000


	//----- nvinfo : EIATTR_MAXREG_COUNT
	.align		4
        /*00ac*/ 	.byte	0x03, 0x1b
        /*00ae*/ 	.short	0x0040


	//----- nvinfo : EIATTR_MERCURY_ISA_VERSION
	.align		4
        /*00b0*/ 	.byte	0x03, 0x5f
        /*00b2*/ 	.short	0x0101


	//----- nvinfo : EIATTR_EXIT_INSTR_OFFSETS
	.align		4
        /*00b4*/ 	.byte	0x04, 0x1c
        /*00b6*/ 	.short	(.L_679 - .L_678)


	//   ....[0]....
.L_678:
        /*00b8*/ 	.word	0x00000090


	//   ....[1]....
        /*00bc*/ 	.word	0x00001c40


	//----- nvinfo : EIATTR_MAX_THREADS
	.align		4
.L_679:
        /*00c0*/ 	.byte	0x04, 0x05
        /*00c2*/ 	.short	(.L_681 - .L_680)
.L_680:
        /*00c4*/ 	.word	0x00000400
        /*00c8*/ 	.word	0x00000001
        /*00cc*/ 	.word	0x00000001


	//----- nvinfo : EIATTR_CRS_STACK_SIZE
	.align		4
.L_681:
        /*00d0*/ 	.byte	0x04, 0x1e
        /*00d2*/ 	.short	(.L_683 - .L_682)
.L_682:
        /*00d4*/ 	.word	0x00000000


	//----- nvinfo : EIATTR_CBANK_PARAM_SIZE
	.align		4
.L_683:
        /*00d8*/ 	.byte	0x03, 0x19
        /*00da*/ 	.short	0x0048


	//----- nvinfo : EIATTR_PARAM_CBANK
	.align		4
        /*00dc*/ 	.byte	0x04, 0x0a
        /*00de*/ 	.short	(.L_685 - .L_684)
	.align		4
.L_684:
        /*00e0*/ 	.word	index@(.nv.constant0._ZN2at6native53_GLOBAL__N__3bfe7fd5_20_UpSampleNearest2d_cu_198c5ce242upsample_nearest2d_backward_nhwc_out_frameIddXadL_ZNS0_46nearest_neighbor_exact_bw_compute_source_indexEfiiEEEEvPKT_PS3_mmmmmffm)
        /*00e4*/ 	.short	0x0210
        /*00e6*/ 	.short	0x0048


	//----- nvinfo : EIATTR_SW_WAR
	.align		4
.L_685:
        /*00e8*/ 	.byte	0x04, 0x36
        /*00ea*/ 	.short	(.L_687 - .L_686)
.L_686:
        /*00ec*/ 	.word	0x00000008
.L_687:


//--------------------- .nv.info._ZN2at6native53_GLOBAL__N__3bfe7fd5_20_UpSampleNearest2d_cu_198c5ce237upsample_nearest2d_backward_out_frameIhlXadL_ZNS0_40nearest_neighbor_bw_compute_source_indexEfiiEEEEvPKT_mmmmmmPS3_ff --------------------------
	.section	.nv.info._ZN2at6native53_GLOBAL__N__3bfe7fd5_20_UpSampleNearest2d_cu_198c5ce237upsample_nearest2d_backward_out_frameIhlXadL_ZNS0_40nearest_neighbor_bw_compute_source_indexEfiiEEEEvPKT_mmmmmmPS3_ff,"",@"SHT_CUDA_INFO"
	.sectionflags	@""
	.align	4


	//----- nvinfo : EIATTR_CUDA_API_VERSION
	.align		4
        /*0000*/ 	.byte	0x04, 0x37
        /*0002*/ 	.short	(.L_689 - .L_688)
.L_688:
        /*0004*/ 	.word	0x00000082


	//----- nvinfo : EIATTR_KPARAM_INFO
	.align		4
.L_689:
        /*0008*/ 	.byte	0x04, 0x17
        /*000a*/ 	.short	(.L_691 - .L_690)
.L_690:
        /*000c*/ 	.word	0x00000000
        /*0010*/ 	.short	0x0009
        /*0012*/ 	.short	0x0044
        /*0014*/ 	.byte	0x00, 0xf0, 0x11, 0x00


	//----- nvinfo : EIATTR_KPARAM_INFO
	.align		4
.L_691:
        /*0018*/ 	.byte	0x04, 0x17
        /*001a*/ 	.short	(.L_693 - .L_692)
.L_692:
        /*001c*/ 	.word	0x00000000
        /*0020*/ 	.short	0x0008
        /*0022*/ 	.short	0x0040
        /*0024*/ 	.byte	0x00, 0xf0, 0x11, 0x00


	//----- nvinfo : EIATTR_KPARAM_INFO
	.align		4
.L_693:
        /*0028*/ 	.byte	0x04, 0x17
        /*002a*/ 	.short	(.L_695 - .L_694)
.L_694:
        /*002c*/ 	.word	0x00000000
        /*0030*/ 	.short	0x0007
        /*0032*/ 	.short	0x0038
        /*0034*/ 	.byte	0x00, 0xf0, 0x21, 0x00


	//----- nvinfo : EIATTR_KPARAM_INFO
	.align		4
.L_695:
        /*0038*/ 	.byte	0x04, 0x17
        /*003a*/ 	.short	(.L_697 - .L_696)
.L_696:
        /*003c*/ 	.word	0x00000000
        /*0040*/ 	.short	0x0006
        /*0042*/ 	.short	0x0030
        /*0044*/ 	.byte	0x00, 0xf0, 0x21, 0x00


	//----- nvinfo : EIATTR_KPARAM_INFO
	.align		4
.L_697:
        /*0048*/ 	.byte	0x04, 0x17
        /*004a*/ 	.short	(.L_699 - .L_698)
.L_698:
        /*004c*/ 	.word	0x00000000
        /*0050*/ 	.short	0x0005
        /*0052*/ 	.short	0x0028
        /*0054*/ 	.byte	0x00, 0xf0, 0x21, 0x00


	//----- nvinfo : EIATTR_KPARAM_INFO
	.align		4
.L_699:
        /*0058*/ 	.byte	0x04, 0x17
        /*005a*/ 	.short	(.L_701 - .L_700)
.L_700:
        /*005c*/ 	.word	0x00000000
        /*0060*/ 	.short	0x0004
        /*0062*/ 	.short	0x0020
        /*0064*/ 	.byte	0x00, 0xf0, 0x21, 0x00


	//----- nvinfo : EIATTR_KPARAM_INFO
	.align		4
.L_701:
        /*0068*/ 	.byte	0x04, 0x17
        /*006a*/ 	.short	(.L_703 - .L_702)
.L_702:
        /*006c*/ 	.word	0x00000000
        /*0070*/ 	.short	0x0003
        /*0072*/ 	.short	0x0018
        /*0074*/ 	.byte	0x00, 0xf0, 0x21, 0x00


	//----- nvinfo : EIATTR_KPARAM_INFO
	.align		4
.L_703:
        /*0078*/ 	.byte	0x04, 0x17
        /*007a*/ 	.short	(.L_705 - .L_704)
.L_704:
        /*007c*/ 	.word	0x00000000
        /*0080*/ 	.short	0x0002
        /*0082*/ 	.short	0x0010
        /*0084*/ 	.byte	0x00, 0xf0, 0x21, 0x00


	//----- nvinfo : EIATTR_KPARAM_INFO
	.align		4
.L_705:
        /*0088*/ 	.byte	0x04, 0x17
        /*008a*/ 	.short	(.L_707 - .L_706)
.L_706:
        /*008c*/ 	.word	0x00000000
        /*0090*/ 	.short	0x0001
        /*0092*/ 	.short	0x0008
        /*0094*/ 	.byte	0x00, 0xf0, 0x21, 0x00


	//----- nvinfo : EIATTR_KPARAM_INFO
	.align		4
.L_707:
        /*0098*/ 	.byte	0x04, 0x17
        /*009a*/ 	.short	(.L_709 - .L_708)
.L_708:
        /*009c*/ 	.word	0x00000000
        /*00a0*/ 	.short	0x0000
        /*00a2*/ 	.short	0x0000
        /*00a4*/ 	.byte	0x00, 0xf0, 0x21, 0x00


	//----- nvinfo : EIATTR_SPARSE_MMA_MASK
	.align		4
.L_709:
        /*00a8*/ 	.byte	0x03, 0x50
        /*00aa*/ 	.short	0x0000


	//----- nvinfo : EIATTR_MAXREG_COUNT
	.align		4
        /*00ac*/ 	.byte	0x03, 0x1b
        /*00ae*/ 	.short	0x0040


	//----- nvinfo : EIATTR_MERCURY_ISA_VERSION
	.align		4
        /*00b0*/ 	.byte	0x03, 0x5f
        /*00b2*/ 	.short	0x0101


	//----- nvinfo : EIATTR_EXIT_INSTR_OFFSETS
	.align		4
        /*00b4*/ 	.byte	0x04, 0x1c
        /*00b6*/ 	.short	(.L_711 - .L_710)


	//   ....[0]....
.L_710:
        /*00b8*/ 	.word	0x00000130


	//   ....[1]....
        /*00bc*/ 	.word	0x00000ad0


	//   ....[2]....
        /*00c0*/ 	.word	0x00001780


	//----- nvinfo : EIATTR_MAX_THREADS
	.align		4
.L_711:
        /*00c4*/ 	.byte	0x04, 0x05
        /*00c6*/ 	.short	(.L_713 - .L_712)
.L_712:
        /*00c8*/ 	.word	0x00000400
        /*00cc*/ 	.word	0x00000001
        /*00d0*/ 	.word	0x00000001


	//----- nvinfo : EIATTR_CRS_STACK_SIZE
	.align		4
.L_713:
        /*00d4*/ 	.byte	0x04, 0x1e
        /*00d6*/ 	.short	(.L_715 - .L_714)
.L_714:
        /*00d8*/ 	.word	0x00000000


	//----- nvinfo : EIATTR_CBANK_PARAM_SIZE
	.align		4
.L_715:
        /*00dc*/ 	.byte	0x03, 0x19
        /*00de*/ 	.short	0x0048


	//----- nvinfo : EIATTR_PARAM_CBANK
	.align		4
        /*00e0*/ 	.byte	0x04, 0x0a
        /*00e2*/ 	.short	(.L_717 - .L_716)
	.align		4
.L_716:
        /*00e4*/ 	.word	index@(.nv.constant0._ZN2at6native53_GLOBAL__N__3bfe7fd5_20_UpSampleNearest2d_cu_198c5ce237upsample_nearest2d_backward_out_frameIhlXadL_ZNS0_40nearest_neighbor_bw_compute_source_indexEfiiEEEEvPKT_mmmmmmPS3_ff)
        /*00e8*/ 	.short	0x0210
        /*00ea*/ 	.short	0x0048


	//----- nvinfo : EIATTR_SW_WAR
	.align		4
.L_717:
        /*00ec*/ 	.byte	0x04, 0x36
        /*00ee*/ 	.short	(.L_719 - .L_718)
.L_718:
        /*00f0*/ 	.word	0x00000008
.L_719:


//--------------------- .nv.info._ZN2at6native53_GLOBAL__N__3bfe7fd5_20_UpSampleNearest2d_cu_198c5ce237upsample_nearest2d_backward_out_frameIN3c108BFloat16EfXadL_ZNS0_40nearest_neighbor_bw_compute_source_indexEfiiEEEEvPKT_mmmmmmPS5_ff --------------------------
	.section	.nv.info._ZN2at6native53_GLOBAL__N__3bfe7fd5_20_UpSampleNearest2d_cu_198c5ce237upsample_nearest2d_backward_out_frameIN3c108BFloat16EfXadL_ZNS0_40nearest_neighbor_bw_compute_source_indexEfiiEEEEvPKT_mmmmmmPS5_ff,"",@"SHT_CUDA_INFO"
	.sectionflags	@""
	.align	4


	//----- nvinfo : EIATTR_CUDA_API_VERSION
	.align		4
        /*0000*/ 	.byte	0x04, 0x37
        /*0002*/ 	.short	(.L_721 - .L_720)
.L_720:
        /*0004*/ 	.word	0x00000082


	//----- nvinfo : EIATTR_KPARAM_INFO
	.align		4
.L_721:
        /*0008*/ 	.byte	0x04, 0x17
        /*000a*/ 	.short	(.L_723 - .L_722)
.L_722:
        /*000c*/ 	.word	0x00000000
        /*0010*/ 	.short	0x0009
        /*0012*/ 	.short	0x0044
        /*0014*/ 	.byte	0x00, 0xf0, 0x11, 0x00


	//----- nvinfo : EIATTR_KPARAM_INFO
	.align		4
.L_723:
        /*0018*/ 	.byte	0x04, 0x17
        /*001a*/ 	.short	(.L_725 - .L_724)
.L_724:
        /*001c*/ 	.word	0x00000000
        /*0020*/ 	.short	0x0008
        /*0022*/ 	.short	0x0040
        /*0024*/ 	.byte	0x00, 0xf0, 0x11, 0x00


	//----- nvinfo : EIATTR_KPARAM_INFO
	.align		4
.L_725:
        /*0028*/ 	.byte	0x04, 0x17
        /*002a*/ 	.short	(.L_727 - .L_726)
.L_726:
        /*002c*/ 	.word	0x00000000
        /*0030*/ 	.short	0x0007
        /*0032*/ 	.short	0x0038
        /*0034*/ 	.byte	0x00, 0xf0, 0x21, 0x00


	//----- nvinfo : EIATTR_KPARAM_INFO
	.align		4
.L_727:
        /*0038*/ 	.byte	0x04, 0x17
        /*003a*/ 	.short	(.L_729 - .L_728)
.L_728:
        /*003c*/ 	.word	0x00000000
        /*0040*/ 	.short	0x0006
        /*0042*/ 	.short	0x0030
        /*0044*/ 	.byte	0x00, 0xf0, 0x21, 0x00


	//----- nvinfo : EIATTR_KPARAM_INFO
	.align		4
.L_729:
        /*0048*/ 	.byte	0x04, 0x17
        /*004a*/ 	.short	(.L_731 - .L_730)
.L_730:
        /*004c*/ 	.word	0x00000000
        /*0050*/ 	.short	0x0005
        /*0052*/ 	.short	0x0028
        /*0054*/ 	.byte	0x00, 0xf0, 0x21, 0x00


	//----- nvinfo : EIATTR_KPARAM_INFO
	.align		4
.L_731:
        /*0058*/ 	.byte	0x04, 0x17
        /*005a*/ 	.short	(.L_733 - .L_732)
.L_732:
        /*005c*/ 	.word	0x00000000
        /*0060*/ 	.short	0x0004
        /*0062*/ 	.short	0x0020
        /*0064*/ 	.byte	0x00, 0xf0, 0x21, 0x00


	//----- nvinfo : EIATTR_KPARAM_INFO
	.align		4
.L_733:
        /*0068*/ 	.byte	0x04, 0x17
        /*006a*/ 	.short	(.L_735 - .L_734)
.L_734:
        /*006c*/ 	.word	0x00000000
        /*0070*/ 	.short	0x0003
        /*0072*/ 	.short	0x0018
        /*0074*/ 	.byte	0x00, 0xf0, 0x21, 0x00


	//----- nvinfo : EIATTR_KPARAM_INFO
	.align		4
.L_735:
        /*0078*/ 	.byte	0x04, 0x17
        /*007a*/ 	.short	(.L_737 - .L_736)
.L_736:
        /*007c*/ 	.word	0x00000000
        /*0080*/ 	.short	0x0002
        /*0082*/ 	.short	0x0010
        /*0084*/ 	.byte	0x00, 0xf0, 0x21, 0x00


	//----- nvinfo : EIATTR_KPARAM_INFO
	.align		4
.L_737:
        /*0088*/ 	.byte	0x04, 0x17
        /*008a*/ 	.short	(.L_739 - .L_738)
.L_738:
        /*008c*/ 	.word	0x00000000
        /*0090*/ 	.short	0x0001
        /*0092*/ 	.short	0x0008
        /*0094*/ 	.byte	0x00, 0xf0, 0x21, 0x00


	//----- nvinfo : EIATTR_KPARAM_INFO
	.align		4
.L_739:
        /*0098*/ 	.byte	0x04, 0x17
        /*009a*/ 	.short	(.L_741 - .L_740)
.L_740:
        /*009c*/ 	.word	0x00000000
        /*00a0*/ 	.short	0x0000
        /*00a2*/ 	.short	0x0000
        /*00a4*/ 	.byte	0x00, 0xf0, 0x21, 0x00


	//----- nvinfo : EIATTR_SPARSE_MMA_MASK
	.align		4
.L_741:
        /*00a8*/ 	.byte	0x03, 0x50
        /*00aa*/ 	.short	0x0000


	//----- nvinfo : EIATTR_MAXREG_COUNT
	.align		4
        /*00ac*/ 	.byte	0x03, 0x1b
        /*00ae*/ 	.short	0x0040


	//----- nvinfo : EIATTR_MERCURY_ISA_VERSION
	.align		4
        /*00b0*/ 	.byte	0x03, 0x5f
        /*00b2*/ 	.short	0x0101


	//----- nvinfo : EIATTR_EXIT_INSTR_OFFSETS
	.align		4
        /*00b4*/ 	.byte	0x04, 0x1c
        /*00b6*/ 	.short	(.L_743 - .L_742)


	//   ....[0]....
.L_742:
        /*00b8*/ 	.word	0x00000130


	//   ....[1]....
        /*00bc*/ 	.word	0x00000ad0


	//   ....[2]....
        /*00c0*/ 	.word	0x00001ad0


	//----- nvinfo : EIATTR_MAX_THREADS
	.align		4
.L_743:
        /*00c4*/ 	.byte	0x04, 0x05
        /*00c6*/ 	.short	(.L_745 - .L_744)
.L_744:
        /*00c8*/ 	.word	0x00000400
        /*00cc*/ 	.word	0x00000001
        /*00d0*/ 	.word	0x00000001


	//----- nvinfo : EIATTR_CRS_STACK_SIZE
	.align		4
.L_745:
        /*00d4*/ 	.byte	0x04, 0x1e
        /*00d6*/ 	.short	(.L_747 - .L_746)
.L_746:
        /*00d8*/ 	.word	0x00000000


	//----- nvinfo : EIATTR_CBANK_PARAM_SIZE
	.align		4
.L_747:
        /*00dc*/ 	.byte	0x03, 0x19
        /*00de*/ 	.short	0x0048


	//----- nvinfo : EIATTR_PARAM_CBANK
	.align		4
        /*00e0*/ 	.byte	0x04, 0x0a
        /*00e2*/ 	.short	(.L_749 - .L_748)
	.align		4
.L_748:
        /*00e4*/ 	.word	index@(.nv.constant0._ZN2at6native53_GLOBAL__N__3bfe7fd5_20_UpSampleNearest2d_cu_198c5ce237upsample_nearest2d_backward_out_frameIN3c108BFloat16EfXadL_ZNS0_40nearest_neighbor_bw_compute_source_indexEfiiEEEEvPKT_mmmmmmPS5_ff)
        /*00e8*/ 	.short	0x0210
        /*00ea*/ 	.short	0x0048


	//----- nvinfo : EIATTR_SW_WAR
	.align		4
.L_749:
        /*00ec*/ 	.byte	0x04, 0x36
        /*00ee*/ 	.short	(.L_751 - .L_750)
.L_750:
        /*00f0*/ 	.word	0x00000008
.L_751:


//--------------------- .nv.info._ZN2at6native53_GLOBAL__N__3bfe7fd5_20_UpSampleNearest2d_cu_198c5ce237upsample_nearest2d_backward_out_frameIN3c104HalfEfXadL_ZNS0_40nearest_neighbor_bw_compute_source_indexEfiiEEEEvPKT_mmmmmmPS5_ff --------------------------
	.section	.nv.info._ZN2at6native53_GLOBAL__N__3bfe7fd5_20_UpSampleNearest2d_cu_198c5ce237upsample_nearest2d_backward_out_frameIN3c104HalfEfXadL_ZNS0_40nearest_neighbor_bw_compute_source_indexEfiiEEEEvPKT_mmmmmmPS5_ff,"",@"SHT_CUDA_INFO"
	.sectionflags	@""
	.align	4


	//----- nvinfo : EIATTR_CUDA_API_VERSION
	.align		4
        /*0000*/ 	.byte	0x04, 0x37
        /*0002*/ 	.short	(.L_753 - .L_752)
.L_752:
        /*0004*/ 	.word	0x00000082


	//----- nvinfo : EIATTR_KPARAM_INFO
	.align		4
.L_753:
        /*0008*/ 	.byte	0x04, 0x17
        /*000a*/ 	.short	(.L_755 - .L_754)
.L_754:
        /*000c*/ 	.word	0x00000000
        /*0010*/ 	.short	0x0009
        /*0012*/ 	.short	0x0044
        /*0014*/ 	.byte	0x00, 0xf0, 0x11, 0x00


	//----- nvinfo : EIATTR_KPARAM_INFO
	.align		4
.L_755:
        /*0018*/ 	.byte	0x04, 0x17
        /*001a*/ 	.short	(.L_757 - .L_756)
.L_756:
        /*001c*/ 	.word	0x00000000
        /*0020*/ 	.short	0x0008
        /*0022*/ 	.short	0x0040
        /*0024*/ 	.byte	0x00, 0xf0, 0x11, 0x00


	//----- nvinfo : EIATTR_KPARAM_INFO
	.align		4
.L_757:
        /*0028*/ 	.byte	0x04, 0x17
        /*002a*/ 	.short	(.L_759 - .L_758)
.L_758:
        /*002c*/ 	.word	0x00000000
        /*0030*/ 	.short	0x0007
        /*0032*/ 	.short	0x0038
        /*0034*/ 	.byte	0x00, 0xf0, 0x21, 0x00


	//----- nvinfo : EIATTR_KPARAM_INFO
	.align		4
.L_759:
        /*0038*/ 	.byte	0x04, 0x17
        /*003a*/ 	.short	(.L_761 - .L_760)
.L_760:
        /*003c*/ 	.word	0x00000000
        /*0040*/ 	.short	0x0006
        /*0042*/ 	.short	0x0030
        /*0044*/ 	.byte	0x00, 0xf0, 0x21, 0x00


	//----- nvinfo : EIATTR_KPARAM_INFO
	.align		4
.L_761:
        /*0048*/ 	.byte	0x04, 0x17
        /*004a*/ 	.short	(.L_763 - .L_762)
.L_762:
        /*004c*/ 	.word	0x00000000
        /*0050*/ 	.short	0x0005
        /*0052*/ 	.short	0x0028
        /*0054*/ 	.byte	0x00, 0xf0, 0x21, 0x00


	//----- nvinfo : EIATTR_KPARAM_INFO
	.align		4
.L_763:
        /*0058*/ 	.byte	0x04, 0x17
        /*005a*/ 	.short	(.L_765 - .L_764)
.L_764:
        /*005c*/ 	.word	0x00000000
        /*0060*/ 	.short	0x0004
        /*0062*/ 	.short	0x0020
        /*0064*/ 	.byte	0x00, 0xf0, 0x21, 0x00


	//----- nvinfo : EIATTR_KPARAM_INFO
	.align		4
.L_765:
        /*0068*/ 	.byte	0x04, 0x17
        /*006a*/ 	.short	(.L_767 - .L_766)
.L_766:
        /*006c*/ 	.word	0x00000000
        /*0070*/ 	.short	0x0003
        /*0072*/ 	.short	0x0018
        /*0074*/ 	.byte	0x00, 0xf0, 0x21, 0x00


	//----- nvinfo : EIATTR_KPARAM_INFO
	.align		4
.L_767:
        /*0078*/ 	.byte	0x04, 0x17
        /*007a*/ 	.short	(.L_769 - .L_768)
.L_768:
        /*007c*/ 	.word	0x00000000
        /*0080*/ 	.short	0x0002
        /*0082*/ 	.short	0x0010
        /*0084*/ 	.byte	0x00, 0xf0, 0x21, 0x00


	//----- nvinfo : EIATTR_KPARAM_INFO
	.align		4
.L_769:
        /*0088*/ 	.byte	0x04, 0x17
        /*008a*/ 	.short	(.L_771 - .L_770)
.L_770:
        /*008c*/ 	.word	0x00000000
        /*0090*/ 	.short	0x0001
        /*0092*/ 	.short	0x0008
        /*0094*/ 	.byte	0x00, 0xf0, 0x21, 0x00


	//----- nvinfo : EIATTR_KPARAM_INFO
	.align		4
.L_771:
        /*0098*/ 	.byte	0x04, 0x17
        /*009a*/ 	.short	(.L_773 - .L_772)
.L_772:
        /*009c*/ 	.word	0x00000000
        /*00a0*/ 	.short	0x0000
        /*00a2*/ 	.short	0x0000
        /*00a4*/ 	.byte	0x00, 0xf0, 0x21, 0x00


	//----- nvinfo : EIATTR_SPARSE_MMA_MASK
	.align		4
.L_773:
        /*00a8*/ 	.byte	0x03, 0x50
        /*00aa*/ 	.short	0x0000


	//----- nvinfo : EIATTR_MAXREG_COUNT
	.align		4
        /*00ac*/ 	.byte	0x03, 0x1b
        /*00ae*/ 	.short	0x0040


	//----- nvinfo : EIATTR_MERCURY_ISA_VERSION
	.align		4
        /*00b0*/ 	.byte	0x03, 0x5f
        /*00b2*/ 	.short	0x0101


	//----- nvinfo : EIATTR_EXIT_INSTR_OFFSETS
	.align		4
        /*00b4*/ 	.byte	0x04, 0x1c
        /*00b6*/ 	.short	(.L_775 - .L_774)


	//   ....[0]....
.L_774:
        /*00b8*/ 	.word	0x00000130


	//   ....[1]....
        /*00bc*/ 	.word	0x00000ad0


	//   ....[2]....
        /*00c0*/ 	.word	0x00001ad0


	//----- nvinfo : EIATTR_MAX_THREADS
	.align		4
.L_775:
        /*00c4*/ 	.byte	0x04, 0x05
        /*00c6*/ 	.short	(.L_777 - .L_776)
.L_776:
        /*00c8*/ 	.word	0x00000400
        /*00cc*/ 	.word	0x00000001
        /*00d0*/ 	.word	0x00000001


	//----- nvinfo : EIATTR_CRS_STACK_SIZE
	.align		4
.L_777:
        /*00d4*/ 	.byte	0x04, 0x1e
        /*00d6*/ 	.short	(.L_779 - .L_778)
.L_778:
        /*00d8*/ 	.word	0x00000000


	//----- nvinfo : EIATTR_CBANK_PARAM_SIZE
	.align		4
.L_779:
        /*00dc*/ 	.byte	0x03, 0x19
        /*00de*/ 	.short	0x0048


	//----- nvinfo : EIATTR_PARAM_CBANK
	.align		4
        /*00e0*/ 	.byte	0x04, 0x0a
        /*00e2*/ 	.short	(.L_781 - .L_780)
	.align		4
.L_780:
        /*00e4*/ 	.word	index@(.nv.constant0._ZN2at6native53_GLOBAL__N__3bfe7fd5_20_UpSampleNearest2d_cu_198c5ce237upsample_nearest2d_backward_out_frameIN3c104HalfEfXadL_ZNS0_40nearest_neighbor_bw_compute_source_indexEfiiEEEEvPKT_mmmmmmPS5_ff)
        /*00e8*/ 	.short	0x0210
        /*00ea*/ 	.short	0x0048


	//----- nvinfo : EIATTR_SW_WAR
	.align		4
.L_781:
        /*00ec*/ 	.byte	0x04, 0x36
        /*00ee*/ 	.short	(.L_783 - .L_782)
.L_782:
        /*00f0*/ 	.word	0x00000008
.L_783:


//--------------------- .nv.info._ZN2at6native53_GLOBAL__N__3bfe7fd5_20_UpSampleNearest2d_cu_198c5ce237upsample_nearest2d_backward_out_frameIffXadL_ZNS0_40nearest_neighbor_bw_compute_source_indexEfiiEEEEvPKT_mmmmmmPS3_ff --------------------------
	.section	.nv.info._ZN2at6native53_GLOBAL__N__3bfe7fd5_20_UpSampleNearest2d_cu_198c5ce237upsample_nearest2d_backward_out_frameIffXadL_ZNS0_40nearest_neighbor_bw_compute_source_indexEfiiEEEEvPKT_mmmmmmPS3_ff,"",@"SHT_CUDA_INFO"
	.sectionflags	@""
	.align	4


	//----- nvinfo : EIATTR_CUDA_API_VERSION
	.align		4
        /*0000*/ 	.byte	0x04, 0x37
        /*0002*/ 	.short	(.L_785 - .L_784)
.L_784:
        /*0004*/ 	.word	0x00000082


	//----- nvinfo : EIATTR_KPARAM_INFO
	.align		4
.L_785:
        /*0008*/ 	.byte	0x04, 0x17
        /*000a*/ 	.short	(.L_787 - .L_786)
.L_786:
        /*000c*/ 	.word	0x00000000
        /*0010*/ 	.short	0x0009
        /*0012*/ 	.short	0x0044
        /*0014*/ 	.byte	0x00, 0xf0, 0x11, 0x00


	//----- nvinfo : EIATTR_KPARAM_INFO
	.align		4
.L_787:
        /*0018*/ 	.byte	0x04, 0x17
        /*001a*/ 	.short	(.L_789 - .L_788)
.L_788:
        /*001c*/ 	.word	0x00000000
        /*0020*/ 	.short	0x0008
        /*0022*/ 	.short	0x0040
        /*0024*/ 	.byte	0x00, 0xf0, 0x11, 0x00


	//----- nvinfo : EIATTR_KPARAM_INFO
	.align		4
.L_789:
        /*0028*/ 	.byte	0x04, 0x17
        /*002a*/ 	.short	(.L_791 - .L_790)
.L_790:
        /*002c*/ 	.word	0x00000000
        /*0030*/ 	.short	0x0007
        /*0032*/ 	.short	0x0038
        /*0034*/ 	.byte	0x00, 0xf0, 0x21, 0x00


	//----- nvinfo : EIATTR_KPARAM_INFO
	.align		4
.L_791:
        /*0038*/ 	.byte	0x04, 0x17
        /*003a*/ 	.short	(.L_793 - .L_792)
.L_792:
        /*003c*/ 	.word	0x00000000
        /*0040*/ 	.short	0x0006
        /*0042*/ 	.short	0x0030
        /*0044*/ 	.byte	0x00, 0xf0, 0x21, 0x00


	//----- nvinfo : EIATTR_KPARAM_INFO
	.align		4
.L_793:
        /*0048*/ 	.byte	0x04, 0x17
        /*004a*/ 	.short	(.L_795 - .L_794)
.L_794:
        /*004c*/ 	.word	0x00000000
        /*0050*/ 	.short	0x0005
        /*0052*/ 	.short	0x0028
        /*0054*/ 	.byte	0x00, 0xf0, 0x21, 0x00


	//----- nvinfo : EIATTR_KPARAM_INFO
	.align		4
.L_795:
        /*0058*/ 	.byte	0x04, 0x17
        /*005a*/ 	.short	(.L_797 - .L_796)
.L_796:
        /*005c*/ 	.word	0x00000000
        /*0060*/ 	.short	0x0004
        /*0062*/ 	.short	0x0020
        /*0064*/ 	.byte	0x00, 0xf0, 0x21, 0x00


	//----- nvinfo : EIATTR_KPARAM_INFO
	.align		4
.L_797:
        /*0068*/ 	.byte	0x04, 0x17
        /*006a*/ 	.short	(.L_799 - .L_798)
.L_798:
        /*006c*/ 	.word	0x00000000
        /*0070*/ 	.short	0x0003
        /*0072*/ 	.short	0x0018
        /*0074*/ 	.byte	0x00, 0xf0, 0x21, 0x00


	//----- nvinfo : EIATTR_KPARAM_INFO
	.align		4
.L_799:
        /*0078*/ 	.byte	0x04, 0x17
        /*007a*/ 	.short	(.L_801 - .L_800)
.L_800:
        /*007c*/ 	.word	0x00000000
        /*0080*/ 	.short	0x0002
        /*0082*/ 	.short	0x0010
        /*0084*/ 	.byte	0x00, 0xf0, 0x21, 0x00


	//----- nvinfo : EIATTR_KPARAM_INFO
	.align		4
.L_801:
        /*0088*/ 	.byte	0x04, 0x17
        /*008a*/ 	.short	(.L_803 - .L_802)
.L_802:
        /*008c*/ 	.word	0x00000000
        /*0090*/ 	.short	0x0001
        /*0092*/ 	.short	0x0008
        /*0094*/ 	.byte	0x00, 0xf0, 0x21, 0x00


	//----- nvinfo : EIATTR_KPARAM_INFO
	.align		4
.L_803:
        /*0098*/ 	.byte	0x04, 0x17
        /*009a*/ 	.short	(.L_805 - .L_804)
.L_804:
        /*009c*/ 	.word	0x00000000
        /*00a0*/ 	.short	0x0000
        /*00a2*/ 	.short	0x0000
        /*00a4*/ 	.byte	0x00, 0xf0, 0x21, 0x00


	//----- nvinfo : EIATTR_SPARSE_MMA_MASK
	.align		4
.L_805:
        /*00a8*/ 	.byte	0x03, 0x50
        /*00aa*/ 	.short	0x0000


	//----- nvinfo : EIATTR_MAXREG_COUNT
	.align		4
        /*00ac*/ 	.byte	0x03, 0x1b
        /*00ae*/ 	.short	0x0040


	//----- nvinfo : EIATTR_MERCURY_ISA_VERSION
	.align		4
        /*00b0*/ 	.byte	0x03, 0x5f
        /*00b2*/ 	.short	0x0101


	//----- nvinfo : EIATTR_EXIT_INSTR_OFFSETS
	.align		4
        /*00b4*/ 	.byte	0x04, 0x1c
        /*00b6*/ 	.short	(.L_807 - .L_806)


	//   ....[0]....
.L_806:
        /*00b8*/ 	.word	0x00000130


	//   ....[1]....
        /*00bc*/ 	.word	0x00000ad0


	//   ....[2]....
        /*00c0*/ 	.word	0x000018d0


	//----- nvinfo : EIATTR_MAX_THREADS
	.align		4
.L_807:
        /*00c4*/ 	.byte	0x04, 0x05
        /*00c6*/ 	.short	(.L_809 - .L_808)
.L_808:
        /*00c8*/ 	.word	0x00000400
        /*00cc*/ 	.word	0x00000001
        /*00d0*/ 	.word	0x00000001


	//----- nvinfo : EIATTR_CRS_STACK_SIZE
	.align		4
.L_809:
        /*00d4*/ 	.byte	0x04, 0x1e
        /*00d6*/ 	.short	(.L_811 - .L_810)
.L_810:
        /*00d8*/ 	.word	0x00000000


	//----- nvinfo : EIATTR_CBANK_PARAM_SIZE
	.align		4
.L_811:
        /*00dc*/ 	.byte	0x03, 0x19
        /*00de*/ 	.short	0x0048


	//----- nvinfo : EIATTR_PARAM_CBANK
	.align		4
        /*00e0*/ 	.byte	0x04, 0x0a
        /*00e2*/ 	.short	(.L_813 - .L_812)
	.align		4
.L_812:
        /*00e4*/ 	.word	index@(.nv.constant0._ZN2at6native53_GLOBAL__N__3bfe7fd5_20_UpSampleNearest2d_cu_198c5ce237upsample_nearest2d_backward_out_frameIffXadL_ZNS0_40nearest_neighbor_bw_compute_source_indexEfiiEEEEvPKT_mmmmmmPS3_ff)
        /*00e8*/ 	.short	0x0210
        /*00ea*/ 	.short	0x0048


	//----- nvinfo : EIATTR_SW_WAR
	.align		4
.L_813:
        /*00ec*/ 	.byte	0x04, 0x36
        /*00ee*/ 	.short	(.L_815 - .L_814)
.L_814:
        /*00f0*/ 	.word	0x00000008
.L_815:


//--------------------- .nv.info._ZN2at6native53_GLOBAL__N__3bfe7fd5_20_UpSampleNearest2d_cu_198c5ce237upsample_nearest2d_backward_out_frameIddXadL_ZNS0_40nearest_neighbor_bw_compute_source_indexEfiiEEEEvPKT_mmmmmmPS3_ff --------------------------
	.section	.nv.info._ZN2at6native53_GLOBAL__N__3bfe7fd5_20_UpSampleNearest2d_cu_198c5ce237upsample_nearest2d_backward_out_frameIddXadL_ZNS0_40nearest_neighbor_bw_compute_source_indexEfiiEEEEvPKT_mmmmmmPS3_ff,"",@"SHT_CUDA_INFO"
	.sectionflags	@""
	.align	4


	//----- nvinfo : EIATTR_CUDA_API_VERSION
	.align		4
        /*0000*/ 	.byte	0x04, 0x37
        /*0002*/ 	.short	(.L_817 - .L_816)
.L_816:
        /*0004*/ 	.word	0x00000082


	//----- nvinfo : EIATTR_KPARAM_INFO
	.align		4
.L_817:
        /*0008*/ 	.byte	0x04, 0x17
        /*000a*/ 	.short	(.L_819 - .L_818)
.L_818:
        /*000c*/ 	.word	0x00000000
        /*0010*/ 	.short	0x0009
        /*0012*/ 	.short	0x0044
        /*0014*/ 	.byte	0x00, 0xf0, 0x11, 0x00


	//----- nvinfo : EIATTR_KPARAM_INFO
	.align		4
.L_819:
        /*0018*/ 	.byte	0x04, 0x17
        /*001a*/ 	.short	(.L_821 - .L_820)
.L_820:
        /*001c*/ 	.word	0x00000000
        /*0020*/ 	.short	0x0008
        /*0022*/ 	.short	0x0040
        /*0024*/ 	.byte	0x00, 0xf0, 0x11, 0x00


	//----- nvinfo : EIATTR_KPARAM_INFO
	.align		4
.L_821:
        /*0028*/ 	.byte	0x04, 0x17
        /*002a*/ 	.short	(.L_823 - .L_822)
.L_822:
        /*002c*/ 	.word	0x00000000
        /*0030*/ 	.short	0x0007
        /*0032*/ 	.short	0x0038
        /*0034*/ 	.byte	0x00, 0xf0, 0x21, 0x00


	//----- nvinfo : EIATTR_KPARAM_INFO
	.align		4
.L_823:
        /*0038*/ 	.byte	0x04, 0x17
        /*003a*/ 	.short	(.L_825 - .L_824)
.L_824:
        /*003c*/ 	.word	0x00000000
        /*0040*/ 	.short	0x0006
        /*0042*/ 	.short	0x0030
        /*0044*/ 	.byte	0x00, 0xf0, 0x21, 0x00


	//----- nvinfo : EIATTR_KPARAM_INFO
	.align		4
.L_825:
        /*0048*/ 	.byte	0x04, 0x17
        /*004a*/ 	.short	(.L_827 - .L_826)
.L_826:
        /*004c*/ 	.word	0x00000000
        /*0050*/ 	.short	0x0005
        /*0052*/ 	.short	0x0028
        /*0054*/ 	.byte	0x00, 0xf0, 0x21, 0x00


	//----- nvinfo : EIATTR_KPARAM_INFO
	.align		4
.L_827:
        /*0058*/ 	.byte	0x04, 0x17
        /*005a*/ 	.short	(.L_829 - .L_828)
.L_828:
        /*005c*/ 	.word	0x00000000
        /*0060*/ 	.short	0x0004
        /*0062*/ 	.short	0x0020
        /*0064*/ 	.byte	0x00, 0xf0, 0x21, 0x00


	//----- nvinfo : EIATTR_KPARAM_INFO
	.align		4
.L_829:
        /*0068*/ 	.byte	0x04, 0x17
        /*006a*/ 	.short	(.L_831 - .L_830)
.L_830:
        /*006c*/ 	.word	0x00000000
        /*0070*/ 	.short	0x0003
        /*0072*/ 	.short	0x0018
        /*0074*/ 	.byte	0x00, 0xf0, 0x21, 0x00


	//----- nvinfo : EIATTR_KPARAM_INFO
	.align		4
.L_831:
        /*0078*/ 	.byte	0x04, 0x17
        /*007a*/ 	.short	(.L_833 - .L_832)
.L_832:
        /*007c*/ 	.word	0x00000000
        /*0080*/ 	.short	0x0002
        /*0082*/ 	.short	0x0010
        /*0084*/ 	.byte	0x00, 0xf0, 0x21, 0x00


	//----- nvinfo : EIATTR_KPARAM_INFO
	.align		4
.L_833:
        /*0088*/ 	.byte	0x04, 0x17
        /*008a*/ 	.short	(.L_835 - .L_834)
.L_834:
        /*008c*/ 	.word	0x00000000
        /*0090*/ 	.short	0x0001
        /*0092*/ 	.short	0x0008
        /*0094*/ 	.byte	0x00, 0xf0, 0x21, 0x00


	//----- nvinfo : EIATTR_KPARAM_INFO
	.align		4
.L_835:
        /*0098*/ 	.byte	0x04, 0x17
        /*009a*/ 	.short	(.L_837 - .L_836)
.L_836:
        /*009c*/ 	.word	0x00000000
        /*00a0*/ 	.short	0x0000
        /*00a2*/ 	.short	0x0000
        /*00a4*/ 	.byte	0x00, 0xf0, 0x21, 0x00


	//----- nvinfo : EIATTR_SPARSE_MMA_MASK
	.align		4
.L_837:
        /*00a8*/ 	.byte	0x03, 0x50
        /*00aa*/ 	.short	0x0000


	//----- nvinfo : EIATTR_MAXREG_COUNT
	.align		4
        /*00ac*/ 	.byte	0x03, 0x1b
        /*00ae*/ 	.short	0x0040


	//----- nvinfo : EIATTR_MERCURY_ISA_VERSION
	.align		4
        /*00b0*/ 	.byte	0x03, 0x5f
        /*00b2*/ 	.short	0x0101


	//----- nvinfo : EIATTR_EXIT_INSTR_OFFSETS
	.align		4
        /*00b4*/ 	.byte	0x04, 0x1c
        /*00b6*/ 	.short	(.L_839 - .L_838)


	//   ....[0]....
.L_838:
        /*00b8*/ 	.word	0x00000130


	//   ....[1]....
        /*00bc*/ 	.word	0x00000ad0


	//   ....[2]....
        /*00c0*/ 	.word	0x00001910


	//----- nvinfo : EIATTR_MAX_THREADS
	.align		4
.L_839:
        /*00c4*/ 	.byte	0x04, 0x05
        /*00c6*/ 	.short	(.L_841 - .L_840)
.L_840:
        /*00c8*/ 	.word	0x00000400
        /*00cc*/ 	.word	0x00000001
        /*00d0*/ 	.word	0x00000001


	//----- nvinfo : EIATTR_CRS_STACK_SIZE
	.align		4
.L_841:
        /*00d4*/ 	.byte	0x04, 0x1e
        /*00d6*/ 	.short	(.L_843 - .L_842)
.L_842:
        /*00d8*/ 	.word	0x00000000


	//----- nvinfo : EIATTR_CBANK_PARAM_SIZE
	.align		4
.L_843:
        /*00dc*/ 	.byte	0x03, 0x19
        /*00de*/ 	.short	0x0048


	//----- nvinfo : EIATTR_PARAM_CBANK
	.align		4
        /*00e0*/ 	.byte	0x04, 0x0a
        /*00e2*/ 	.short	(.L_845 - .L_844)
	.align		4
.L_844:
        /*00e4*/ 	.word	index@(.nv.constant0._ZN2at6native53_GLOBAL__N__3bfe7fd5_20_UpSampleNearest2d_cu_198c5ce237upsample_nearest2d_backward_out_frameIddXadL_ZNS0_40nearest_neighbor_bw_compute_source_indexEfiiEEEEvPKT_mmmmmmPS3_ff)
        /*00e8*/ 	.short	0x0210
        /*00ea*/ 	.short	0x0048


	//----- nvinfo : EIATTR_SW_WAR
	.align		4
.L_845:
        /*00ec*/ 	.byte	0x04, 0x36
        /*00ee*/ 	.short	(.L_847 - .L_846)
.L_846:
        /*00f0*/ 	.word	0x00000008
.L_847:


//--------------------- .nv.info._ZN2at6native53_GLOBAL__N__3bfe7fd5_20_UpSampleNearest2d_cu_198c5ce242upsample_nearest2d_backward_nhwc_out_frameIhlXadL_ZNS0_40nearest_neighbor_bw_compute_source_indexEfiiEEEEvPKT_PS3_mmmmmffm --------------------------
	.section	.nv.info._ZN2at6native53_GLOBAL__N__3bfe7fd5_20_UpSampleNearest2d_cu_198c5ce242upsample_nearest2d_backward_nhwc_out_frameIhlXadL_ZNS0_40nearest_neighbor_bw_compute_source_indexEfiiEEEEvPKT_PS3_mmmmmffm,"",@"SHT_CUDA_INFO"
	.sectionflags	@""
	.align	4


	//----- nvinfo : EIATTR_CUDA_API_VERSION
	.align		4
        /*0000*/ 	.byte	0x04, 0x37
        /*0002*/ 	.short	(.L_849 - .L_848)
.L_848:
        /*0004*/ 	.word	0x00000082


	//----- nvinfo : EIATTR_KPARAM_INFO
	.align		4
.L_849:
        /*0008*/ 	.byte	0x04, 0x17
        /*000a*/ 	.short	(.L_851 - .L_850)
.L_850:
        /*000c*/ 	.word	0x00000000
        /*0010*/ 	.short	0x0009
        /*0012*/ 	.short	0x0040
        /*0014*/ 	.byte	0x00, 0xf0, 0x21, 0x00


	//----- nvinfo : EIATTR_KPARAM_INFO
	.align		4
.L_851:
        /*0018*/ 	.byte	0x04, 0x17
        /*001a*/ 	.short	(.L_853 - .L_852)
.L_852:
        /*001c*/ 	.word	0x00000000
        /*0020*/ 	.short	0x0008
        /*0022*/ 	.short	0x003c
        /*0024*/ 	.byte	0x00, 0xf0, 0x11, 0x00


	//----- nvinfo : EIATTR_KPARAM_INFO
	.align		4
.L_853:
        /*0028*/ 	.byte	0x04, 0x17
        /*002a*/ 	.short	(.L_855 - .L_854)
.L_854:
        /*002c*/ 	.word	0x00000000
        /*0030*/ 	.short	0x0007
        /*0032*/ 	.short	0x0038
        /*0034*/ 	.byte	0x00, 0xf0, 0x11, 0x00


	//----- nvinfo : EIATTR_KPARAM_INFO
	.align		4
.L_855:
        /*0038*/ 	.byte	0x04, 0x17
        /*003a*/ 	.short	(.L_857 - .L_856)
.L_856:
        /*003c*/ 	.word	0x00000000
        /*0040*/ 	.short	0x0006
        /*0042*/ 	.short	0x0030
        /*0044*/ 	.byte	0x00, 0xf0, 0x21, 0x00


	//----- nvinfo : EIATTR_KPARAM_INFO
	.align		4
.L_857:
        /*0048*/ 	.byte	0x04, 0x17
        /*004a*/ 	.short	(.L_859 - .L_858)
.L_858:
        /*004c*/ 	.word	0x00000000
        /*0050*/ 	.short	0x0005
        /*0052*/ 	.short	0x0028
        /*0054*/ 	.byte	0x00, 0xf0, 0x21, 0x00


	//----- nvinfo : EIATTR_KPARAM_INFO
	.align		4
.L_859:
        /*0058*/ 	.byte	0x04, 0x17
        /*005a*/ 	.short	(.L_861 - .L_860)
.L_860:
        /*005c*/ 	.word	0x00000000
        /*0060*/ 	.short	0x0004
        /*0062*/ 	.short	0x0020
        /*0064*/ 	.byte	0x00, 0xf0, 0x21, 0x00


	//----- nvinfo : EIATTR_KPARAM_INFO
	.align		4
.L_861:
        /*0068*/ 	.byte	0x04, 0x17
        /*006a*/ 	.short	(.L_863 - .L_862)
.L_862:
        /*006c*/ 	.word	0x00000000
        /*0070*/ 	.short	0x0003
        /*0072*/ 	.short	0x0018
        /*0074*/ 	.byte	0x00, 0xf0, 0x21, 0x00


	//----- nvinfo : EIATTR_KPARAM_INFO
	.align		4
.L_863:
        /*0078*/ 	.byte	0x04, 0x17
        /*007a*/ 	.short	(.L_865 - .L_864)
.L_864:
        /*007c*/ 	.word	0x00000000
        /*0080*/ 	.short	0x0002
        /*0082*/ 	.short	0x0010
        /*0084*/ 	.byte	0x00, 0xf0, 0x21, 0x00


	//----- nvinfo : EIATTR_KPARAM_INFO
	.align		4
.L_865:
        /*0088*/ 	.byte	0x04, 0x17
        /*008a*/ 	.short	(.L_867 - .L_866)
.L_866:
        /*008c*/ 	.word	0x00000000
        /*0090*/ 	.short	0x0001
        /*0092*/ 	.short	0x0008
        /*0094*/ 	.byte	0x00, 0xf0, 0x21, 0x00


	//----- nvinfo : EIATTR_KPARAM_INFO
	.align		4
.L_867:
        /*0098*/ 	.byte	0x04, 0x17
        /*009a*/ 	.short	(.L_869 - .L_868)
.L_868:
        /*009c*/ 	.word	0x00000000
        /*00a0*/ 	.short	0x0000
        /*00a2*/ 	.short	0x0000
        /*00a4*/ 	.byte	0x00, 0xf0, 0x21, 0x00


	//----- nvinfo : EIATTR_SPARSE_MMA_MASK
	.align		4
.L_869:
        /*00a8*/ 	.byte	0x03, 0x50
        /*00aa*/ 	.short	0x0000


	//----- nvinfo : EIATTR_MAXREG_COUNT
	.align		4
        /*00ac*/ 	.byte	0x03, 0x1b
        /*00ae*/ 	.short	0x0040


	//----- nvinfo : EIATTR_MERCURY_ISA_VERSION
	.align		4
        /*00b0*/ 	.byte	0x03, 0x5f
        /*00b2*/ 	.short	0x0101


	//----- nvinfo : EIATTR_EXIT_INSTR_OFFSETS
	.align		4
        /*00b4*/ 	.byte	0x04, 0x1c
        /*00b6*/ 	.short	(.L_871 - .L_870)


	//   ....[0]....
.L_870:
        /*00b8*/ 	.word	0x00000090


	//   ....[1]....
        /*00bc*/ 	.word	0x00002400


	//----- nvinfo : EIATTR_MAX_THREADS
	.align		4
.L_871:
        /*00c0*/ 	.byte	0x04, 0x05
        /*00c2*/ 	.short	(.L_873 - .L_872)
.L_872:
        /*00c4*/ 	.word	0x00000400
        /*00c8*/ 	.word	0x00000001
        /*00cc*/ 	.word	0x00000001


	//----- nvinfo : EIATTR_CRS_STACK_SIZE
	.align		4
.L_873:
        /*00d0*/ 	.byte	0x04, 0x1e
        /*00d2*/ 	.short	(.L_875 - .L_874)
.L_874:
        /*00d4*/ 	.word	0x00000000


	//----- nvinfo : EIATTR_CBANK_PARAM_SIZE
	.align		4
.L_875:
        /*00d8*/ 	.byte	0x03, 0x19
        /*00da*/ 	.short	0x0048


	//----- nvinfo : EIATTR_PARAM_CBANK
	.align		4
        /*00dc*/ 	.byte	0x04, 0x0a
        /*00de*/ 	.short	(.L_877 - .L_876)
	.align		4
.L_876:
        /*00e0*/ 	.word	index@(.nv.constant0._ZN2at6native53_GLOBAL__N__3bfe7fd5_20_UpSampleNearest2d_cu_198c5ce242upsample_nearest2d_backward_nhwc_out_frameIhlXadL_ZNS0_40nearest_neighbor_bw_compute_source_indexEfiiEEEEvPKT_PS3_mmmmmffm)
        /*00e4*/ 	.short	0x0210
        /*00e6*/ 	.short	0x0048


	//----- nvinfo : EIATTR_SW_WAR
	.align		4
.L_877:
        /*00e8*/ 	.byte	0x04, 0x36
        /*00ea*/ 	.short	(.L_879 - .L_878)
.L_878:
        /*00ec*/ 	.word	0x00000008
.L_879:


//--------------------- .nv.info._ZN2at6native53_GLOBAL__N__3bfe7fd5_20_UpSampleNearest2d_cu_198c5ce242upsample_nearest2d_backward_nhwc_out_frameIN3c108BFloat16EfXadL_ZNS0_40nearest_neighbor_bw_compute_source_indexEfiiEEEEvPKT_PS5_mmmmmffm --------------------------
	.section	.nv.info._ZN2at6native53_GLOBAL__N__3bfe7fd5_20_UpSampleNearest2d_cu_198c5ce242upsample_nearest2d_backward_nhwc_out_frameIN3c108BFloat16EfXadL_ZNS0_40nearest_neighbor_bw_compute_source_indexEfiiEEEEvPKT_PS5_mmmmmffm,"",@"SHT_CUDA_INFO"
	.sectionflags	@""
	.align	4


	//----- nvinfo : EIATTR_CUDA_API_VERSION
	.align		4
        /*0000*/ 	.byte	0x04, 0x37
        /*0002*/ 	.short	(.L_881 - .L_880)
.L_880:
        /*0004*/ 	.word	0x00000082


	//----- nvinfo : EIATTR_KPARAM_INFO
	.align		4
.L_881:
        /*0008*/ 	.byte	0x04, 0x17
        /*000a*/ 	.short	(.L_883 - .L_882)
.L_882:
        /*000c*/ 	.word	0x00000000
        /*0010*/ 	.short	0x0009
        /*0012*/ 	.short	0x0040
        /*0014*/ 	.byte	0x00, 0xf0, 0x21, 0x00


	//----- nvinfo : EIATTR_KPARAM_INFO
	.align		4
.L_883:
        /*0018*/ 	.byte	0x04, 0x17
        /*001a*/ 	.short	(.L_885 - .L_884)
.L_884:
        /*001c*/ 	.word	0x00000000
        /*0020*/ 	.short	0x0008
        /*0022*/ 	.short	0x003c
        /*0024*/ 	.byte	0x00, 0xf0, 0x11, 0x00


	//----- nvinfo : EIATTR_KPARAM_INFO
	.align		4
.L_885:
        /*0028*/ 	.byte	0x04, 0x17
        /*002a*/ 	.short	(.L_887 - .L_886)
.L_886:
        /*002c*/ 	.word	0x00000000
        /*0030*/ 	.short	0x0007
        /*0032*/ 	.short	0x0038
        /*0034*/ 	.byte	0x00, 0xf0, 0x11, 0x00


	//----- nvinfo : EIATTR_KPARAM_INFO
	.align		4
.L_887:
        /*0038*/ 	.byte	0x04, 0x17
        /*003a*/ 	.short	(.L_889 - .L_888)
.L_888:
        /*003c*/ 	.word	0x00000000
        /*0040*/ 	.short	0x0006
        /*0042*/ 	.short	0x0030
        /*0044*/ 	.byte	0x00, 0xf0, 0x21, 0x00


	//----- nvinfo : EIATTR_KPARAM_INFO
	.align		4
.L_889:
        /*0048*/ 	.byte	0x04, 0x17
        /*004a*/ 	.short	(.L_891 - .L_890)
.L_890:
        /*004c*/ 	.word	0x00000000
        /*0050*/ 	.short	0x0005
        /*0052*/ 	.short	0x0028
        /*0054*/ 	.byte	0x00, 0xf0, 0x21, 0x00


	//----- nvinfo : EIATTR_KPARAM_INFO
	.align		4
.L_891:
        /*0058*/ 	.byte	0x04, 0x17
        /*005a*/ 	.short	(.L_893 - .L_892)
.L_892:
        /*005c*/ 	.word	0x00000000
        /*0060*/ 	.short	0x0004
        /*0062*/ 	.short	0x0020
        /*0064*/ 	.byte	0x00, 0xf0, 0x21, 0x00


	//----- nvinfo : EIATTR_KPARAM_INFO
	.align		4
.L_893:
        /*0068*/ 	.byte	0x04, 0x17
        /*006a*/ 	.short	(.L_895 - .L_894)
.L_894:
        /*006c*/ 	.word	0x00000000
        /*0070*/ 	.short	0x0003
        /*0072*/ 	.short	0x0018
        /*0074*/ 	.byte	0x00, 0xf0, 0x21, 0x00


	//----- nvinfo : EIATTR_KPARAM_INFO
	.align		4
.L_895:
        /*0078*/ 	.byte	0x04, 0x17
        /*007a*/ 	.short	(.L_897 - .L_896)
.L_896:
        /*007c*/ 	.word	0x00000000
        /*0080*/ 	.short	0x0002
        /*0082*/ 	.short	0x0010
        /*0084*/ 	.byte	0x00, 0xf0, 0x21, 0x00


	//----- nvinfo : EIATTR_KPARAM_INFO
	.align		4
.L_897:
        /*0088*/ 	.byte	0x04, 0x17
        /*008a*/ 	.short	(.L_899 - .L_898)
.L_898:
        /*008c*/ 	.word	0x00000000
        /*0090*/ 	.short	0x0001
        /*0092*/ 	.short	0x0008
        /*0094*/ 	.byte	0x00, 0xf0, 0x21, 0x00


	//----- nvinfo : EIATTR_KPARAM_INFO
	.align		4
.L_899:
        /*0098*/ 	.byte	0x04, 0x17
        /*009a*/ 	.short	(.L_901 - .L_900)
.L_900:
        /*009c*/ 	.word	0x00000000
        /*00a0*/ 	.short	0x0000
        /*00a2*/ 	.short	0x0000
        /*00a4*/ 	.byte	0x00, 0xf0, 0x21, 0x00


	//----- nvinfo : EIATTR_SPARSE_MMA_MASK
	.align		4
.L_901:
        /*00a8*/ 	.byte	0x03, 0x50
        /*00aa*/ 	.short	0x0000


	//----- nvinfo : EIATTR_MAXREG_COUNT
	.align		4
        /*00ac*/ 	.byte	0x03, 0x1b
        /*00ae*/ 	.short	0x0040


	//----- nvinfo : EIATTR_MERCURY_ISA_VERSION
	.align		4
        /*00b0*/ 	.byte	0x03, 0x5f
        /*00b2*/ 	.short	0x0101


	//----- nvinfo : EIATTR_EXIT_INSTR_OFFSETS
	.align		4
        /*00b4*/ 	.byte	0x04, 0x1c
        /*00b6*/ 	.short	(.L_903 - .L_902)


	//   ....[0]....
.L_902:
        /*00b8*/ 	.word	0x00000090


	//   ....[1]....
        /*00bc*/ 	.word	0x00001e20


	//----- nvinfo : EIATTR_MAX_THREADS
	.align		4
.L_903:
        /*00c0*/ 	.byte	0x04, 0x05
        /*00c2*/ 	.short	(.L_905 - .L_904)
.L_904:
        /*00c4*/ 	.word	0x00000400
        /*00c8*/ 	.word	0x00000001
        /*00cc*/ 	.word	0x00000001


	//----- nvinfo : EIATTR_CRS_STACK_SIZE
	.align		4
.L_905:
        /*00d0*/ 	.byte	0x04, 0x1e
        /*00d2*/ 	.short	(.L_907 - .L_906)
.L_906:
        /*00d4*/ 	.word	0x00000000


	//----- nvinfo : EIATTR_CBANK_PARAM_SIZE
	.align		4
.L_907:
        /*00d8*/ 	.byte	0x03, 0x19
        /*00da*/ 	.short	0x0048


	//----- nvinfo : EIATTR_PARAM_CBANK
	.align		4
        /*00dc*/ 	.byte	0x04, 0x0a
        /*00de*/ 	.short	(.L_909 - .L_908)
	.align		4
.L_908:
        /*00e0*/ 	.word	index@(.nv.constant0._ZN2at6native53_GLOBAL__N__3bfe7fd5_20_UpSampleNearest2d_cu_198c5ce242upsample_nearest2d_backward_nhwc_out_frameIN3c108BFloat16EfXadL_ZNS0_40nearest_neighbor_bw_compute_source_indexEfiiEEEEvPKT_PS5_mmmmmffm)
        /*00e4*/ 	.short	0x0210
        /*00e6*/ 	.short	0x0048


	//----- nvinfo : EIATTR_SW_WAR
	.align		4
.L_909:
        /*00e8*/ 	.byte	0x04, 0x36
        /*00ea*/ 	.short	(.L_911 - .L_910)
.L_910:
        /*00ec*/ 	.word	0x00000008
.L_911:


//--------------------- .nv.info._ZN2at6native53_GLOBAL__N__3bfe7fd5_20_UpSampleNearest2d_cu_198c5ce242upsample_nearest2d_backward_nhwc_out_frameIN3c104HalfEfXadL_ZNS0_40nearest_neighbor_bw_compute_source_indexEfiiEEEEvPKT_PS5_mmmmmffm --------------------------
	.section	.nv.info._ZN2at6native53_GLOBAL__N__3bfe7fd5_20_UpSampleNearest2d_cu_198c5ce242upsample_nearest2d_backward_nhwc_out_frameIN3c104HalfEfXadL_ZNS0_40nearest_neighbor_bw_compute_source_indexEfiiEEEEvPKT_PS5_mmmmmffm,"",@"SHT_CUDA_INFO"
	.sectionflags	@""
	.align	4


	//----- nvinfo : EIATTR_CUDA_API_VERSION
	.align		4
        /*0000*/ 	.byte	0x04, 0x37
        /*0002*/ 	.short	(.L_913 - .L_912)
.L_912:
        /*0004*/ 	.word	0x00000082


	//----- nvinfo : EIATTR_KPARAM_INFO
	.align		4
.L_913:
        /*0008*/ 	.byte	0x04, 0x17
        /*000a*/ 	.short	(.L_915 - .L_914)
.L_914:
        /*000c*/ 	.word	0x00000000
        /*0010*/ 	.short	0x0009
        /*0012*/ 	.short	0x0040
        /*0014*/ 	.byte	0x00, 0xf0, 0x21, 0x00


	//----- nvinfo : EIATTR_KPARAM_INFO
	.align		4
.L_915:
        /*0018*/ 	.byte	0x04, 0x17
        /*001a*/ 	.short	(.L_917 - .L_916)
.L_916:
        /*001c*/ 	.word	0x00000000
        /*0020*/ 	.short	0x0008
        /*0022*/ 	.short	0x003c
        /*0024*/ 	.byte	0x00, 0xf0, 0x11, 0x00


	//----- nvinfo : EIATTR_KPARAM_INFO
	.align		4
.L_917:
        /*0028*/ 	.byte	0x04, 0x17
        /*002a*/ 	.short	(.L_919 - .L_918)
.L_918:
        /*002c*/ 	.word	0x00000000
        /*0030*/ 	.short	0x0007
        /*0032*/ 	.short	0x0038
        /*0034*/ 	.byte	0x00, 0xf0, 0x11, 0x00


	//----- nvinfo : EIATTR_KPARAM_INFO
	.align		4
.L_919:
        /*0038*/ 	.byte	0x04, 0x17
        /*003a*/ 	.short	(.L_921 - .L_920)
.L_920:
        /*003c*/ 	.word	0x00000000
        /*0040*/ 	.short	0x0006
        /*0042*/ 	.short	0x0030
        /*0044*/ 	.byte	0x00, 0xf0, 0x21, 0x00


	//----- nvinfo : EIATTR_KPARAM_INFO
	.align		4
.L_921:
        /*0048*/ 	.byte	0x04, 0x17
        /*004a*/ 	.short	(.L_923 - .L_922)
.L_922:
        /*004c*/ 	.word	0x00000000
        /*0050*/ 	.short	0x0005
        /*0052*/ 	.short	0x0028
        /*0054*/ 	.byte	0x00, 0xf0, 0x21, 0x00


	//----- nvinfo : EIATTR_KPARAM_INFO
	.align		4
.L_923:
        /*0058*/ 	.byte	0x04, 0x17
        /*005a*/ 	.short	(.L_925 - .L_924)
.L_924:
        /*005c*/ 	.word	0x00000000
        /*0060*/ 	.short	0x0004
        /*0062*/ 	.short	0x0020
        /*0064*/ 	.byte	0x00, 0xf0, 0x21, 0x00


	//----- nvinfo : EIATTR_KPARAM_INFO
	.align		4
.L_925:
        /*0068*/ 	.byte	0x04, 0x17
        /*006a*/ 	.short	(.L_927 - .L_926)
.L_926:
        /*006c*/ 	.word	0x00000000
        /*0070*/ 	.short	0x0003
        /*0072*/ 	.short	0x0018
        /*0074*/ 	.byte	0x00, 0xf0, 0x21, 0x00


	//----- nvinfo : EIATTR_KPARAM_INFO
	.align		4
.L_927:
        /*0078*/ 	.byte	0x04, 0x17
        /*007a*/ 	.short	(.L_929 - .L_928)
.L_928:
        /*007c*/ 	.word	0x00000000
        /*0080*/ 	.short	0x0002
        /*0082*/ 	.short	0x0010
        /*0084*/ 	.byte	0x00, 0xf0, 0x21, 0x00


	//----- nvinfo : EIATTR_KPARAM_INFO
	.align		4
.L_929:
        /*0088*/ 	.byte	0x04, 0x17
        /*008a*/ 	.short	(.L_931 - .L_930)
.L_930:
        /*008c*/ 	.word	0x00000000
        /*0090*/ 	.short	0x0001
        /*0092*/ 	.short	0x0008
        /*0094*/ 	.byte	0x00, 0xf0, 0x21, 0x00


	//----- nvinfo : EIATTR_KPARAM_INFO
	.align		4
.L_931:
        /*0098*/ 	.byte	0x04, 0x17
        /*009a*/ 	.short	(.L_933 - .L_932)
.L_932:
        /*009c*/ 	.word	0x00000000
        /*00a0*/ 	.short	0x0000
        /*00a2*/ 	.short	0x0000
        /*00a4*/ 	.byte	0x00, 0xf0, 0x21, 0x00


	//----- nvinfo : EIATTR_SPARSE_MMA_MASK
	.align		4
.L_933:
        /*00a8*/ 	.byte	0x03, 0x50
        /*00aa*/ 	.short	0x0000


	//----- nvinfo : EIATTR_MAXREG_COUNT
	.align		4
        /*00ac*/ 	.byte	0x03, 0x1b
        /*00ae*/ 	.short	0x0040


	//----- nvinfo : EIATTR_MERCURY_ISA_VERSION
	.align		4
        /*00b0*/ 	.byte	0x03, 0x5f
        /*00b2*/ 	.short	0x0101


	//----- nvinfo : EIATTR_EXIT_INSTR_OFFSETS
	.align		4
        /*00b4*/ 	.byte	0x04, 0x1c
        /*00b6*/ 	.short	(.L_935 - .L_934)


	//   ....[0]....
.L_934:
        /*00b8*/ 	.word	0x00000090


	//   ....[1]....
        /*00bc*/ 	.word	0x00001e20


	//----- nvinfo : EIATTR_MAX_THREADS
	.align		4
.L_935:
        /*00c0*/ 	.byte	0x04, 0x05
        /*00c2*/ 	.short	(.L_937 - .L_936)
.L_936:
        /*00c4*/ 	.word	0x00000400
        /*00c8*/ 	.word	0x00000001
        /*00cc*/ 	.word	0x00000001


	//----- nvinfo : EIATTR_CRS_STACK_SIZE
	.align		4
.L_937:
        /*00d0*/ 	.byte	0x04, 0x1e
        /*00d2*/ 	.short	(.L_939 - .L_938)
.L_938:
        /*00d4*/ 	.word	0x00000000


	//----- nvinfo : EIATTR_CBANK_PARAM_SIZE
	.align		4
.L_939:
        /*00d8*/ 	.byte	0x03, 0x19
        /*00da*/ 	.short	0x0048


	//----- nvinfo : EIATTR_PARAM_CBANK
	.align		4
        /*00dc*/ 	.byte	0x04, 0x0a
        /*00de*/ 	.short	(.L_941 - .L_940)
	.align		4
.L_940:
        /*00e0*/ 	.word	index@(.nv.constant0._ZN2at6native53_GLOBAL__N__3bfe7fd5_20_UpSampleNearest2d_cu_198c5ce242upsample_nearest2d_backward_nhwc_out_frameIN3c104HalfEfXadL_ZNS0_40nearest_neighbor_bw_compute_source_indexEfiiEEEEvPKT_PS5_mmmmmffm)
        /*00e4*/ 	.short	0x0210
        /*00e6*/ 	.short	0x0048


	//----- nvinfo : EIATTR_SW_WAR
	.align		4
.L_941:
        /*00e8*/ 	.byte	0x04, 0x36
        /*00ea*/ 	.short	(.L_943 - .L_942)
.L_942:
        /*00ec*/ 	.word	0x00000008
.L_943:


//--------------------- .nv.info._ZN2at6native53_GLOBAL__N__3bfe7fd5_20_UpSampleNearest2d_cu_198c5ce242upsample_nearest2d_backward_nhwc_out_frameIffXadL_ZNS0_40nearest_neighbor_bw_compute_source_indexEfiiEEEEvPKT_PS3_mmmmmffm --------------------------
	.section	.nv.info._ZN2at6native53_GLOBAL__N__3bfe7fd5_20_UpSampleNearest2d_cu_198c5ce242upsample_nearest2d_backward_nhwc_out_frameIffXadL_ZNS0_40nearest_neighbor_bw_compute_source_indexEfiiEEEEvPKT_PS3_mmmmmffm,"",@"SHT_CUDA_INFO"
	.sectionflags	@""
	.align	4


	//----- nvinfo : EIATTR_CUDA_API_VERSION
	.align		4
        /*0000*/ 	.byte	0x04, 0x37
        /*0002*/ 	.short	(.L_945 - .L_944)
.L_944:
        /*0004*/ 	.word	0x00000082


	//----- nvinfo : EIATTR_KPARAM_INFO
	.align		4
.L_945:
        /*0008*/ 	.byte	0x04, 0x17
        /*000a*/ 	.short	(.L_947 - .L_946)
.L_946:
        /*000c*/ 	.word	0x00000000
        /*0010*/ 	.short	0x0009
        /*0012*/ 	.short	0x0040
        /*0014*/ 	.byte	0x00, 0xf0, 0x21, 0x00


	//----- nvinfo : EIATTR_KPARAM_INFO
	.align		4
.L_947:
        /*0018*/ 	.byte	0x04, 0x17
        /*001a*/ 	.short	(.L_949 - .L_948)
.L_948:
        /*001c*/ 	.word	0x00000000
        /*0020*/ 	.short	0x0008
        /*0022*/ 	.short	0x003c
        /*0024*/ 	.byte	0x00, 0xf0, 0x11, 0x00


	//----- nvinfo : EIATTR_KPARAM_INFO
	.align		4
.L_949:
        /*0028*/ 	.byte	0x04, 0x17
        /*002a*/ 	.short	(.L_951 - .L_950)
.L_950:
        /*002c*/ 	.word	0x00000000
        /*0030*/ 	.short	0x0007
        /*0032*/ 	.short	0x0038
        /*0034*/ 	.byte	0x00, 0xf0, 0x11, 0x00


	//----- nvinfo : EIATTR_KPARAM_INFO
	.align		4
.L_951:
        /*0038*/ 	.byte	0x04, 0x17
        /*003a*/ 	.short	(.L_953 - .L_952)
.L_952:
        /*003c*/ 	.word	0x00000000
        /*0040*/ 	.short	0x0006
        /*0042*/ 	.short	0x0030
        /*0044*/ 	.byte	0x00, 0xf0, 0x21, 0x00


	//----- nvinfo : EIATTR_KPARAM_INFO
	.align		4
.L_953:
        /*0048*/ 	.byte	0x04, 0x17
        /*004a*/ 	.short	(.L_955 - .L_954)
.L_954:
        /*004c*/ 	.word	0x00000000
        /*0050*/ 	.short	0x0005
        /*0052*/ 	.short	0x0028
        /*0054*/ 	.byte	0x00, 0xf0, 0x21, 0x00


	//----- nvinfo : EIATTR_KPARAM_INFO
	.align		4
.L_955:
        /*0058*/ 	.byte	0x04, 0x17
        /*005a*/ 	.short	(.L_957 - .L_956)
.L_956:
        /*005c*/ 	.word	0x00000000
        /*0060*/ 	.short	0x0004
        /*0062*/ 	.short	0x0020
        /*0064*/ 	.byte	0x00, 0xf0, 0x21, 0x00


	//----- nvinfo : EIATTR_KPARAM_INFO
	.align		4
.L_957:
        /*0068*/ 	.byte	0x04, 0x17
        /*006a*/ 	.short	(.L_959 - .L_958)
.L_958:
        /*006c*/ 	.word	0x00000000
        /*0070*/ 	.short	0x0003
        /*0072*/ 	.short	0x0018
        /*0074*/ 	.byte	0x00, 0xf0, 0x21, 0x00


	//----- nvinfo : EIATTR_KPARAM_INFO
	.align		4
.L_959:
        /*0078*/ 	.byte	0x04, 0x17
        /*007a*/ 	.short	(.L_961 - .L_960)
.L_960:
        /*007c*/ 	.word	0x00000000
        /*0080*/ 	.short	0x0002
        /*0082*/ 	.short	0x0010
        /*0084*/ 	.byte	0x00, 0xf0, 0x21, 0x00


	//----- nvinfo : EIATTR_KPARAM_INFO
	.align		4
.L_961:
        /*0088*/ 	.byte	0x04, 0x17
        /*008a*/ 	.short	(.L_963 - .L_962)
.L_962:
        /*008c*/ 	.word	0x00000000
        /*0090*/ 	.short	0x0001
        /*0092*/ 	.short	0x0008
        /*0094*/ 	.byte	0x00, 0xf0, 0x21, 0x00


	//----- nvinfo : EIATTR_KPARAM_INFO
	.align		4
.L_963:
        /*0098*/ 	.byte	0x04, 0x17
        /*009a*/ 	.short	(.L_965 - .L_964)
.L_964:
        /*009c*/ 	.word	0x00000000
        /*00a0*/ 	.short	0x0000
        /*00a2*/ 	.short	0x0000
        /*00a4*/ 	.byte	0x00, 0xf0, 0x21, 0x00


	//----- nvinfo : EIATTR_SPARSE_MMA_MASK
	.align		4
.L_965:
        /*00a8*/ 	.byte	0x03, 0x50
        /*00aa*/ 	.short	0x0000


	//----- nvinfo : EIATTR_MAXREG_COUNT
	.align		4
        /*00ac*/ 	.byte	0x03, 0x1b
        /*00ae*/ 	.short	0x0040


	//----- nvinfo : EIATTR_MERCURY_ISA_VERSION
	.align		4
        /*00b0*/ 	.byte	0x03, 0x5f
        /*00b2*/ 	.short	0x0101


	//----- nvinfo : EIATTR_EXIT_INSTR_OFFSETS
	.align		4
        /*00b4*/ 	.byte	0x04, 0x1c
        /*00b6*/ 	.short	(.L_967 - .L_966)


	//   ....[0]....
.L_966:
        /*00b8*/ 	.word	0x00000090


	//   ....[1]....
        /*00bc*/ 	.word	0x00001c60


	//----- nvinfo : EIATTR_MAX_THREADS
	.align		4
.L_967:
        /*00c0*/ 	.byte	0x04, 0x05
        /*00c2*/ 	.short	(.L_969 - .L_968)
.L_968:
        /*00c4*/ 	.word	0x00000400
        /*00c8*/ 	.word	0x00000001
        /*00cc*/ 	.word	0x00000001


	//----- nvinfo : EIATTR_CRS_STACK_SIZE
	.align		4
.L_969:
        /*00d0*/ 	.byte	0x04, 0x1e
        /*00d2*/ 	.short	(.L_971 - .L_970)
.L_970:
        /*00d4*/ 	.word	0x00000000


	//----- nvinfo : EIATTR_CBANK_PARAM_SIZE
	.align		4
.L_971:
        /*00d8*/ 	.byte	0x03, 0x19
        /*00da*/ 	.short	0x0048


	//----- nvinfo : EIATTR_PARAM_CBANK
	.align		4
        /*00dc*/ 	.byte	0x04, 0x0a
        /*00de*/ 	.short	(.L_973 - .L_972)
	.align		4
.L_972:
        /*00e0*/ 	.word	index@(.nv.constant0._ZN2at6native53_GLOBAL__N__3bfe7fd5_20_UpSampleNearest2d_cu_198c5ce242upsample_nearest2d_backward_nhwc_out_frameIffXadL_ZNS0_40nearest_neighbor_bw_compute_source_indexEfiiEEEEvPKT_PS3_mmmmmffm)
        /*00e4*/ 	.short	0x0210
        /*00e6*/ 	.short	0x0048


	//----- nvinfo : EIATTR_SW_WAR
	.align		4
.L_973:
        /*00e8*/ 	.byte	0x04, 0x36
        /*00ea*/ 	.short	(.L_975 - .L_974)
.L_974:
        /*00ec*/ 	.word	0x00000008
.L_975:


//--------------------- .nv.info._ZN2at6native53_GLOBAL__N__3bfe7fd5_20_UpSampleNearest2d_cu_198c5ce242upsample_nearest2d_backward_nhwc_out_frameIddXadL_ZNS0_40nearest_neighbor_bw_compute_source_indexEfiiEEEEvPKT_PS3_mmmmmffm --------------------------
	.section	.nv.info._ZN2at6native53_GLOBAL__N__3bfe7fd5_20_UpSampleNearest2d_cu_198c5ce242upsample_nearest2d_backward_nhwc_out_frameIddXadL_ZNS0_40nearest_neighbor_bw_compute_source_indexEfiiEEEEvPKT_PS3_mmmmmffm,"",@"SHT_CUDA_INFO"
	.sectionflags	@""
	.align	4


	//----- nvinfo : EIATTR_CUDA_API_VERSION
	.align		4
        /*0000*/ 	.byte	0x04, 0x37
        /*0002*/ 	.short	(.L_977 - .L_976)
.L_976:
        /*0004*/ 	.word	0x00000082


	//----- nvinfo : EIATTR_KPARAM_INFO
	.align		4
.L_977:
        /*0008*/ 	.byte	0x04, 0x17
        /*000a*/ 	.short	(.L_979 - .L_978)
.L_978:
        /*000c*/ 	.word	0x00000000
        /*0010*/ 	.short	0x0009
        /*0012*/ 	.short	0x0040
        /*0014*/ 	.byte	0x00, 0xf0, 0x21, 0x00


	//----- nvinfo : EIATTR_KPARAM_INFO
	.align		4
.L_979:
        /*0018*/ 	.byte	0x04, 0x17
        /*001a*/ 	.short	(.L_981 - .L_980)
.L_980:
        /*001c*/ 	.word	0x00000000
        /*0020*/ 	.short	0x0008
        /*0022*/ 	.short	0x003c
        /*0024*/ 	.byte	0x00, 0xf0, 0x11, 0x00


	//----- nvinfo : EIATTR_KPARAM_INFO
	.align		4
.L_981:
        /*0028*/ 	.byte	0x04, 0x17
        /*002a*/ 	.short	(.L_983 - .L_982)
.L_982:
        /*002c*/ 	.word	0x00000000
        /*0030*/ 	.short	0x0007
        /*0032*/ 	.short	0x0038
        /*0034*/ 	.byte	0x00, 0xf0, 0x11, 0x00


	//----- nvinfo : EIATTR_KPARAM_INFO
	.align		4
.L_983:
        /*0038*/ 	.byte	0x04, 0x17
        /*003a*/ 	.short	(.L_985 - .L_984)
.L_984:
        /*003c*/ 	.word	0x00000000
        /*0040*/ 	.short	0x0006
        /*0042*/ 	.short	0x0030
        /*0044*/ 	.byte	0x00, 0xf0, 0x21, 0x00


	//----- nvinfo : EIATTR_KPARAM_INFO
	.align		4
.L_985:
        /*0048*/ 	.byte	0x04, 0x17
        /*004a*/ 	.short	(.L_987 - .L_986)
.L_986:
        /*004c*/ 	.word	0x00000000
        /*0050*/ 	.short	0x0005
        /*0052*/ 	.short	0x0028
        /*0054*/ 	.byte	0x00, 0xf0, 0x21, 0x00


	//----- nvinfo : EIATTR_KPARAM_INFO
	.align		4
.L_987:
        /*0058*/ 	.byte	0x04, 0x17
        /*005a*/ 	.short	(.L_989 - .L_988)
.L_988:
        /*005c*/ 	.word	0x00000000
        /*0060*/ 	.short	0x0004
        /*0062*/ 	.short	0x0020
        /*0064*/ 	.byte	0x00, 0xf0, 0x21, 0x00


	//----- nvinfo : EIATTR_KPARAM_INFO
	.align		4
.L_989:
        /*0068*/ 	.byte	0x04, 0x17
        /*006a*/ 	.short	(.L_991 - .L_990)
.L_990:
        /*006c*/ 	.word	0x00000000
        /*0070*/ 	.short	0x0003
        /*0072*/ 	.short	0x0018
        /*0074*/ 	.byte	0x00, 0xf0, 0x21, 0x00


	//----- nvinfo : EIATTR_KPARAM_INFO
	.align		4
.L_991:
        /*0078*/ 	.byte	0x04, 0x17
        /*007a*/ 	.short	(.L_993 - .L_992)
.L_992:
        /*007c*/ 	.word	0x00000000
        /*0080*/ 	.short	0x0002
        /*0082*/ 	.short	0x0010
        /*0084*/ 	.byte	0x00, 0xf0, 0x21, 0x00


	//----- nvinfo : EIATTR_KPARAM_INFO
	.align		4
.L_993:
        /*0088*/ 	.byte	0x04, 0x17
        /*008a*/ 	.short	(.L_995 - .L_994)
.L_994:
        /*008c*/ 	.word	0x00000000
        /*0090*/ 	.short	0x0001
        /*0092*/ 	.short	0x0008
        /*0094*/ 	.byte	0x00, 0xf0, 0x21, 0x00


	//----- nvinfo : EIATTR_KPARAM_INFO
	.align		4
.L_995:
        /*0098*/ 	.byte	0x04, 0x17
        /*009a*/ 	.short	(.L_997 - .L_996)
.L_996:
        /*009c*/ 	.word	0x00000000
        /*00a0*/ 	.short	0x0000
        /*00a2*/ 	.short	0x0000
        /*00a4*/ 	.byte	0x00, 0xf0, 0x21, 0x00


	//----- nvinfo : EIATTR_SPARSE_MMA_MASK
	.align		4
.L_997:
        /*00a8*/ 	.byte	0x03, 0x50
        /*00aa*/ 	.short	0x0000


	//----- nvinfo : EIATTR_MAXREG_COUNT
	.align		4
        /*00ac*/ 	.byte	0x03, 0x1b
        /*00ae*/ 	.short	0x0040


	//----- nvinfo : EIATTR_MERCURY_ISA_VERSION
	.align		4
        /*00b0*/ 	.byte	0x03, 0x5f
        /*00b2*/ 	.short	0x0101


	//----- nvinfo : EIATTR_EXIT_INSTR_OFFSETS
	.align		4
        /*00b4*/ 	.byte	0x04, 0x1c
        /*00b6*/ 	.short	(.L_999 - .L_998)


	//   ....[0]....
.L_998:
        /*00b8*/ 	.word	0x00000090


	//   ....[1]....
        /*00bc*/ 	.word	0x00001c40


	//----- nvinfo : EIATTR_MAX_THREADS
	.align		4
.L_999:
        /*00c0*/ 	.byte	0x04, 0x05
        /*00c2*/ 	.short	(.L_1001 - .L_1000)
.L_1000:
        /*00c4*/ 	.word	0x00000400
        /*00c8*/ 	.word	0x00000001
        /*00cc*/ 	.word	0x00000001


	//----- nvinfo : EIATTR_CRS_STACK_SIZE
	.align		4
.L_1001:
        /*00d0*/ 	.byte	0x04, 0x1e
        /*00d2*/ 	.short	(.L_1003 - .L_1002)
.L_1002:
        /*00d4*/ 	.word	0x00000000


	//----- nvinfo : EIATTR_CBANK_PARAM_SIZE
	.align		4
.L_1003:
        /*00d8*/ 	.byte	0x03, 0x19
        /*00da*/ 	.short	0x0048


	//----- nvinfo : EIATTR_PARAM_CBANK
	.align		4
        /*00dc*/ 	.byte	0x04, 0x0a
        /*00de*/ 	.short	(.L_1005 - .L_1004)
	.align		4
.L_1004:
        /*00e0*/ 	.word	index@(.nv.constant0._ZN2at6native53_GLOBAL__N__3bfe7fd5_20_UpSampleNearest2d_cu_198c5ce242upsample_nearest2d_backward_nhwc_out_frameIddXadL_ZNS0_40nearest_neighbor_bw_compute_source_indexEfiiEEEEvPKT_PS3_mmmmmffm)
        /*00e4*/ 	.short	0x0210
        /*00e6*/ 	.short	0x0048


	//----- nvinfo : EIATTR_SW_WAR
	.align		4
.L_1005:
        /*00e8*/ 	.byte	0x04, 0x36
        /*00ea*/ 	.short	(.L_1007 - .L_1006)
.L_1006:
        /*00ec*/ 	.word	0x00000008
.L_1007:


//--------------------- .nv.info._ZN2at6native53_GLOBAL__N__3bfe7fd5_20_UpSampleNearest2d_cu_198c5ce228upsample_nearest2d_out_frameIhXadL_ZNS0_43nearest_neighbor_exact_compute_source_indexEfiiEEEEvPKT_PS3_mmmmmff --------------------------
	.section	.nv.info._ZN2at6native53_GLOBAL__N__3bfe7fd5_20_UpSampleNearest2d_cu_198c5ce228upsample_nearest2d_out_frameIhXadL_ZNS0_43nearest_neighbor_exact_compute_source_indexEfiiEEEEvPKT_PS3_mmmmmff,"",@"SHT_CUDA_INFO"
	.sectionflags	@""
	.align	4


	//----- nvinfo : EIATTR_CUDA_API_VERSION
	.align		4
        /*0000*/ 	.byte	0x04, 0x37
        /*0002*/ 	.short	(.L_1009 - .L_1008)
.L_1008:
        /*0004*/ 	.word	0x00000082


	//----- nvinfo : EIATTR_KPARAM_INFO
	.align		4
.L_1009:
        /*0008*/ 	.byte	0x04, 0x17
        /*000a*/ 	.short	(.L_1011 - .L_1010)
.L_1010:
        /*000c*/ 	.word	0x00000000
        /*0010*/ 	.short	0x0008
        /*0012*/ 	.short	0x003c
        /*0014*/ 	.byte	0x00, 0xf0, 0x11, 0x00


	//----- nvinfo : EIATTR_KPARAM_INFO
	.align		4
.L_1011:
        /*0018*/ 	.byte	0x04, 0x17
        /*001a*/ 	.short	(.L_1013 - .L_1012)
.L_1012:
        /*001c*/ 	.word	0x00000000
        /*0020*/ 	.short	0x0007
        /*0022*/ 	.short	0x0038
        /*0024*/ 	.byte	0x00, 0xf0, 0x11, 0x00


	//----- nvinfo : EIATTR_KPARAM_INFO
	.align		4
.L_1013:
        /*0028*/ 	.byte	0x04, 0x17
        /*002a*/ 	.short	(.L_1015 - .L_1014)
.L_1014:
        /*002c*/ 	.word	0x00000000
        /*0030*/ 	.short	0x0006
        /*0032*/ 	.short	0x0030
        /*0034*/ 	.byte	0x00, 0xf0, 0x21, 0x00


	//----- nvinfo : EIATTR_KPARAM_INFO
	.align		4
.L_1015:
        /*0038*/ 	.byte	0x04, 0x17
        /*003a*/ 	.short	(.L_1017 - .L_1016)
.L_1016:
        /*003c*/ 	.word	0x00000000
        /*0040*/ 	.short	0x0005
        /*0042*/ 	.short	0x0028
        /*0044*/ 	.byte	0x00, 0xf0, 0x21, 0x00


	//----- nvinfo : EIATTR_KPARAM_INFO
	.align		4
.L_1017:
        /*0048*/ 	.byte	0x04, 0x17
        /*004a*/ 	.short	(.L_1019 - .L_1018)
.L_1018:
        /*004c*/ 	.word	0x00000000
        /*0050*/ 	.short	0x0004
        /*0052*/ 	.short	0x0020
        /*0054*/ 	.byte	0x00, 0xf0, 0x21, 0x00


	//----- nvinfo : EIATTR_KPARAM_INFO
	.align		4
.L_1019:
        /*0058*/ 	.byte	0x04, 0x17
        /*005a*/ 	.short	(.L_1021 - .L_1020)
.L_1020:
        /*005c*/ 	.word	0x00000000
        /*0060*/ 	.short	0x0003
        /*0062*/ 	.short	0x0018
        /*0064*/ 	.byte	0x00, 0xf0, 0x21, 0x00


	//----- nvinfo : EIATTR_KPARAM_INFO
	.align		4
.L_1021:
        /*0068*/ 	.byte	0x04, 0x17
        /*006a*/ 	.short	(.L_1023 - .L_1022)
.L_1022:
        /*006c*/ 	.word	0x00000000
        /*0070*/ 	.short	0x0002
        /*0072*/ 	.short	0x0010
        /*0074*/ 	.byte	0x00, 0xf0, 0x21, 0x00


	//----- nvinfo : EIATTR_KPARAM_INFO
	.align		4
.L_1023:
        /*0078*/ 	.byte	0x04, 0x17
        /*007a*/ 	.short	(.L_1025 - .L_1024)
.L_1024:
        /*007c*/ 	.word	0x00000000
        /*0080*/ 	.short	0x0001
        /*0082*/ 	.short	0x0008
        /*0084*/ 	.byte	0x00, 0xf0, 0x21, 0x00


	//----- nvinfo : EIATTR_KPARAM_INFO
	.align		4
.L_1025:
        /*0088*/ 	.byte	0x04, 0x17
        /*008a*/ 	.short	(.L_1027 - .L_1026)
.L_1026:
        /*008c*/ 	.word	0x00000000
        /*0090*/ 	.short	0x0000
        /*0092*/ 	.short	0x0000
        /*0094*/ 	.byte	0x00, 0xf0, 0x21, 0x00


	//----- nvinfo : EIATTR_SPARSE_MMA_MASK
	.align		4
.L_1027:
        /*0098*/ 	.byte	0x03, 0x50
        /*009a*/ 	.short	0x0000


	//----- nvinfo : EIATTR_MAXREG_COUNT
	.align		4
        /*009c*/ 	.byte	0x03, 0x1b
        /*009e*/ 	.short	0x0040


	//----- nvinfo : EIATTR_MERCURY_ISA_VERSION
	.align		4
        /*00a0*/ 	.byte	0x03, 0x5f
        /*00a2*/ 	.short	0x0101


	//----- nvinfo : EIATTR_EXIT_INSTR_OFFSETS
	.align		4
        /*00a4*/ 	.byte	0x04, 0x1c
        /*00a6*/ 	.short	(.L_1029 - .L_1028)


	//   ....[0]....
.L_1028:
        /*00a8*/ 	.word	0x00000150


	//   ....[1]....
        /*00ac*/ 	.word	0x00000430


	//   ....[2]....
        /*00b0*/ 	.word	0x000006d0


	//----- nvinfo : EIATTR_MAX_THREADS
	.align		4
.L_1029:
        /*00b4*/ 	.byte	0x04, 0x05
        /*00b6*/ 	.short	(.L_1031 - .L_1030)
.L_1030:
        /*00b8*/ 	.word	0x00000400
        /*00bc*/ 	.word	0x00000001
        /*00c0*/ 	.word	0x00000001


	//----- nvinfo : EIATTR_CRS_STACK_SIZE
	.align		4
.L_1031:
        /*00c4*/ 	.byte	0x04, 0x1e
        /*00c6*/ 	.short	(.L_1033 - .L_1032)
.L_1032:
        /*00c8*/ 	.word	0x00000000


	//----- nvinfo : EIATTR_CBANK_PARAM_SIZE
	.align		4
.L_1033:
        /*00cc*/ 	.byte	0x03, 0x19
        /*00ce*/ 	.short	0x0040


	//----- nvinfo : EIATTR_PARAM_CBANK
	.align		4
        /*00d0*/ 	.byte	0x04, 0x0a
        /*00d2*/ 	.short	(.L_1035 - .L_1034)
	.align		4
.L_1034:
        /*00d4*/ 	.word	index@(.nv.constant0._ZN2at6native53_GLOBAL__N__3bfe7fd5_20_UpSampleNearest2d_cu_198c5ce228upsample_nearest2d_out_frameIhXadL_ZNS0_43nearest_neighbor_exact_compute_source_indexEfiiEEEEvPKT_PS3_mmmmmff)
        /*00d8*/ 	.short	0x0210
        /*00da*/ 	.short	0x0040


	//----- nvinfo : EIATTR_SW_WAR
	.align		4
.L_1035:
        /*00dc*/ 	.byte	0x04, 0x36
        /*00de*/ 	.short	(.L_1037 - .L_1036)
.L_1036:
        /*00e0*/ 	.word	0x00000008
.L_1037:


//--------------------- .nv.info._ZN2at6native53_GLOBAL__N__3bfe7fd5_20_UpSampleNearest2d_cu_198c5ce228upsample_nearest2d_out_frameIN3c108BFloat16EXadL_ZNS0_43nearest_neighbor_exact_compute_source_indexEfiiEEEEvPKT_PS5_mmmmmff --------------------------
	.section	.nv.info._ZN2at6native53_GLOBAL__N__3bfe7fd5_20_UpSampleNearest2d_cu_198c5ce228upsample_nearest2d_out_frameIN3c108BFloat16EXadL_ZNS0_43nearest_neighbor_exact_compute_source_indexEfiiEEEEvPKT_PS5_mmmmmff,"",@"SHT_CUDA_INFO"
	.sectionflags	@""
	.align	4


	//----- nvinfo : EIATTR_CUDA_API_VERSION
	.align		4
        /*0000*/ 	.byte	0x04, 0x37
        /*0002*/ 	.short	(.L_1039 - .L_1038)
.L_1038:
        /*0004*/ 	.word	0x00000082


	//----- nvinfo : EIATTR_KPARAM_INFO
	.align		4
.L_1039:
        /*0008*/ 	.byte	0x04, 0x17
        /*000a*/ 	.short	(.L_1041 - .L_1040)
.L_1040:
        /*000c*/ 	.word	0x00000000
        /*0010*/ 	.short	0x0008
        /*0012*/ 	.short	0x003c
        /*0014*/ 	.byte	0x00, 0xf0, 0x11, 0x00


	//----- nvinfo : EIATTR_KPARAM_INFO
	.align		4
.L_1041:
        /*0018*/ 	.byte	0x04, 0x17
        /*001a*/ 	.short	(.L_1043 - .L_1042)
.L_1042:
        /*001c*/ 	.word	0x00000000
        /*0020*/ 	.short	0x0007
        /*0022*/ 	.short	0x0038
        /*0024*/ 	.byte	0x00, 0xf0, 0x11, 0x00


	//----- nvinfo : EIATTR_KPARAM_INFO
	.align		4
.L_1043:
        /*0028*/ 	.byte	0x04, 0x17
        /*002a*/ 	.short	(.L_1045 - .L_1044)
.L_1044:
        /*002c*/ 	.word	0x00000000
        /*0030*/ 	.short	0x0006
        /*0032*/ 	.short	0x0030
        /*0034*/ 	.byte	0x00, 0xf0, 0x21, 0x00


	//----- nvinfo : EIATTR_KPARAM_INFO
	.align		4
.L_1045:
        /*0038*/ 	.byte	0x04, 0x17
        /*003a*/ 	.short	(.L_1047 - .L_1046)
.L_1046:
        /*003c*/ 	.word	0x00000000
        /*0040*/ 	.short	0x0005
        /*0042*/ 	.short	0x0028
        /*0044*/ 	.byte	0x00, 0xf0, 0x21, 0x00


	//----- nvinfo : EIATTR_KPARAM_INFO
	.align		4
.L_1047:
        /*0048*/ 	.byte	0x04, 0x17
        /*004a*/ 	.short	(.L_1049 - .L_1048)
.L_1048:
        /*004c*/ 	.word	0x00000000
        /*0050*/ 	.short	0x0004
        /*0052*/ 	.short	0x0020
        /*0054*/ 	.byte	0x00, 0xf0, 0x21, 0x00


	//----- nvinfo : EIATTR_KPARAM_INFO
	.align		4
.L_1049:
        /*0058*/ 	.byte	0x04, 0x17
        /*005a*/ 	.short	(.L_1051 - .L_1050)
.L_1050:
        /*005c*/ 	.word	0x00000000
        /*0060*/ 	.short	0x0003
        /*0062*/ 	.short	0x0018
        /*0064*/ 	.byte	0x00, 0xf0, 0x21, 0x00


	//----- nvinfo : EIATTR_KPARAM_INFO
	.align		4
.L_1051:
        /*0068*/ 	.byte	0x04, 0x17
        /*006a*/ 	.short	(.L_1053 - .L_1052)
.L_1052:
        /*006c*/ 	.word	0x00000000
        /*0070*/ 	.short	0x0002
        /*0072*/ 	.short	0x0010
        /*0074*/ 	.byte	0x00, 0xf0, 0x21, 0x00


	//----- nvinfo : EIATTR_KPARAM_INFO
	.align		4
.L_1053:
        /*0078*/ 	.byte	0x04, 0x17
        /*007a*/ 	.short	(.L_1055 - .L_1054)
.L_1054:
        /*007c*/ 	.word	0x00000000
        /*0080*/ 	.short	0x0001
        /*0082*/ 	.short	0x0008
        /*0084*/ 	.byte	0x00, 0xf0, 0x21, 0x00


	//----- nvinfo : EIATTR_KPARAM_INFO
	.align		4
.L_1055:
        /*0088*/ 	.byte	0x04, 0x17
        /*008a*/ 	.short	(.L_1057 - .L_1056)
.L_1056:
        /*008c*/ 	.word	0x00000000
        /*0090*/ 	.short	0x0000
        /*0092*/ 	.short	0x0000
        /*0094*/ 	.byte	0x00, 0xf0, 0x21, 0x00


	//----- nvinfo : EIATTR_SPARSE_MMA_MASK
	.align		4
.L_1057:
        /*0098*/ 	.byte	0x03, 0x50
        /*009a*/ 	.short	0x0000


	//----- nvinfo : EIATTR_MAXREG_COUNT
	.align		4
        /*009c*/ 	.byte	0x03, 0x1b
        /*009e*/ 	.short	0x0040


	//----- nvinfo : EIATTR_MERCURY_ISA_VERSION
	.align		4
        /*00a0*/ 	.byte	0x03, 0x5f
        /*00a2*/ 	.short	0x0101


	//----- nvinfo : EIATTR_EXIT_INSTR_OFFSETS
	.align		4
        /*00a4*/ 	.byte	0x04, 0x1c
        /*00a6*/ 	.short	(.L_1059 - .L_1058)


	//   ....[0]....
.L_1058:
        /*00a8*/ 	.word	0x00000150


	//   ....[1]....
        /*00ac*/ 	.word	0x00000430


	//   ....[2]....
        /*00b0*/ 	.word	0x000006d0


	//----- nvinfo : EIATTR_MAX_THREADS
	.align		4
.L_1059:
        /*00b4*/ 	.byte	0x04, 0x05
        /*00b6*/ 	.short	(.L_1061 - .L_1060)
.L_1060:
        /*00b8*/ 	.word	0x00000400
        /*00bc*/ 	.word	0x00000001
        /*00c0*/ 	.word	0x00000001


	//----- nvinfo : EIATTR_CRS_STACK_SIZE
	.align		4
.L_1061:
        /*00c4*/ 	.byte	0x04, 0x1e
        /*00c6*/ 	.short	(.L_1063 - .L_1062)
.L_1062:
        /*00c8*/ 	.word	0x00000000


	//----- nvinfo : EIATTR_CBANK_PARAM_SIZE
	.align		4
.L_1063:
        /*00cc*/ 	.byte	0x03, 0x19
        /*00ce*/ 	.short	0x0040


	//----- nvinfo : EIATTR_PARAM_CBANK
	.align		4
        /*00d0*/ 	.byte	0x04, 0x0a
        /*00d2*/ 	.short	(.L_1065 - .L_1064)
	.align		4
.L_1064:
        /*00d4*/ 	.word	index@(.nv.constant0._ZN2at6native53_GLOBAL__N__3bfe7fd5_20_UpSampleNearest2d_cu_198c5ce228upsample_nearest2d_out_frameIN3c108BFloat16EXadL_ZNS0_43nearest_neighbor_exact_compute_source_indexEfiiEEEEvPKT_PS5_mmmmmff)
        /*00d8*/ 	.short	0x0210
        /*00da*/ 	.short	0x0040


	//----- nvinfo : EIATTR_SW_WAR
	.align		4
.L_1065:
        /*00dc*/ 	.byte	0x04, 0x36
        /*00de*/ 	.short	(.L_1067 - .L_1066)
.L_1066:
        /*00e0*/ 	.word	0x00000008
.L_1067:


//--------------------- .nv.info._ZN2at6native53_GLOBAL__N__3bfe7fd5_20_UpSampleNearest2d_cu_198c5ce228upsample_nearest2d_out_frameIN3c104HalfEXadL_ZNS0_43nearest_neighbor_exact_compute_source_indexEfiiEEEEvPKT_PS5_mmmmmff --------------------------
	.section	.nv.info._ZN2at6native53_GLOBAL__N__3bfe7fd5_20_UpSampleNearest2d_cu_198c5ce228upsample_nearest2d_out_frameIN3c104HalfEXadL_ZNS0_43nearest_neighbor_exact_compute_source_indexEfiiEEEEvPKT_PS5_mmmmmff,"",@"SHT_CUDA_INFO"
	.sectionflags	@""
	.align	4


	//----- nvinfo : EIATTR_CUDA_API_VERSION
	.align		4
        /*0000*/ 	.byte	0x04, 0x37
        /*0002*/ 	.short	(.L_1069 - .L_1068)
.L_1068:
        /*0004*/ 	.word	0x00000082


	//----- nvinfo : EIATTR_KPARAM_INFO
	.align		4
.L_1069:
        /*0008*/ 	.byte	0x04, 0x17
        /*000a*/ 	.short	(.L_1071 - .L_1070)
.L_1070:
        /*000c*/ 	.word	0x00000000
        /*0010*/ 	.short	0x0008
        /*0012*/ 	.short	0x003c
        /*0014*/ 	.byte	0x00, 0xf0, 0x11, 0x00


	//----- nvinfo : EIATTR_KPARAM_INFO
	.align		4
.L_1071:
        /*0018*/ 	.byte	0x04, 0x17
        /*001a*/ 	.short	(.L_1073 - .L_1072)
.L_1072:
        /*001c*/ 	.word	0x00000000
        /*0020*/ 	.short	0x0007
        /*0022*/ 	.short	0x0038
        /*0024*/ 	.byte	0x00, 0xf0, 0x11, 0x00


	//----- nvinfo : EIATTR_KPARAM_INFO
	.align		4
.L_1073:
        /*0028*/ 	.byte	0x04, 0x17
        /*002a*/ 	.short	(.L_1075 - .L_1074)
.L_1074:
        /*002c*/ 	.word	0x00000000
        /*0030*/ 	.short	0x0006
        /*0032*/ 	.short	0x0030
        /*0034*/ 	.byte	0x00, 0xf0, 0x21, 0x00


	//----- nvinfo : EIATTR_KPARAM_INFO
	.align		4
.L_1075:
        /*0038*/ 	.byte	0x04, 0x17
        /*003a*/ 	.short	(.L_1077 - .L_1076)
.L_1076:
        /*003c*/ 	.word	0x00000000
        /*0040*/ 	.short	0x0005
        /*0042*/ 	.short	0x0028
        /*0044*/ 	.byte	0x00, 0xf0, 0x21, 0x00


	//----- nvinfo : EIATTR_KPARAM_INFO
	.align		4
.L_1077:
        /*0048*/ 	.byte	0x04, 0x17
        /*004a*/ 	.short	(.L_1079 - .L_1078)
.L_1078:
        /*004c*/ 	.word	0x00000000
        /*0050*/ 	.short	0x0004
        /*0052*/ 	.short	0x0020
        /*0054*/ 	.byte	0x00, 0xf0, 0x21, 0x00


	//----- nvinfo : EIATTR_KPARAM_INFO
	.align		4
.L_1079:
        /*0058*/ 	.byte	0x04, 0x17
        /*005a*/ 	.short	(.L_1081 - .L_1080)
.L_1080:
        /*005c*/ 	.word	0x00000000
        /*0060*/ 	.short	0x0003
        /*0062*/ 	.short	0x0018
        /*0064*/ 	.byte	0x00, 0xf0, 0x21, 0x00


	//----- nvinfo : EIATTR_KPARAM_INFO
	.align		4
.L_1081:
        /*0068*/ 	.byte	0x04, 0x17
        /*006a*/ 	.short	(.L_1083 - .L_1082)
.L_1082:
        /*006c*/ 	.word	0x00000000
        /*0070*/ 	.short	0x0002
        /*0072*/ 	.short	0x0010
        /*0074*/ 	.byte	0x00, 0xf0, 0x21, 0x00


	//----- nvinfo : EIATTR_KPARAM_INFO
	.align		4
.L_1083:
        /*0078*/ 	.byte	0x04, 0x17
        /*007a*/ 	.short	(.L_1085 - .L_1084)
.L_1084:
        /*007c*/ 	.word	0x00000000
        /*0080*/ 	.short	0x0001
        /*0082*/ 	.short	0x0008
        /*0084*/ 	.byte	0x00, 0xf0, 0x21, 0x00


	//----- nvinfo : EIATTR_KPARAM_INFO
	.align		4
.L_1085:
        /*0088*/ 	.byte	0x04, 0x17
        /*008a*/ 	.short	(.L_1087 - .L_1086)
.L_1086:
        /*008c*/ 	.word	0x00000000
        /*0090*/ 	.short	0x0000
        /*0092*/ 	.short	0x0000
        /*0094*/ 	.byte	0x00, 0xf0, 0x21, 0x00


	//----- nvinfo : EIATTR_SPARSE_MMA_MASK
	.align		4
.L_1087:
        /*0098*/ 	.byte	0x03, 0x50
        /*009a*/ 	.short	0x0000


	//----- nvinfo : EIATTR_MAXREG_COUNT
	.align		4
        /*009c*/ 	.byte	0x03, 0x1b
        /*009e*/ 	.short	0x0040


	//----- nvinfo : EIATTR_MERCURY_ISA_VERSION
	.align		4
        /*00a0*/ 	.byte	0x03, 0x5f
        /*00a2*/ 	.short	0x0101


	//----- nvinfo : EIATTR_EXIT_INSTR_OFFSETS
	.align		4
        /*00a4*/ 	.byte	0x04, 0x1c
        /*00a6*/ 	.short	(.L_1089 - .L_1088)


	//   ....[0]....
.L_1088:
        /*00a8*/ 	.word	0x00000150


	//   ....[1]....
        /*00ac*/ 	.word	0x00000430


	//   ....[2]....
        /*00b0*/ 	.word	0x000006d0


	//----- nvinfo : EIATTR_MAX_THREADS
	.align		4
.L_1089:
        /*00b4*/ 	.byte	0x04, 0x05
        /*00b6*/ 	.short	(.L_1091 - .L_1090)
.L_1090:
        /*00b8*/ 	.word	0x00000400
        /*00bc*/ 	.word	0x00000001
        /*00c0*/ 	.word	0x00000001


	//----- nvinfo : EIATTR_CRS_STACK_SIZE
	.align		4
.L_1091:
        /*00c4*/ 	.byte	0x04, 0x1e
        /*00c6*/ 	.short	(.L_1093 - .L_1092)
.L_1092:
        /*00c8*/ 	.word	0x00000000


	//----- nvinfo : EIATTR_CBANK_PARAM_SIZE
	.align		4
.L_1093:
        /*00cc*/ 	.byte	0x03, 0x19
        /*00ce*/ 	.short	0x0040


	//----- nvinfo : EIATTR_PARAM_CBANK
	.align		4
        /*00d0*/ 	.byte	0x04, 0x0a
        /*00d2*/ 	.short	(.L_1095 - .L_1094)
	.align		4
.L_1094:
        /*00d4*/ 	.word	index@(.nv.constant0._ZN2at6native53_GLOBAL__N__3bfe7fd5_20_UpSampleNearest2d_cu_198c5ce228upsample_nearest2d_out_frameIN3c104HalfEXadL_ZNS0_43nearest_neighbor_exact_compute_source_indexEfiiEEEEvPKT_PS5_mmmmmff)
        /*00d8*/ 	.short	0x0210
        /*00da*/ 	.short	0x0040


	//----- nvinfo : EIATTR_SW_WAR
	.align		4
.L_1095:
        /*00dc*/ 	.byte	0x04, 0x36
        /*00de*/ 	.short	(.L_1097 - .L_1096)
.L_1096:
        /*00e0*/ 	.word	0x00000008
.L_1097:


//--------------------- .nv.info._ZN2at6native53_GLOBAL__N__3bfe7fd5_20_UpSampleNearest2d_cu_198c5ce228upsample_nearest2d_out_frameIfXadL_ZNS0_43nearest_neighbor_exact_compute_source_indexEfiiEEEEvPKT_PS3_mmmmmff --------------------------
	.section	.nv.info._ZN2at6native53_GLOBAL__N__3bfe7fd5_20_UpSampleNearest2d_cu_198c5ce228upsample_nearest2d_out_frameIfXadL_ZNS0_43nearest_neighbor_exact_compute_source_indexEfiiEEEEvPKT_PS3_mmmmmff,"",@"SHT_CUDA_INFO"
	.sectionflags	@""
	.align	4


	//----- nvinfo : EIATTR_CUDA_API_VERSION
	.align		4
        /*0000*/ 	.byte	0x04, 0x37
        /*0002*/ 	.short	(.L_1099 - .L_1098)
.L_1098:
        /*0004*/ 	.word	0x00000082


	//----- nvinfo : EIATTR_KPARAM_INFO
	.align		4
.L_1099:
        /*0008*/ 	.byte	0x04, 0x17
        /*000a*/ 	.short	(.L_1101 - .L_1100)
.L_1100:
        /*000c*/ 	.word	0x00000000
        /*0010*/ 	.short	0x0008
        /*0012*/ 	.short	0x003c
        /*0014*/ 	.byte	0x00, 0xf0, 0x11, 0x00


	//----- nvinfo : EIATTR_KPARAM_INFO
	.align		4
.L_1101:
        /*0018*/ 	.byte	0x04, 0x17
        /*001a*/ 	.short	(.L_1103 - .L_1102)
.L_1102:
        /*001c*/ 	.word	0x00000000
        /*0020*/ 	.short	0x0007
        /*0022*/ 	.short	0x0038
        /*0024*/ 	.byte	0x00, 0xf0, 0x11, 0x00


	//----- nvinfo : EIATTR_KPARAM_INFO
	.align		4
.L_1103:
        /*0028*/ 	.byte	0x04, 0x17
        /*002a*/ 	.short	(.L_1105 - .L_1104)
.L_1104:
        /*002c*/ 	.word	0x00000000
        /*0030*/ 	.short	0x0006
        /*0032*/ 	.short	0x0030
        /*0034*/ 	.byte	0x00, 0xf0, 0x21, 0x00


	//----- nvinfo : EIATTR_KPARAM_INFO
	.align		4
.L_1105:
        /*0038*/ 	.byte	0x04, 0x17
        /*003a*/ 	.short	(.L_1107 - .L_1106)
.L_1106:
        /*003c*/ 	.word	0x00000000
        /*0040*/ 	.short	0x0005
        /*0042*/ 	.short	0x0028
        /*0044*/ 	.byte	0x00, 0xf0, 0x21, 0x00


	//----- nvinfo : EIATTR_KPARAM_INFO
	.align		4
.L_1107:
        /*0048*/ 	.byte	0x04, 0x17
        /*004a*/ 	.short	(.L_1109 - .L_1108)
.L_1108:
        /*004c*/ 	.word	0x00000000
        /*0050*/ 	.short	0x0004
        /*0052*/ 	.short	0x0020
        /*0054*/ 	.byte	0x00, 0xf0, 0x21, 0x00


	//----- nvinfo : EIATTR_KPARAM_INFO
	.align		4
.L_1109:
        /*0058*/ 	.byte	0x04, 0x17
        /*005a*/ 	.short	(.L_1111 - .L_1110)
.L_1110:
        /*005c*/ 	.word	0x00000000
        /*0060*/ 	.short	0x0003
        /*0062*/ 	.short	0x0018
        /*0064*/ 	.byte	0x00, 0xf0, 0x21, 0x00


	//----- nvinfo : EIATTR_KPARAM_INFO
	.align		4
.L_1111:
        /*0068*/ 	.byte	0x04, 0x17
        /*006a*/ 	.short	(.L_1113 - .L_1112)
.L_1112:
        /*006c*/ 	.word	0x00000000
        /*0070*/ 	.short	0x0002
        /*0072*/ 	.short	0x0010
        /*0074*/ 	.byte	0x00, 0xf0, 0x21, 0x00


	//----- nvinfo : EIATTR_KPARAM_INFO
	.align		4
.L_1113:
        /*0078*/ 	.byte	0x04, 0x17
        /*007a*/ 	.short	(.L_1115 - .L_1114)
.L_1114:
        /*007c*/ 	.word	0x00000000
        /*0080*/ 	.short	0x0001
        /*0082*/ 	.short	0x0008
        /*0084*/ 	.byte	0x00, 0xf0, 0x21, 0x00


	//----- nvinfo : EIATTR_KPARAM_INFO
	.align		4
.L_1115:
        /*0088*/ 	.byte	0x04, 0x17
        /*008a*/ 	.short	(.L_1117 - .L_1116)
.L_1116:
        /*008c*/ 	.word	0x00000000
        /*0090*/ 	.short	0x0000
        /*0092*/ 	.short	0x0000
        /*0094*/ 	.byte	0x00, 0xf0, 0x21, 0x00


	//----- nvinfo : EIATTR_SPARSE_MMA_MASK
	.align		4
.L_1117:
        /*0098*/ 	.byte	0x03, 0x50
        /*009a*/ 	.short	0x0000


	//----- nvinfo : EIATTR_MAXREG_COUNT
	.align		4
        /*009c*/ 	.byte	0x03, 0x1b
        /*009e*/ 	.short	0x0040


	//----- nvinfo : EIATTR_MERCURY_ISA_VERSION
	.align		4
        /*00a0*/ 	.byte	0x03, 0x5f
        /*00a2*/ 	.short	0x0101


	//----- nvinfo : EIATTR_EXIT_INSTR_OFFSETS
	.align		4
        /*00a4*/ 	.byte	0x04, 0x1c
        /*00a6*/ 	.short	(.L_1119 - .L_1118)


	//   ....[0]....
.L_1118:
        /*00a8*/ 	.word	0x00000150


	//   ....[1]....
        /*00ac*/ 	.word	0x00000430


	//   ....[2]....
        /*00b0*/ 	.word	0x000006d0


	//----- nvinfo : EIATTR_MAX_THREADS
	.align		4
.L_1119:
        /*00b4*/ 	.byte	0x04, 0x05
        /*00b6*/ 	.short	(.L_1121 - .L_1120)
.L_1120:
        /*00b8*/ 	.word	0x00000400
        /*00bc*/ 	.word	0x00000001
        /*00c0*/ 	.word	0x00000001


	//----- nvinfo : EIATTR_CRS_STACK_SIZE
	.align		4
.L_1121:
        /*00c4*/ 	.byte	0x04, 0x1e
        /*00c6*/ 	.short	(.L_1123 - .L_1122)
.L_1122:
        /*00c8*/ 	.word	0x00000000


	//----- nvinfo : EIATTR_CBANK_PARAM_SIZE
	.align		4
.L_1123:
        /*00cc*/ 	.byte	0x03, 0x19
        /*00ce*/ 	.short	0x0040


	//----- nvinfo : EIATTR_PARAM_CBANK
	.align		4
        /*00d0*/ 	.byte	0x04, 0x0a
        /*00d2*/ 	.short	(.L_1125 - .L_1124)
	.align		4
.L_1124:
        /*00d4*/ 	.word	index@(.nv.constant0._ZN2at6native53_GLOBAL__N__3bfe7fd5_20_UpSampleNearest2d_cu_198c5ce228upsample_nearest2d_out_frameIfXadL_ZNS0_43nearest_neighbor_exact_compute_source_indexEfiiEEEEvPKT_PS3_mmmmmff)
        /*00d8*/ 	.short	0x0210
        /*00da*/ 	.short	0x0040


	//----- nvinfo : EIATTR_SW_WAR
	.align		4
.L_1125:
        /*00dc*/ 	.byte	0x04, 0x36
        /*00de*/ 	.short	(.L_1127 - .L_1126)
.L_1126:
        /*00e0*/ 	.word	0x00000008
.L_1127:


//--------------------- .nv.info._ZN2at6native53_GLOBAL__N__3bfe7fd5_20_UpSampleNearest2d_cu_198c5ce228upsample_nearest2d_out_frameIdXadL_ZNS0_43nearest_neighbor_exact_compute_source_indexEfiiEEEEvPKT_PS3_mmmmmff --------------------------
	.section	.nv.info._ZN2at6native53_GLOBAL__N__3bfe7fd5_20_UpSampleNearest2d_cu_198c5ce228upsample_nearest2d_out_frameIdXadL_ZNS0_43nearest_neighbor_exact_compute_source_indexEfiiEEEEvPKT_PS3_mmmmmff,"",@"SHT_CUDA_INFO"
	.sectionflags	@""
	.align	4


	//----- nvinfo : EIATTR_CUDA_API_VERSION
	.align		4
        /*0000*/ 	.byte	0x04, 0x37
        /*0002*/ 	.short	(.L_1129 - .L_1128)
.L_1128:
        /*0004*/ 	.word	0x00000082


	//----- nvinfo : EIATTR_KPARAM_INFO
	.align		4
.L_1129:
        /*0008*/ 	.byte	0x04, 0x17
        /*000a*/ 	.short	(.L_1131 - .L_1130)
.L_1130:
        /*000c*/ 	.word	0x00000000
        /*0010*/ 	.short	0x0008
        /*0012*/ 	.short	0x003c
        /*0014*/ 	.byte	0x00, 0xf0, 0x11, 0x00


	//----- nvinfo : EIATTR_KPARAM_INFO
	.align		4
.L_1131:
        /*0018*/ 	.byte	0x04, 0x17
        /*001a*/ 	.short	(.L_1133 - .L_1132)
.L_1132:
        /*001c*/ 	.word	0x00000000
        /*0020*/ 	.short	0x0007
        /*0022*/ 	.short	0x0038
        /*0024*/ 	.byte	0x00, 0xf0, 0x11, 0x00


	//----- nvinfo : EIATTR_KPARAM_INFO
	.align		4
.L_1133:
        /*0028*/ 	.byte	0x04, 0x17
        /*002a*/ 	.short	(.L_1135 - .L_1134)
.L_1134:
        /*002c*/ 	.word	0x00000000
        /*0030*/ 	.short	0x0006
        /*0032*/ 	.short	0x0030
        /*0034*/ 	.byte	0x00, 0xf0, 0x21, 0x00


	//----- nvinfo : EIATTR_KPARAM_INFO
	.align		4
.L_1135:
        /*0038*/ 	.byte	0x04, 0x17
        /*003a*/ 	.short	(.L_1137 - .L_1136)
.L_1136:
        /*003c*/ 	.word	0x00000000
        /*0040*/ 	.short	0x0005
        /*0042*/ 	.short	0x0028
        /*0044*/ 	.byte	0x00, 0xf0, 0x21, 0x00


	//----- nvinfo : EIATTR_KPARAM_INFO
	.align		4
.L_1137:
        /*0048*/ 	.byte	0x04, 0x17
        /*004a*/ 	.short	(.L_1139 - .L_1138)
.L_1138:
        /*004c*/ 	.word	0x00000000
        /*0050*/ 	.short	0x0004
        /*0052*/ 	.short	0x0020
        /*0054*/ 	.byte	0x00, 0xf0, 0x21, 0x00


	//----- nvinfo : EIATTR_KPARAM_INFO
	.align		4
.L_1139:
        /*0058*/ 	.byte	0x04, 0x17
        /*005a*/ 	.short	(.L_1141 - .L_1140)
.L_1140:
        /*005c*/ 	.word	0x00000000
        /*0060*/ 	.short	0x0003
        /*0062*/ 	.short	0x0018
        /*0064*/ 	.byte	0x00, 0xf0, 0x21, 0x00


	//----- nvinfo : EIATTR_KPARAM_INFO
	.align		4
.L_1141:
        /*0068*/ 	.byte	0x04, 0x17
        /*006a*/ 	.short	(.L_1143 - .L_1142)
.L_1142:
        /*006c*/ 	.word	0x00000000
        /*0070*/ 	.short	0x0002
        /*0072*/ 	.short	0x0010
        /*0074*/ 	.byte	0x00, 0xf0, 0x21, 0x00


	//----- nvinfo : EIATTR_KPARAM_INFO
	.align		4
.L_1143:
        /*0078*/ 	.byte	0x04, 0x17
        /*007a*/ 	.short	(.L_1145 - .L_1144)
.L_1144:
        /*007c*/ 	.word	0x00000000
        /*0080*/ 	.short	0x0001
        /*0082*/ 	.short	0x0008
        /*0084*/ 	.byte	0x00, 0xf0, 0x21, 0x00


	//----- nvinfo : EIATTR_KPARAM_INFO
	.align		4
.L_1145:
        /*0088*/ 	.byte	0x04, 0x17
        /*008a*/ 	.short	(.L_1147 - .L_1146)
.L_1146:
        /*008c*/ 	.word	0x00000000
        /*0090*/ 	.short	0x0000
        /*0092*/ 	.short	0x0000
        /*0094*/ 	.byte	0x00, 0xf0, 0x21, 0x00


	//----- nvinfo : EIATTR_SPARSE_MMA_MASK
	.align		4
.L_1147:
        /*0098*/ 	.byte	0x03, 0x50
        /*009a*/ 	.short	0x0000


	//----- nvinfo : EIATTR_MAXREG_COUNT
	.align		4
        /*009c*/ 	.byte	0x03, 0x1b
        /*009e*/ 	.short	0x0040


	//----- nvinfo : EIATTR_MERCURY_ISA_VERSION
	.align		4
        /*00a0*/ 	.byte	0x03, 0x5f
        /*00a2*/ 	.short	0x0101


	//----- nvinfo : EIATTR_EXIT_INSTR_OFFSETS
	.align		4
        /*00a4*/ 	.byte	0x04, 0x1c
        /*00a6*/ 	.short	(.L_1149 - .L_1148)


	//   ....[0]....
.L_1148:
        /*00a8*/ 	.word	0x00000150


	//   ....[1]....
        /*00ac*/ 	.word	0x00000430


	//   ....[2]....
        /*00b0*/ 	.word	0x00000690


	//----- nvinfo : EIATTR_MAX_THREADS
	.align		4
.L_1149:
        /*00b4*/ 	.byte	0x04, 0x05
        /*00b6*/ 	.short	(.L_1151 - .L_1150)
.L_1150:
        /*00b8*/ 	.word	0x00000400
        /*00bc*/ 	.word	0x00000001
        /*00c0*/ 	.word	0x00000001


	//----- nvinfo : EIATTR_CRS_STACK_SIZE
	.align		4
.L_1151:
        /*00c4*/ 	.byte	0x04, 0x1e
        /*00c6*/ 	.short	(.L_1153 - .L_1152)
.L_1152:
        /*00c8*/ 	.word	0x00000000


	//----- nvinfo : EIATTR_CBANK_PARAM_SIZE
	.align		4
.L_1153:
        /*00cc*/ 	.byte	0x03, 0x19
        /*00ce*/ 	.short	0x0040


	//----- nvinfo : EIATTR_PARAM_CBANK
	.align		4
        /*00d0*/ 	.byte	0x04, 0x0a
        /*00d2*/ 	.short	(.L_1155 - .L_1154)
	.align		4
.L_1154:
        /*00d4*/ 	.word	index@(.nv.constant0._ZN2at6native53_GLOBAL__N__3bfe7fd5_20_UpSampleNearest2d_cu_198c5ce228upsample_nearest2d_out_frameIdXadL_ZNS0_43nearest_neighbor_exact_compute_source_indexEfiiEEEEvPKT_PS3_mmmmmff)
        /*00d8*/ 	.short	0x0210
        /*00da*/ 	.short	0x0040


	//----- nvinfo : EIATTR_SW_WAR
	.align		4
.L_1155:
        /*00dc*/ 	.byte	0x04, 0x36
        /*00de*/ 	.short	(.L_1157 - .L_1156)
.L_1156:
        /*00e0*/ 	.word	0x00000008
.L_1157:


//--------------------- .nv.info._ZN2at6native53_GLOBAL__N__3bfe7fd5_20_UpSampleNearest2d_cu_198c5ce233upsample_nearest2d_nhwc_out_frameIhXadL_ZNS0_43nearest_neighbor_exact_compute_source_indexEfiiEEEEvPKT_PS3_mmmmmffm --------------------------
	.section	.nv.info._ZN2at6native53_GLOBAL__N__3bfe7fd5_20_UpSampleNearest2d_cu_198c5ce233upsample_nearest2d_nhwc_out_frameIhXadL_ZNS0_43nearest_neighbor_exact_compute_source_indexEfiiEEEEvPKT_PS3_mmmmmffm,"",@"SHT_CUDA_INFO"
	.sectionflags	@""
	.align	4


	//----- nvinfo : EIATTR_CUDA_API_VERSION
	.align		4
        /*0000*/ 	.byte	0x04, 0x37
        /*0002*/ 	.short	(.L_1159 - .L_1158)
.L_1158:
        /*0004*/ 	.word	0x00000082


	//----- nvinfo : EIATTR_KPARAM_INFO
	.align		4
.L_1159:
        /*0008*/ 	.byte	0x04, 0x17
        /*000a*/ 	.short	(.L_1161 - .L_1160)
.L_1160:
        /*000c*/ 	.word	0x00000000
        /*0010*/ 	.short	0x0009
        /*0012*/ 	.short	0x0040
        /*0014*/ 	.byte	0x00, 0xf0, 0x21, 0x00


	//----- nvinfo : EIATTR_KPARAM_INFO
	.align		4
.L_1161:
        /*0018*/ 	.byte	0x04, 0x17
        /*001a*/ 	.short	(.L_1163 - .L_1162)
.L_1162:
        /*001c*/ 	.word	0x00000000
        /*0020*/ 	.short	0x0008
        /*0022*/ 	.short	0x003c
        /*0024*/ 	.byte	0x00, 0xf0, 0x11, 0x00


	//----- nvinfo : EIATTR_KPARAM_INFO
	.align		4
.L_1163:
        /*0028*/ 	.byte	0x04, 0x17
        /*002a*/ 	.short	(.L_1165 - .L_1164)
.L_1164:
        /*002c*/ 	.word	0x00000000
        /*0030*/ 	.short	0x0007
        /*0032*/ 	.short	0x0038
        /*0034*/ 	.byte	0x00, 0xf0, 0x11, 0x00


	//----- nvinfo : EIATTR_KPARAM_INFO
	.align		4
.L_1165:
        /*0038*/ 	.byte	0x04, 0x17
        /*003a*/ 	.short	(.L_1167 - .L_1166)
.L_1166:
        /*003c*/ 	.word	0x00000000
        /*0040*/ 	.short	0x0006
        /*0042*/ 	.short	0x0030
        /*0044*/ 	.byte	0x00, 0xf0, 0x21, 0x00


	//----- nvinfo : EIATTR_KPARAM_INFO
	.align		4
.L_1167:
        /*0048*/ 	.byte	0x04, 0x17
        /*004a*/ 	.short	(.L_1169 - .L_1168)
.L_1168:
        /*004c*/ 	.word	0x00000000
        /*0050*/ 	.short	0x0005
        /*0052*/ 	.short	0x0028
        /*0054*/ 	.byte	0x00, 0xf0, 0x21, 0x00


	//----- nvinfo : EIATTR_KPARAM_INFO
	.align		4
.L_1169:
        /*0058*/ 	.byte	0x04, 0x17
        /*005a*/ 	.short	(.L_1171 - .L_1170)
.L_1170:
        /*005c*/ 	.word	0x00000000
        /*0060*/ 	.short	0x0004
        /*0062*/ 	.short	0x0020
        /*0064*/ 	.byte	0x00, 0xf0, 0x21, 0x00


	//----- nvinfo : EIATTR_KPARAM_INFO
	.align		4
.L_1171:
        /*0068*/ 	.byte	0x04, 0x17
        /*006a*/ 	.short	(.L_1173 - .L_1172)
.L_1172:
        /*006c*/ 	.word	0x00000000
        /*0070*/ 	.short	0x0003
        /*0072*/ 	.short	0x0018
        /*0074*/ 	.byte	0x00, 0xf0, 0x21, 0x00


	//----- nvinfo : EIATTR_KPARAM_INFO
	.align		4
.L_1173:
        /*0078*/ 	.byte	0x04, 0x17
        /*007a*/ 	.short	(.L_1175 - .L_1174)
.L_1174:
        /*007c*/ 	.word	0x00000000
        /*0080*/ 	.short	0x0002
        /*0082*/ 	.short	0x0010
        /*0084*/ 	.byte	0x00, 0xf0, 0x21, 0x00


	//----- nvinfo : EIATTR_KPARAM_INFO
	.align		4
.L_1175:
        /*0088*/ 	.byte	0x04, 0x17
        /*008a*/ 	.short	(.L_1177 - .L_1176)
.L_1176:
        /*008c*/ 	.word	0x00000000
        /*0090*/ 	.short	0x0001
        /*0092*/ 	.short	0x0008
        /*0094*/ 	.byte	0x00, 0xf0, 0x21, 0x00


	//----- nvinfo : EIATTR_KPARAM_INFO
	.align		4
.L_1177:
        /*0098*/ 	.byte	0x04, 0x17
        /*009a*/ 	.short	(.L_1179 - .L_1178)
.L_1178:
        /*009c*/ 	.word	0x00000000
        /*00a0*/ 	.short	0x0000
        /*00a2*/ 	.short	0x0000
        /*00a4*/ 	.byte	0x00, 0xf0, 0x21, 0x00


	//----- nvinfo : EIATTR_SPARSE_MMA_MASK
	.align		4
.L_1179:
        /*00a8*/ 	.byte	0x03, 0x50
        /*00aa*/ 	.short	0x0000


	//----- nvinfo : EIATTR_MAXREG_COUNT
	.align		4
        /*00ac*/ 	.byte	0x03, 0x1b
        /*00ae*/ 	.short	0x0040


	//----- nvinfo : EIATTR_MERCURY_ISA_VERSION
	.align		4
        /*00b0*/ 	.byte	0x03, 0x5f
        /*00b2*/ 	.short	0x0101


	//----- nvinfo : EIATTR_EXIT_INSTR_OFFSETS
	.align		4
        /*00b4*/ 	.byte	0x04, 0x1c
        /*00b6*/ 	.short	(.L_1181 - .L_1180)


	//   ....[0]....
.L_1180:
        /*00b8*/ 	.word	0x00000090


	//   ....[1]....
        /*00bc*/ 	.word	0x00000c50


	//----- nvinfo : EIATTR_MAX_THREADS
	.align		4
.L_1181:
        /*00c0*/ 	.byte	0x04, 0x05
        /*00c2*/ 	.short	(.L_1183 - .L_1182)
.L_1182:
        /*00c4*/ 	.word	0x00000400
        /*00c8*/ 	.word	0x00000001
        /*00cc*/ 	.word	0x00000001


	//----- nvinfo : EIATTR_CRS_STACK_SIZE
	.align		4
.L_1183:
        /*00d0*/ 	.byte	0x04, 0x1e
        /*00d2*/ 	.short	(.L_1185 - .L_1184)
.L_1184:
        /*00d4*/ 	.word	0x00000000


	//----- nvinfo : EIATTR_CBANK_PARAM_SIZE
	.align		4
.L_1185:
        /*00d8*/ 	.byte	0x03, 0x19
        /*00da*/ 	.short	0x0048


	//----- nvinfo : EIATTR_PARAM_CBANK
	.align		4
        /*00dc*/ 	.byte	0x04, 0x0a
        /*00de*/ 	.short	(.L_1187 - .L_1186)
	.align		4
.L_1186:
        /*00e0*/ 	.word	index@(.nv.constant0._ZN2at6native53_GLOBAL__N__3bfe7fd5_20_UpSampleNearest2d_cu_198c5ce233upsample_nearest2d_nhwc_out_frameIhXadL_ZNS0_43nearest_neighbor_exact_compute_source_indexEfiiEEEEvPKT_PS3_mmmmmffm)
        /*00e4*/ 	.short	0x0210
        /*00e6*/ 	.short	0x0048


	//----- nvinfo : EIATTR_SW_WAR
	.align		4
.L_1187:
        /*00e8*/ 	.byte	0x04, 0x36
        /*00ea*/ 	.short	(.L_1189 - .L_1188)
.L_1188:
        /*00ec*/ 	.word	0x00000008
.L_1189:


//--------------------- .nv.info._ZN2at6native53_GLOBAL__N__3bfe7fd5_20_UpSampleNearest2d_cu_198c5ce233upsample_nearest2d_nhwc_out_frameIN3c108BFloat16EXadL_ZNS0_43nearest_neighbor_exact_compute_source_indexEfiiEEEEvPKT_PS5_mmmmmffm --------------------------
	.section	.nv.info._ZN2at6native53_GLOBAL__N__3bfe7fd5_20_UpSampleNearest2d_cu_198c5ce233upsample_nearest2d_nhwc_out_frameIN3c108BFloat16EXadL_ZNS0_43nearest_neighbor_exact_compute_source_indexEfiiEEEEvPKT_PS5_mmmmmffm,"",@"SHT_CUDA_INFO"
	.sectionflags	@""
	.align	4


	//----- nvinfo : EIATTR_CUDA_API_VERSION
	.align		4
        /*0000*/ 	.byte	0x04, 0x37
        /*0002*/ 	.short	(.L_1191 - .L_1190)
.L_1190:
        /*0004*/ 	.word	0x00000082


	//----- nvinfo : EIATTR_KPARAM_INFO
	.align		4
.L_1191:
        /*0008*/ 	.byte	0x04, 0x17
        /*000a*/ 	.short	(.L_1193 - .L_1192)
.L_1192:
        /*000c*/ 	.word	0x00000000
        /*0010*/ 	.short	0x0009
        /*0012*/ 	.short	0x0040
        /*0014*/ 	.byte	0x00, 0xf0, 0x21, 0x00


	//----- nvinfo : EIATTR_KPARAM_INFO
	.align		4
.L_1193:
        /*0018*/ 	.byte	0x04, 0x17
        /*001a*/ 	.short	(.L_1195 - .L_1194)
.L_1194:
        /*001c*/ 	.word	0x00000000
        /*0020*/ 	.short	0x0008
        /*0022*/ 	.short	0x003c
        /*0024*/ 	.byte	0x00, 0xf0, 0x11, 0x00


	//----- nvinfo : EIATTR_KPARAM_INFO
	.align		4
.L_1195:
        /*0028*/ 	.byte	0x04, 0x17
        /*002a*/ 	.short	(.L_1197 - .L_1196)
.L_1196:
        /*002c*/ 	.word	0x00000000
        /*0030*/ 	.short	0x0007
        /*0032*/ 	.short	0x0038
        /*0034*/ 	.byte	0x00, 0xf0, 0x11, 0x00


	//----- nvinfo : EIATTR_KPARAM_INFO
	.align		4
.L_1197:
        /*0038*/ 	.byte	0x04, 0x17
        /*003a*/ 	.short	(.L_1199 - .L_1198)
.L_1198:
        /*003c*/ 	.word	0x00000000
        /*0040*/ 	.short	0x0006
        /*0042*/ 	.short	0x0030
        /*0044*/ 	.byte	0x00, 0xf0, 0x21, 0x00


	//----- nvinfo : EIATTR_KPARAM_INFO
	.align		4
.L_1199:
        /*0048*/ 	.byte	0x04, 0x17
        /*004a*/ 	.short	(.L_1201 - .L_1200)
.L_1200:
        /*004c*/ 	.word	0x00000000
        /*0050*/ 	.short	0x0005
        /*0052*/ 	.short	0x0028
        /*0054*/ 	.byte	0x00, 0xf0, 0x21, 0x00


	//----- nvinfo : EIATTR_KPARAM_INFO
	.align		4
.L_1201:
        /*0058*/ 	.byte	0x04, 0x17
        /*005a*/ 	.short	(.L_1203 - .L_1202)
.L_1202:
        /*005c*/ 	.word	0x00000000
        /*0060*/ 	.short	0x0004
        /*0062*/ 	.short	0x0020
        /*0064*/ 	.byte	0x00, 0xf0, 0x21, 0x00


	//----- nvinfo : EIATTR_KPARAM_INFO
	.align		4
.L_1203:
        /*0068*/ 	.byte	0x04, 0x17
        /*006a*/ 	.short	(.L_1205 - .L_1204)
.L_1204:
        /*006c*/ 	.word	0x00000000
        /*0070*/ 	.short	0x0003
        /*0072*/ 	.short	0x0018
        /*0074*/ 	.byte	0x00, 0xf0, 0x21, 0x00


	//----- nvinfo : EIATTR_KPARAM_INFO
	.align		4
.L_1205:
        /*0078*/ 	.byte	0x04, 0x17
        /*007a*/ 	.short	(.L_1207 - .L_1206)
.L_1206:
        /*007c*/ 	.word	0x00000000
        /*0080*/ 	.short	0x0002
        /*0082*/ 	.short	0x0010
        /*0084*/ 	.byte	0x00, 0xf0, 0x21, 0x00


	//----- nvinfo : EIATTR_KPARAM_INFO
	.align		4
.L_1207:
        /*0088*/ 	.byte	0x04, 0x17
        /*008a*/ 	.short	(.L_1209 - .L_1208)
.L_1208:
        /*008c*/ 	.word	0x00000000
        /*0090*/ 	.short	0x0001
        /*0092*/ 	.short	0x0008
        /*0094*/ 	.byte	0x00, 0xf0, 0x21, 0x00


	//----- nvinfo : EIATTR_KPARAM_INFO
	.align		4
.L_1209:
        /*0098*/ 	.byte	0x04, 0x17
        /*009a*/ 	.short	(.L_1211 - .L_1210)
.L_1210:
        /*009c*/ 	.word	0x00000000
        /*00a0*/ 	.short	0x0000
        /*00a2*/ 	.short	0x0000
        /*00a4*/ 	.byte	0x00, 0xf0, 0x21, 0x00


	//----- nvinfo : EIATTR_SPARSE_MMA_MASK
	.align		4
.L_1211:
        /*00a8*/ 	.byte	0x03, 0x50
        /*00aa*/ 	.short	0x0000


	//----- nvinfo : EIATTR_MAXREG_COUNT
	.align		4
        /*00ac*/ 	.byte	0x03, 0x1b
        /*00ae*/ 	.short	0x0040


	//----- nvinfo : EIATTR_MERCURY_ISA_VERSION
	.align		4
        /*00b0*/ 	.byte	0x03, 0x5f
        /*00b2*/ 	.short	0x0101


	//----- nvinfo : EIATTR_EXIT_INSTR_OFFSETS
	.align		4
        /*00b4*/ 	.byte	0x04, 0x1c
        /*00b6*/ 	.short	(.L_1213 - .L_1212)


	//   ....[0]....
.L_1212:
        /*00b8*/ 	.word	0x00000090


	//   ....[1]....
        /*00bc*/ 	.word	0x00000c60


	//----- nvinfo : EIATTR_MAX_THREADS
	.align		4
.L_1213:
        /*00c0*/ 	.byte	0x04, 0x05
        /*00c2*/ 	.short	(.L_1215 - .L_1214)
.L_1214:
        /*00c4*/ 	.word	0x00000400
        /*00c8*/ 	.word	0x00000001
        /*00cc*/ 	.word	0x00000001


	//----- nvinfo : EIATTR_CRS_STACK_SIZE
	.align		4
.L_1215:
        /*00d0*/ 	.byte	0x04, 0x1e
        /*00d2*/ 	.short	(.L_1217 - .L_1216)
.L_1216:
        /*00d4*/ 	.word	0x00000000


	//----- nvinfo : EIATTR_CBANK_PARAM_SIZE
	.align		4
.L_1217:
        /*00d8*/ 	.byte	0x03, 0x19
        /*00da*/ 	.short	0x0048


	//----- nvinfo : EIATTR_PARAM_CBANK
	.align		4
        /*00dc*/ 	.byte	0x04, 0x0a
        /*00de*/ 	.short	(.L_1219 - .L_1218)
	.align		4
.L_1218:
        /*00e0*/ 	.word	index@(.nv.constant0._ZN2at6native53_GLOBAL__N__3bfe7fd5_20_UpSampleNearest2d_cu_198c5ce233upsample_nearest2d_nhwc_out_frameIN3c108BFloat16EXadL_ZNS0_43nearest_neighbor_exact_compute_source_indexEfiiEEEEvPKT_PS5_mmmmmffm)
        /*00e4*/ 	.short	0x0210
        /*00e6*/ 	.short	0x0048


	//----- nvinfo : EIATTR_SW_WAR
	.align		4
.L_1219:
        /*00e8*/ 	.byte	0x04, 0x36
        /*00ea*/ 	.short	(.L_1221 - .L_1220)
.L_1220:
        /*00ec*/ 	.word	0x00000008
.L_1221:


//--------------------- .nv.info._ZN2at6native53_GLOBAL__N__3bfe7fd5_20_UpSampleNearest2d_cu_198c5ce233upsample_nearest2d_nhwc_out_frameIN3c104HalfEXadL_ZNS0_43nearest_neighbor_exact_compute_source_indexEfiiEEEEvPKT_PS5_mmmmmffm --------------------------
	.section	.nv.info._ZN2at6native53_GLOBAL__N__3bfe7fd5_20_UpSampleNearest2d_cu_198c5ce233upsample_nearest2d_nhwc_out_frameIN3c104HalfEXadL_ZNS0_43nearest_neighbor_exact_compute_source_indexEfiiEEEEvPKT_PS5_mmmmmffm,"",@"SHT_CUDA_INFO"
	.sectionflags	@""
	.align	4


	//----- nvinfo : EIATTR_CUDA_API_VERSION
	.align		4
        /*0000*/ 	.byte	0x04, 0x37
        /*0002*/ 	.short	(.L_1223 - .L_1222)
.L_1222:
        /*0004*/ 	.word	0x00000082


	//----- nvinfo : EIATTR_KPARAM_INFO
	.align		4
.L_1223:
        /*0008*/ 	.byte	0x04, 0x17
        /*000a*/ 	.short	(.L_1225 - .L_1224)
.L_1224:
        /*000c*/ 	.word	0x00000000
        /*0010*/ 	.short	0x0009
        /*0012*/ 	.short	0x0040
        /*0014*/ 	.byte	0x00, 0xf0, 0x21, 0x00


	//----- nvinfo : EIATTR_KPARAM_INFO
	.align		4
.L_1225:
        /*0018*/ 	.byte	0x04, 0x17
        /*001a*/ 	.short	(.L_1227 - .L_1226)
.L_1226:
        /*001c*/ 	.word	0x00000000
        /*0020*/ 	.short	0x0008
        /*0022*/ 	.short	0x003c
        /*0024*/ 	.byte	0x00, 0xf0, 0x11, 0x00


	//----- nvinfo : EIATTR_KPARAM_INFO
	.align		4
.L_1227:
        /*0028*/ 	.byte	0x04, 0x17
        /*002a*/ 	.short	(.L_1229 - .L_1228)
.L_1228:
        /*002c*/ 	.word	0x00000000
        /*0030*/ 	.short	0x0007
        /*0032*/ 	.short	0x0038
        /*0034*/ 	.byte	0x00, 0xf0, 0x11, 0x00


	//----- nvinfo : EIATTR_KPARAM_INFO
	.align		4
.L_1229:
        /*0038*/ 	.byte	0x04, 0x17
        /*003a*/ 	.short	(.L_1231 - .L_1230)
.L_1230:
        /*003c*/ 	.word	0x00000000
        /*0040*/ 	.short	0x0006
        /*0042*/ 	.short	0x0030
        /*0044*/ 	.byte	0x00, 0xf0, 0x21, 0x00


	//----- nvinfo : EIATTR_KPARAM_INFO
	.align		4
.L_1231:
        /*0048*/ 	.byte	0x04, 0x17
        /*004a*/ 	.short	(.L_1233 - .L_1232)
.L_1232:
        /*004c*/ 	.word	0x00000000
        /*0050*/ 	.short	0x0005
        /*0052*/ 	.short	0x0028
        /*0054*/ 	.byte	0x00, 0xf0, 0x21, 0x00


	//----- nvinfo : EIATTR_KPARAM_INFO
	.align		4
.L_1233:
        /*0058*/ 	.byte	0x04, 0x17
        /*005a*/ 	.short	(.L_1235 - .L_1234)
.L_1234:
        /*005c*/ 	.word	0x00000000
        /*0060*/ 	.short	0x0004
        /*0062*/ 	.short	0x0020
        /*0064*/ 	.byte	0x00, 0xf0, 0x21, 0x00


	//----- nvinfo : EIATTR_KPARAM_INFO
	.align		4
.L_1235:
        /*0068*/ 	.byte	0x04, 0x17
        /*006a*/ 	.short	(.L_1237 - .L_1236)
.L_1236:
        /*006c*/ 	.word	0x00000000
        /*0070*/ 	.short	0x0003
        /*0072*/ 	.short	0x0018
        /*0074*/ 	.byte	0x00, 0xf0, 0x21, 0x00


	//----- nvinfo : EIATTR_KPARAM_INFO
	.align		4
.L_1237:
        /*0078*/ 	.byte	0x04, 0x17
        /*007a*/ 	.short	(.L_1239 - .L_1238)
.L_1238:
        /*007c*/ 	.word	0x00000000
        /*0080*/ 	.short	0x0002
        /*0082*/ 	.short	0x0010
        /*0084*/ 	.byte	0x00, 0xf0, 0x21, 0x00


	//----- nvinfo : EIATTR_KPARAM_INFO
	.align		4
.L_1239:
        /*0088*/ 	.byte	0x04, 0x17
        /*008a*/ 	.short	(.L_1241 - .L_1240)
.L_1240:
        /*008c*/ 	.word	0x00000000
        /*0090*/ 	.short	0x0001
        /*0092*/ 	.short	0x0008
        /*0094*/ 	.byte	0x00, 0xf0, 0x21, 0x00


	//----- nvinfo : EIATTR_KPARAM_INFO
	.align		4
.L_1241:
        /*0098*/ 	.byte	0x04, 0x17
        /*009a*/ 	.short	(.L_1243 - .L_1242)
.L_1242:
        /*009c*/ 	.word	0x00000000
        /*00a0*/ 	.short	0x0000
        /*00a2*/ 	.short	0x0000
        /*00a4*/ 	.byte	0x00, 0xf0, 0x21, 0x00


	//----- nvinfo : EIATTR_SPARSE_MMA_MASK
	.align		4
.L_1243:
        /*00a8*/ 	.byte	0x03, 0x50
        /*00aa*/ 	.short	0x0000


	//----- nvinfo : EIATTR_MAXREG_COUNT
	.align		4
        /*00ac*/ 	.byte	0x03, 0x1b
        /*00ae*/ 	.short	0x0040


	//----- nvinfo : EIATTR_MERCURY_ISA_VERSION
	.align		4
        /*00b0*/ 	.byte	0x03, 0x5f
        /*00b2*/ 	.short	0x0101


	//----- nvinfo : EIATTR_EXIT_INSTR_OFFSETS
	.align		4
        /*00b4*/ 	.byte	0x04, 0x1c
        /*00b6*/ 	.short	(.L_1245 - .L_1244)


	//   ....[0]....
.L_1244:
        /*00b8*/ 	.word	0x00000090


	//   ....[1]....
        /*00bc*/ 	.word	0x00000c60


	//----- nvinfo : EIATTR_MAX_THREADS
	.align		4
.L_1245:
        /*00c0*/ 	.byte	0x04, 0x05
        /*00c2*/ 	.short	(.L_1247 - .L_1246)
.L_1246:
        /*00c4*/ 	.word	0x00000400
        /*00c8*/ 	.word	0x00000001
        /*00cc*/ 	.word	0x00000001


	//----- nvinfo : EIATTR_CRS_STACK_SIZE
	.align		4
.L_1247:
        /*00d0*/ 	.byte	0x04, 0x1e
        /*00d2*/ 	.short	(.L_1249 - .L_1248)
.L_1248:
        /*00d4*/ 	.word	0x00000000


	//----- nvinfo : EIATTR_CBANK_PARAM_SIZE
	.align		4
.L_1249:
        /*00d8*/ 	.byte	0x03, 0x19
        /*00da*/ 	.short	0x0048


	//----- nvinfo : EIATTR_PARAM_CBANK
	.align		4
        /*00dc*/ 	.byte	0x04, 0x0a
        /*00de*/ 	.short	(.L_1251 - .L_1250)
	.align		4
.L_1250:
        /*00e0*/ 	.word	index@(.nv.constant0._ZN2at6native53_GLOBAL__N__3bfe7fd5_20_UpSampleNearest2d_cu_198c5ce233upsample_nearest2d_nhwc_out_frameIN3c104HalfEXadL_ZNS0_43nearest_neighbor_exact_compute_source_indexEfiiEEEEvPKT_PS5_mmmmmffm)
        /*00e4*/ 	.short	0x0210
        /*00e6*/ 	.short	0x0048


	//----- nvinfo : EIATTR_SW_WAR
	.align		4
.L_1251:
        /*00e8*/ 	.byte	0x04, 0x36
        /*00ea*/ 	.short	(.L_1253 - .L_1252)
.L_1252:
        /*00ec*/ 	.word	0x00000008
.L_1253:


//--------------------- .nv.info._ZN2at6native53_GLOBAL__N__3bfe7fd5_20_UpSampleNearest2d_cu_198c5ce233upsample_nearest2d_nhwc_out_frameIfXadL_ZNS0_43nearest_neighbor_exact_compute_source_indexEfiiEEEEvPKT_PS3_mmmmmffm --------------------------
	.section	.nv.info._ZN2at6native53_GLOBAL__N__3bfe7fd5_20_UpSampleNearest2d_cu_198c5ce233upsample_nearest2d_nhwc_out_frameIfXadL_ZNS0_43nearest_neighbor_exact_compute_source_indexEfiiEEEEvPKT_PS3_mmmmmffm,"",@"SHT_CUDA_INFO"
	.sectionflags	@""
	.align	4


	//----- nvinfo : EIATTR_CUDA_API_VERSION
	.align		4
        /*0000*/ 	.byte	0x04, 0x37
        /*0002*/ 	.short	(.L_1255 - .L_1254)
.L_1254:
        /*0004*/ 	.word	0x00000082


	//----- nvinfo : EIATTR_KPARAM_INFO
	.align		4
.L_1255:
        /*0008*/ 	.byte	0x04, 0x17
        /*000a*/ 	.short	(.L_1257 - .L_1256)
.L_1256:
        /*000c*/ 	.word	0x00000000
        /*0010*/ 	.short	0x0009
        /*0012*/ 	.short	0x0040
        /*0014*/ 	.byte	0x00, 0xf0, 0x21, 0x00


	//----- nvinfo : EIATTR_KPARAM_INFO
	.align		4
.L_1257:
        /*0018*/ 	.byte	0x04, 0x17
        /*001a*/ 	.short	(.L_1259 - .L_1258)
.L_1258:
        /*001c*/ 	.word	0x00000000
        /*0020*/ 	.short	0x0008
        /*0022*/ 	.short	0x003c
        /*0024*/ 	.byte	0x00, 0xf0, 0x11, 0x00


	//----- nvinfo : EIATTR_KPARAM_INFO
	.align		4
.L_1259:
        /*0028*/ 	.byte	0x04, 0x17
        /*002a*/ 	.short	(.L_1261 - .L_1260)
.L_1260:
        /*002c*/ 	.word	0x00000000
        /*0030*/ 	.short	0x0007
        /*0032*/ 	.short	0x0038
        /*0034*/ 	.byte	0x00, 0xf0, 0x11, 0x00


	//----- nvinfo : EIATTR_KPARAM_INFO
	.align		4
.L_1261:
        /*0038*/ 	.byte	0x04, 0x17
        /*003a*/ 	.short	(.L_1263 - .L_1262)
.L_1262:
        /*003c*/ 	.word	0x00000000
        /*0040*/ 	.short	0x0006
        /*0042*/ 	.short	0x0030
        /*0044*/ 	.byte	0x00, 0xf0, 0x21, 0x00


	//----- nvinfo : EIATTR_KPARAM_INFO
	.align		4
.L_1263:
        /*0048*/ 	.byte	0x04, 0x17
        /*004a*/ 	.short	(.L_1265 - .L_1264)
.L_1264:
        /*004c*/ 	.word	0x00000000
        /*0050*/ 	.short	0x0005
        /*0052*/ 	.short	0x0028
        /*0054*/ 	.byte	0x00, 0xf0, 0x21, 0x00


	//----- nvinfo : EIATTR_KPARAM_INFO
	.align		4
.L_1265:
        /*0058*/ 	.byte	0x04, 0x17
        /*005a*/ 	.short	(.L_1267 - .L_1266)
.L_1266:
        /*005c*/ 	.word	0x00000000
        /*0060*/ 	.short	0x0004
        /*0062*/ 	.short	0x0020
        /*0064*/ 	.byte	0x00, 0xf0, 0x21, 0x00


	//----- nvinfo : EIATTR_KPARAM_INFO
	.align		4
.L_1267:
        /*0068*/ 	.byte	0x04, 0x17
        /*006a*/ 	.short	(.L_1269 - .L_1268)
.L_1268:
        /*006c*/ 	.word	0x00000000
        /*0070*/ 	.short	0x0003
        /*0072*/ 	.short	0x0018
        /*0074*/ 	.byte	0x00, 0xf0, 0x21, 0x00


	//----- nvinfo : EIATTR_KPARAM_INFO
	.align		4
.L_1269:
        /*0078*/ 	.byte	0x04, 0x17
        /*007a*/ 	.short	(.L_1271 - .L_1270)
.L_1270:
        /*007c*/ 	.word	0x00000000
        /*0080*/ 	.short	0x0002
        /*0082*/ 	.short	0x0010
        /*0084*/ 	.byte	0x00, 0xf0, 0x21, 0x00


	//----- nvinfo : EIATTR_KPARAM_INFO
	.align		4
.L_1271:
        /*0088*/ 	.byte	0x04, 0x17
        /*008a*/ 	.short	(.L_1273 - .L_1272)
.L_1272:
        /*008c*/ 	.word	0x00000000
        /*0090*/ 	.short	0x0001
        /*0092*/ 	.short	0x0008
        /*0094*/ 	.byte	0x00, 0xf0, 0x21, 0x00


	//----- nvinfo : EIATTR_KPARAM_INFO
	.align		4
.L_1273:
        /*0098*/ 	.byte	0x04, 0x17
        /*009a*/ 	.short	(.L_1275 - .L_1274)
.L_1274:
        /*009c*/ 	.word	0x00000000
        /*00a0*/ 	.short	0x0000
        /*00a2*/ 	.short	0x0000
        /*00a4*/ 	.byte	0x00, 0xf0, 0x21, 0x00


	//----- nvinfo : EIATTR_SPARSE_MMA_MASK
	.align		4
.L_1275:
        /*00a8*/ 	.byte	0x03, 0x50
        /*00aa*/ 	.short	0x0000


	//----- nvinfo : EIATTR_MAXREG_COUNT
	.align		4
        /*00ac*/ 	.byte	0x03, 0x1b
        /*00ae*/ 	.short	0x0040


	//----- nvinfo : EIATTR_MERCURY_ISA_VERSION
	.align		4
        /*00b0*/ 	.byte	0x03, 0x5f
        /*00b2*/ 	.short	0x0101


	//----- nvinfo : EIATTR_EXIT_INSTR_OFFSETS
	.align		4
        /*00b4*/ 	.byte	0x04, 0x1c
        /*00b6*/ 	.short	(.L_1277 - .L_1276)


	//   ....[0]....
.L_1276:
        /*00b8*/ 	.word	0x00000090


	//   ....[1]....
        /*00bc*/ 	.word	0x00000c60


	//----- nvinfo : EIATTR_MAX_THREADS
	.align		4
.L_1277:
        /*00c0*/ 	.byte	0x04, 0x05
        /*00c2*/ 	.short	(.L_1279 - .L_1278)
.L_1278:
        /*00c4*/ 	.word	0x00000400
        /*00c8*/ 	.word	0x00000001
        /*00cc*/ 	.word	0x00000001


	//----- nvinfo : EIATTR_CRS_STACK_SIZE
	.align		4
.L_1279:
        /*00d0*/ 	.byte	0x04, 0x1e
        /*00d2*/ 	.short	(.L_1281 - .L_1280)
.L_1280:
        /*00d4*/ 	.word	0x00000000


	//----- nvinfo : EIATTR_CBANK_PARAM_SIZE
	.align		4
.L_1281:
        /*00d8*/ 	.byte	0x03, 0x19
        /*00da*/ 	.short	0x0048


	//----- nvinfo : EIATTR_PARAM_CBANK
	.align		4
        /*00dc*/ 	.byte	0x04, 0x0a
        /*00de*/ 	.short	(.L_1283 - .L_1282)
	.align		4
.L_1282:
        /*00e0*/ 	.word	index@(.nv.constant0._ZN2at6native53_GLOBAL__N__3bfe7fd5_20_UpSampleNearest2d_cu_198c5ce233upsample_nearest2d_nhwc_out_frameIfXadL_ZNS0_43nearest_neighbor_exact_compute_source_indexEfiiEEEEvPKT_PS3_mmmmmffm)
        /*00e4*/ 	.short	0x0210
        /*00e6*/ 	.short	0x0048


	//----- nvinfo : EIATTR_SW_WAR
	.align		4
.L_1283:
        /*00e8*/ 	.byte	0x04, 0x36
        /*00ea*/ 	.short	(.L_1285 - .L_1284)
.L_1284:
        /*00ec*/ 	.word	0x00000008
.L_1285:


//--------------------- .nv.info._ZN2at6native53_GLOBAL__N__3bfe7fd5_20_UpSampleNearest2d_cu_198c5ce233upsample_nearest2d_nhwc_out_frameIdXadL_ZNS0_43nearest_neighbor_exact_compute_source_indexEfiiEEEEvPKT_PS3_mmmmmffm --------------------------
	.section	.nv.info._ZN2at6native53_GLOBAL__N__3bfe7fd5_20_UpSampleNearest2d_cu_198c5ce233upsample_nearest2d_nhwc_out_frameIdXadL_ZNS0_43nearest_neighbor_exact_compute_source_indexEfiiEEEEvPKT_PS3_mmmmmffm,"",@"SHT_CUDA_INFO"
	.sectionflags	@""
	.align	4


	//----- nvinfo : EIATTR_CUDA_API_VERSION
	.align		4
        /*0000*/ 	.byte	0x04, 0x37
        /*0002*/ 	.short	(.L_1287 - .L_1286)
.L_1286:
        /*0004*/ 	.word	0x00000082


	//----- nvinfo : EIATTR_KPARAM_INFO
	.align		4
.L_1287:
        /*0008*/ 	.byte	0x04, 0x17
        /*000a*/ 	.short	(.L_1289 - .L_1288)
.L_1288:
        /*000c*/ 	.word	0x00000000
        /*0010*/ 	.short	0x0009
        /*0012*/ 	.short	0x0040
        /*0014*/ 	.byte	0x00, 0xf0, 0x21, 0x00


	//----- nvinfo : EIATTR_KPARAM_INFO
	.align		4
.L_1289:
        /*0018*/ 	.byte	0x04, 0x17
        /*001a*/ 	.short	(.L_1291 - .L_1290)
.L_1290:
        /*001c*/ 	.word	0x00000000
        /*0020*/ 	.short	0x0008
        /*0022*/ 	.short	0x003c
        /*0024*/ 	.byte	0x00, 0xf0, 0x11, 0x00


	//----- nvinfo : EIATTR_KPARAM_INFO
	.align		4
.L_1291:
        /*0028*/ 	.byte	0x04, 0x17
        /*002a*/ 	.short	(.L_1293 - .L_1292)
.L_1292:
        /*002c*/ 	.word	0x00000000
        /*0030*/ 	.short	0x0007
        /*0032*/ 	.short	0x0038
        /*0034*/ 	.byte	0x00, 0xf0, 0x11, 0x00


	//----- nvinfo : EIATTR_KPARAM_INFO
	.align		4
.L_1293:
        /*0038*/ 	.byte	0x04, 0x17
        /*003a*/ 	.short	(.L_1295 - .L_1294)
.L_1294:
        /*003c*/ 	.word	0x00000000
        /*0040*/ 	.short	0x0006
        /*0042*/ 	.short	0x0030
        /*0044*/ 	.byte	0x00, 0xf0, 0x21, 0x00


	//----- nvinfo : EIATTR_KPARAM_INFO
	.align		4
.L_1295:
        /*0048*/ 	.byte	0x04, 0x17
        /*004a*/ 	.short	(.L_1297 - .L_1296)
.L_1296:
        /*004c*/ 	.word	0x00000000
        /*0050*/ 	.short	0x0005
        /*0052*/ 	.short	0x0028
        /*0054*/ 	.byte	0x00, 0xf0, 0x21, 0x00


	//----- nvinfo : EIATTR_KPARAM_INFO
	.align		4
.L_1297:
        /*0058*/ 	.byte	0x04, 0x17
        /*005a*/ 	.short	(.L_1299 - .L_1298)
.L_1298:
        /*005c*/ 	.word	0x00000000
        /*0060*/ 	.short	0x0004
        /*0062*/ 	.short	0x0020
        /*0064*/ 	.byte	0x00, 0xf0, 0x21, 0x00


	//----- nvinfo : EIATTR_KPARAM_INFO
	.align		4
.L_1299:
        /*0068*/ 	.byte	0x04, 0x17
        /*006a*/ 	.short	(.L_1301 - .L_1300)
.L_1300:
        /*006c*/ 	.word	0x00000000
        /*0070*/ 	.short	0x0003
        /*0072*/ 	.short	0x0018
        /*0074*/ 	.byte	0x00, 0xf0, 0x21, 0x00


	//----- nvinfo : EIATTR_KPARAM_INFO
	.align		4
.L_1301:
        /*0078*/ 	.byte	0x04, 0x17
        /*007a*/ 	.short	(.L_1303 - .L_1302)
.L_1302:
        /*007c*/ 	.word	0x00000000
        /*0080*/ 	.short	0x0002
        /*0082*/ 	.short	0x0010
        /*0084*/ 	.byte	0x00, 0xf0, 0x21, 0x00


	//----- nvinfo : EIATTR_KPARAM_INFO
	.align		4
.L_1303:
        /*0088*/ 	.byte	0x04, 0x17
        /*008a*/ 	.short	(.L_1305 - .L_1304)
.L_1304:
        /*008c*/ 	.word	0x00000000
        /*0090*/ 	.short	0x0001
        /*0092*/ 	.short	0x0008
        /*0094*/ 	.byte	0x00, 0xf0, 0x21, 0x00


	//----- nvinfo : EIATTR_KPARAM_INFO
	.align		4
.L_1305:
        /*0098*/ 	.byte	0x04, 0x17
        /*009a*/ 	.short	(.L_1307 - .L_1306)
.L_1306:
        /*009c*/ 	.word	0x00000000
        /*00a0*/ 	.short	0x0000
        /*00a2*/ 	.short	0x0000
        /*00a4*/ 	.byte	0x00, 0xf0, 0x21, 0x00


	//----- nvinfo : EIATTR_SPARSE_MMA_MASK
	.align		4
.L_1307:
        /*00a8*/ 	.byte	0x03, 0x50
        /*00aa*/ 	.short	0x0000


	//----- nvinfo : EIATTR_MAXREG_COUNT
	.align		4
        /*00ac*/ 	.byte	0x03, 0x1b
        /*00ae*/ 	.short	0x0040


	//----- nvinfo : EIATTR_MERCURY_ISA_VERSION
	.align		4
        /*00b0*/ 	.byte	0x03, 0x5f
        /*00b2*/ 	.short	0x0101


	//----- nvinfo : EIATTR_EXIT_INSTR_OFFSETS
	.align		4
        /*00b4*/ 	.byte	0x04, 0x1c
        /*00b6*/ 	.short	(.L_1309 - .L_1308)


	//   ....[0]....
.L_1308:
        /*00b8*/ 	.word	0x00000090


	//   ....[1]....
        /*00bc*/ 	.word	0x00000c60


	//----- nvinfo : EIATTR_MAX_THREADS
	.align		4
.L_1309:
        /*00c0*/ 	.byte	0x04, 0x05
        /*00c2*/ 	.short	(.L_1311 - .L_1310)
.L_1310:
        /*00c4*/ 	.word	0x00000400
        /*00c8*/ 	.word	0x00000001
        /*00cc*/ 	.word	0x00000001


	//----- nvinfo : EIATTR_CRS_STACK_SIZE
	.align		4
.L_1311:
        /*00d0*/ 	.byte	0x04, 0x1e
        /*00d2*/ 	.short	(.L_1313 - .L_1312)
.L_1312:
        /*00d4*/ 	.word	0x00000000


	//----- nvinfo : EIATTR_CBANK_PARAM_SIZE
	.align		4
.L_1313:
        /*00d8*/ 	.byte	0x03, 0x19
        /*00da*/ 	.short	0x0048


	//----- nvinfo : EIATTR_PARAM_CBANK
	.align		4
        /*00dc*/ 	.byte	0x04, 0x0a
        /*00de*/ 	.short	(.L_1315 - .L_1314)
	.align		4
.L_1314:
        /*00e0*/ 	.word	index@(.nv.constant0._ZN2at6native53_GLOBAL__N__3bfe7fd5_20_UpSampleNearest2d_cu_198c5ce233upsample_nearest2d_nhwc_out_frameIdXadL_ZNS0_43nearest_neighbor_exact_compute_source_indexEfiiEEEEvPKT_PS3_mmmmmffm)
        /*00e4*/ 	.short	0x0210
        /*00e6*/ 	.short	0x0048


	//----- nvinfo : EIATTR_SW_WAR
	.align		4
.L_1315:
        /*00e8*/ 	.byte	0x04, 0x36
        /*00ea*/ 	.short	(.L_1317 - .L_1316)
.L_1316:
        /*00ec*/ 	.word	0x00000008
.L_1317:


//--------------------- .nv.info._ZN2at6native53_GLOBAL__N__3bfe7fd5_20_UpSampleNearest2d_cu_198c5ce228upsample_nearest2d_out_frameIhXadL_ZNS0_37nearest_neighbor_compute_source_indexEfiiEEEEvPKT_PS3_mmmmmff --------------------------
	.section	.nv.info._ZN2at6native53_GLOBAL__N__3bfe7fd5_20_UpSampleNearest2d_cu_198c5ce228upsample_nearest2d_out_frameIhXadL_ZNS0_37nearest_neighbor_compute_source_indexEfiiEEEEvPKT_PS3_mmmmmff,"",@"SHT_CUDA_INFO"
	.sectionflags	@""
	.align	4


	//----- nvinfo : EIATTR_CUDA_API_VERSION
	.align		4
        /*0000*/ 	.byte	0x04, 0x37
        /*0002*/ 	.short	(.L_1319 - .L_1318)
.L_1318:
        /*0004*/ 	.word	0x00000082


	//----- nvinfo : EIATTR_KPARAM_INFO
	.align		4
.L_1319:
        /*0008*/ 	.byte	0x04, 0x17
        /*000a*/ 	.short	(.L_1321 - .L_1320)
.L_1320:
        /*000c*/ 	.word	0x00000000
        /*0010*/ 	.short	0x0008
        /*0012*/ 	.short	0x003c
        /*0014*/ 	.byte	0x00, 0xf0, 0x11, 0x00


	//----- nvinfo : EIATTR_KPARAM_INFO
	.align		4
.L_1321:
        /*0018*/ 	.byte	0x04, 0x17
        /*001a*/ 	.short	(.L_1323 - .L_1322)
.L_1322:
        /*001c*/ 	.word	0x00000000
        /*0020*/ 	.short	0x0007
        /*0022*/ 	.short	0x0038
        /*0024*/ 	.byte	0x00, 0xf0, 0x11, 0x00


	//----- nvinfo : EIATTR_KPARAM_INFO
	.align		4
.L_1323:
        /*0028*/ 	.byte	0x04, 0x17
        /*002a*/ 	.short	(.L_1325 - .L_1324)
.L_1324:
        /*002c*/ 	.word	0x00000000
        /*0030*/ 	.short	0x0006
        /*0032*/ 	.short	0x0030
        /*0034*/ 	.byte	0x00, 0xf0, 0x21, 0x00


	//----- nvinfo : EIATTR_KPARAM_INFO
	.align		4
.L_1325:
        /*0038*/ 	.byte	0x04, 0x17
        /*003a*/ 	.short	(.L_1327 - .L_1326)
.L_1326:
        /*003c*/ 	.word	0x00000000
        /*0040*/ 	.short	0x0005
        /*0042*/ 	.short	0x0028
        /*0044*/ 	.byte	0x00, 0xf0, 0x21, 0x00


	//----- nvinfo : EIATTR_KPARAM_INFO
	.align		4
.L_1327:
        /*0048*/ 	.byte	0x04, 0x17
        /*004a*/ 	.short	(.L_1329 - .L_1328)
.L_1328:
        /*004c*/ 	.word	0x00000000
        /*0050*/ 	.short	0x0004
        /*0052*/ 	.short	0x0020
        /*0054*/ 	.byte	0x00, 0xf0, 0x21, 0x00


	//----- nvinfo : EIATTR_KPARAM_INFO
	.align		4
.L_1329:
        /*0058*/ 	.byte	0x04, 0x17
        /*005a*/ 	.short	(.L_1331 - .L_1330)
.L_1330:
        /*005c*/ 	.word	0x00000000
        /*0060*/ 	.short	0x0003
        /*0062*/ 	.short	0x0018
        /*0064*/ 	.byte	0x00, 0xf0, 0x21, 0x00


	//----- nvinfo : EIATTR_KPARAM_INFO
	.align		4
.L_1331:
        /*0068*/ 	.byte	0x04, 0x17
        /*006a*/ 	.short	(.L_1333 - .L_1332)
.L_1332:
        /*006c*/ 	.word	0x00000000
        /*0070*/ 	.short	0x0002
        /*0072*/ 	.short	0x0010
        /*0074*/ 	.byte	0x00, 0xf0, 0x21, 0x00


	//----- nvinfo : EIATTR_KPARAM_INFO
	.align		4
.L_1333:
        /*0078*/ 	.byte	0x04, 0x17
        /*007a*/ 	.short	(.L_1335 - .L_1334)
.L_1334:
        /*007c*/ 	.word	0x00000000
        /*0080*/ 	.short	0x0001
        /*0082*/ 	.short	0x0008
        /*0084*/ 	.byte	0x00, 0xf0, 0x21, 0x00


	//----- nvinfo : EIATTR_KPARAM_INFO
	.align		4
.L_1335:
        /*0088*/ 	.byte	0x04, 0x17
        /*008a*/ 	.short	(.L_1337 - .L_1336)
.L_1336:
        /*008c*/ 	.word	0x00000000
        /*0090*/ 	.short	0x0000
        /*0092*/ 	.short	0x0000
        /*0094*/ 	.byte	0x00, 0xf0, 0x21, 0x00


	//----- nvinfo : EIATTR_SPARSE_MMA_MASK
	.align		4
.L_1337:
        /*0098*/ 	.byte	0x03, 0x50
        /*009a*/ 	.short	0x0000


	//----- nvinfo : EIATTR_MAXREG_COUNT
	.align		4
        /*009c*/ 	.byte	0x03, 0x1b
        /*009e*/ 	.short	0x0040


	//----- nvinfo : EIATTR_MERCURY_ISA_VERSION
	.align		4
        /*00a0*/ 	.byte	0x03, 0x5f
        /*00a2*/ 	.short	0x0101


	//----- nvinfo : EIATTR_EXIT_INSTR_OFFSETS
	.align		4
        /*00a4*/ 	.byte	0x04, 0x1c
        /*00a6*/ 	.short	(.L_1339 - .L_1338)


	//   ....[0]....
.L_1338:
        /*00a8*/ 	.word	0x00000150


	//   ....[1]....
        /*00ac*/ 	.word	0x000003c0


	//   ....[2]....
        /*00b0*/ 	.word	0x00000670


	//----- nvinfo : EIATTR_MAX_THREADS
	.align		4
.L_1339:
        /*00b4*/ 	.byte	0x04, 0x05
        /*00b6*/ 	.short	(.L_1341 - .L_1340)
.L_1340:
        /*00b8*/ 	.word	0x00000400
        /*00bc*/ 	.word	0x00000001
        /*00c0*/ 	.word	0x00000001


	//----- nvinfo : EIATTR_CRS_STACK_SIZE
	.align		4
.L_1341:
        /*00c4*/ 	.byte	0x04, 0x1e
        /*00c6*/ 	.short	(.L_1343 - .L_1342)
.L_1342:
        /*00c8*/ 	.word	0x00000000


	//----- nvinfo : EIATTR_CBANK_PARAM_SIZE
	.align		4
.L_1343:
        /*00cc*/ 	.byte	0x03, 0x19
        /*00ce*/ 	.short	0x0040


	//----- nvinfo : EIATTR_PARAM_CBANK
	.align		4
        /*00d0*/ 	.byte	0x04, 0x0a
        /*00d2*/ 	.short	(.L_1345 - .L_1344)
	.align		4
.L_1344:
        /*00d4*/ 	.word	index@(.nv.constant0._ZN2at6native53_GLOBAL__N__3bfe7fd5_20_UpSampleNearest2d_cu_198c5ce228upsample_nearest2d_out_frameIhXadL_ZNS0_37nearest_neighbor_compute_source_indexEfiiEEEEvPKT_PS3_mmmmmff)
        /*00d8*/ 	.short	0x0210
        /*00da*/ 	.short	0x0040


	//----- nvinfo : EIATTR_SW_WAR
	.align		4
.L_1345:
        /*00dc*/ 	.byte	0x04, 0x36
        /*00de*/ 	.short	(.L_1347 - .L_1346)
.L_1346:
        /*00e0*/ 	.word	0x00000008
.L_1347:


//--------------------- .nv.info._ZN2at6native53_GLOBAL__N__3bfe7fd5_20_UpSampleNearest2d_cu_198c5ce228upsample_nearest2d_out_frameIN3c108BFloat16EXadL_ZNS0_37nearest_neighbor_compute_source_indexEfiiEEEEvPKT_PS5_mmmmmff --------------------------
	.section	.nv.info._ZN2at6native53_GLOBAL__N__3bfe7fd5_20_UpSampleNearest2d_cu_198c5ce228upsample_nearest2d_out_frameIN3c108BFloat16EXadL_ZNS0_37nearest_neighbor_compute_source_indexEfiiEEEEvPKT_PS5_mmmmmff,"",@"SHT_CUDA_INFO"
	.sectionflags	@""
	.align	4


	//----- nvinfo : EIATTR_CUDA_API_VERSION
	.align		4
        /*0000*/ 	.byte	0x04, 0x37
        /*0002*/ 	.short	(.L_1349 - .L_1348)
.L_1348:
        /*0004*/ 	.word	0x00000082


	//----- nvinfo : EIATTR_KPARAM_INFO
	.align		4
.L_1349:
        /*0008*/ 	.byte	0x04, 0x17
        /*000a*/ 	.short	(.L_1351 - .L_1350)
.L_1350:
        /*000c*/ 	.word	0x00000000
        /*0010*/ 	.short	0x0008
        /*0012*/ 	.short	0x003c
        /*0014*/ 	.byte	0x00, 0xf0, 0x11, 0x00


	//----- nvinfo : EIATTR_KPARAM_INFO
	.align		4
.L_1351:
        /*0018*/ 	.byte	0x04, 0x17
        /*001a*/ 	.short	(.L_1353 - .L_1352)
.L_1352:
        /*001c*/ 	.word	0x00000000
        /*0020*/ 	.short	0x0007
        /*0022*/ 	.short	0x0038
        /*0024*/ 	.byte	0x00, 0xf0, 0x11, 0x00


	//----- nvinfo : EIATTR_KPARAM_INFO
	.align		4
.L_1353:
        /*0028*/ 	.byte	0x04, 0x17
        /*002a*/ 	.short	(.L_1355 - .L_1354)
.L_1354:
        /*002c*/ 	.word	0x00000000
        /*0030*/ 	.short	0x0006
        /*0032*/ 	.short	0x0030
        /*0034*/ 	.byte	0x00, 0xf0, 0x21, 0x00


	//----- nvinfo : EIATTR_KPARAM_INFO
	.align		4
.L_1355:
        /*0038*/ 	.byte	0x04, 0x17
        /*003a*/ 	.short	(.L_1357 - .L_1356)
.L_1356:
        /*003c*/ 	.word	0x00000000
        /*0040*/ 	.short	0x0005
        /*0042*/ 	.short	0x0028
        /*0044*/ 	.byte	0x00, 0xf0, 0x21, 0x00


	//----- nvinfo : EIATTR_KPARAM_INFO
	.align		4
.L_1357:
        /*0048*/ 	.byte	0x04, 0x17
        /*004a*/ 	.short	(.L_1359 - .L_1358)
.L_1358:
        /*004c*/ 	.word	0x00000000
        /*0050*/ 	.short	0x0004
        /*0052*/ 	.short	0x0020
        /*0054*/ 	.byte	0x00, 0xf0, 0x21, 0x00


	//----- nvinfo : EIATTR_KPARAM_INFO
	.align		4
.L_1359:
        /*0058*/ 	.byte	0x04, 0x17
        /*005a*/ 	.short	(.L_1361 - .L_1360)
.L_1360:
        /*005c*/ 	.word	0x00000000
        /*0060*/ 	.short	0x0003
        /*0062*/ 	.short	0x0018
        /*0064*/ 	.byte	0x00, 0xf0, 0x21, 0x00


	//----- nvinfo : EIATTR_KPARAM_INFO
	.align		4
.L_1361:
        /*0068*/ 	.byte	0x04, 0x17
        /*006a*/ 	.short	(.L_1363 - .L_1362)
.L_1362:
        /*006c*/ 	.word	0x00000000
        /*0070*/ 	.short	0x0002
        /*0072*/ 	.short	0x0010
        /*0074*/ 	.byte	0x00, 0xf0, 0x21, 0x00


	//----- nvinfo : EIATTR_KPARAM_INFO
	.align		4
.L_1363:
        /*0078*/ 	.byte	0x04, 0x17
        /*007a*/ 	.short	(.L_1365 - .L_1364)
.L_1364:
        /*007c*/ 	.word	0x00000000
        /*0080*/ 	.short	0x0001
        /*0082*/ 	.short	0x0008
        /*0084*/ 	.byte	0x00, 0xf0, 0x21, 0x00


	//----- nvinfo : EIATTR_KPARAM_INFO
	.align		4
.L_1365:
        /*0088*/ 	.byte	0x04, 0x17
        /*008a*/ 	.short	(.L_1367 - .L_1366)
.L_1366:
        /*008c*/ 	.word	0x00000000
        /*0090*/ 	.short	0x0000
        /*0092*/ 	.short	0x0000
        /*0094*/ 	.byte	0x00, 0xf0, 0x21, 0x00


	//----- nvinfo : EIATTR_SPARSE_MMA_MASK
	.align		4
.L_1367:
        /*0098*/ 	.byte	0x03, 0x50
        /*009a*/ 	.short	0x0000


	//----- nvinfo : EIATTR_MAXREG_COUNT
	.align		4
        /*009c*/ 	.byte	0x03, 0x1b
        /*009e*/ 	.short	0x0040


	//----- nvinfo : EIATTR_MERCURY_ISA_VERSION
	.align		4
        /*00a0*/ 	.byte	0x03, 0x5f
        /*00a2*/ 	.short	0x0101


	//----- nvinfo : EIATTR_EXIT_INSTR_OFFSETS
	.align		4
        /*00a4*/ 	.byte	0x04, 0x1c
        /*00a6*/ 	.short	(.L_1369 - .L_1368)


	//   ....[0]....
.L_1368:
        /*00a8*/ 	.word	0x00000150


	//   ....[1]....
        /*00ac*/ 	.word	0x000003c0


	//   ....[2]....
        /*00b0*/ 	.word	0x00000670


	//----- nvinfo : EIATTR_MAX_THREADS
	.align		4
.L_1369:
        /*00b4*/ 	.byte	0x04, 0x05
        /*00b6*/ 	.short	(.L_1371 - .L_1370)
.L_1370:
        /*00b8*/ 	.word	0x00000400
        /*00bc*/ 	.word	0x00000001
        /*00c0*/ 	.word	0x00000001


	//----- nvinfo : EIATTR_CRS_STACK_SIZE
	.align		4
.L_1371:
        /*00c4*/ 	.byte	0x04, 0x1e
        /*00c6*/ 	.short	(.L_1373 - .L_1372)
.L_1372:
        /*00c8*/ 	.word	0x00000000


	//----- nvinfo : EIATTR_CBANK_PARAM_SIZE
	.align		4
.L_1373:
        /*00cc*/ 	.byte	0x03, 0x19
        /*00ce*/ 	.short	0x0040


	//----- nvinfo : EIATTR_PARAM_CBANK
	.align		4
        /*00d0*/ 	.byte	0x04, 0x0a
        /*00d2*/ 	.short	(.L_1375 - .L_1374)
	.align		4
.L_1374:
        /*00d4*/ 	.word	index@(.nv.constant0._ZN2at6native53_GLOBAL__N__3bfe7fd5_20_UpSampleNearest2d_cu_198c5ce228upsample_nearest2d_out_frameIN3c108BFloat16EXadL_ZNS0_37nearest_neighbor_compute_source_indexEfiiEEEEvPKT_PS5_mmmmmff)
        /*00d8*/ 	.short	0x0210
        /*00da*/ 	.short	0x0040


	//----- nvinfo : EIATTR_SW_WAR
	.align		4
.L_1375:
        /*00dc*/ 	.byte	0x04, 0x36
        /*00de*/ 	.short	(.L_1377 - .L_1376)
.L_1376:
        /*00e0*/ 	.word	0x00000008
.L_1377:


//--------------------- .nv.info._ZN2at6native53_GLOBAL__N__3bfe7fd5_20_UpSampleNearest2d_cu_198c5ce228upsample_nearest2d_out_frameIN3c104HalfEXadL_ZNS0_37nearest_neighbor_compute_source_indexEfiiEEEEvPKT_PS5_mmmmmff --------------------------
	.section	.nv.info._ZN2at6native53_GLOBAL__N__3bfe7fd5_20_UpSampleNearest2d_cu_198c5ce228upsample_nearest2d_out_frameIN3c104HalfEXadL_ZNS0_37nearest_neighbor_compute_source_indexEfiiEEEEvPKT_PS5_mmmmmff,"",@"SHT_CUDA_INFO"
	.sectionflags	@""
	.align	4


	//----- nvinfo : EIATTR_CUDA_API_VERSION
	.align		4
        /*0000*/ 	.byte	0x04, 0x37
        /*0002*/ 	.short	(.L_1379 - .L_1378)
.L_1378:
        /*0004*/ 	.word	0x00000082


	//----- nvinfo : EIATTR_KPARAM_INFO
	.align		4
.L_1379:
        /*0008*/ 	.byte	0x04, 0x17
        /*000a*/ 	.short	(.L_1381 - .L_1380)
.L_1380:
        /*000c*/ 	.word	0x00000000
        /*0010*/ 	.short	0x0008
        /*0012*/ 	.short	0x003c
        /*0014*/ 	.byte	0x00, 0xf0, 0x11, 0x00


	//----- nvinfo : EIATTR_KPARAM_INFO
	.align		4
.L_1381:
        /*0018*/ 	.byte	0x04, 0x17
        /*001a*/ 	.short	(.L_1383 - .L_1382)
.L_1382:
        /*001c*/ 	.word	0x00000000
        /*0020*/ 	.short	0x0007
        /*0022*/ 	.short	0x0038
        /*0024*/ 	.byte	0x00, 0xf0, 0x11, 0x00


	//----- nvinfo : EIATTR_KPARAM_INFO
	.align		4
.L_1383:
        /*0028*/ 	.byte	0x04, 0x17
        /*002a*/ 	.short	(.L_1385 - .L_1384)
.L_1384:
        /*002c*/ 	.word	0x00000000
        /*0030*/ 	.short	0x0006
        /*0032*/ 	.short	0x0030
        /*0034*/ 	.byte	0x00, 0xf0, 0x21, 0x00


	//----- nvinfo : EIATTR_KPARAM_INFO
	.align		4
.L_1385:
        /*0038*/ 	.byte	0x04, 0x17
        /*003a*/ 	.short	(.L_1387 - .L_1386)
.L_1386:
        /*003c*/ 	.word	0x00000000
        /*0040*/ 	.short	0x0005
        /*0042*/ 	.short	0x0028
        /*0044*/ 	.byte	0x00, 0xf0, 0x21, 0x00


	//----- nvinfo : EIATTR_KPARAM_INFO
	.align		4
.L_1387:
        /*0048*/ 	.byte	0x04, 0x17
        /*004a*/ 	.short	(.L_1389 - .L_1388)
.L_1388:
        /*004c*/ 	.word	0x00000000
        /*0050*/ 	.short	0x0004
        /*0052*/ 	.short	0x0020
        /*0054*/ 	.byte	0x00, 0xf0, 0x21, 0x00


	//----- nvinfo : EIATTR_KPARAM_INFO
	.align		4
.L_1389:
        /*0058*/ 	.byte	0x04, 0x17
        /*005a*/ 	.short	(.L_1391 - .L_1390)
.L_1390:
        /*005c*/ 	.word	0x00000000
        /*0060*/ 	.short	0x0003
        /*0062*/ 	.short	0x0018
        /*0064*/ 	.byte	0x00, 0xf0, 0x21, 0x00


	//----- nvinfo : EIATTR_KPARAM_INFO
	.align		4
.L_1391:
        /*0068*/ 	.byte	0x04, 0x17
        /*006a*/ 	.short	(.L_1393 - .L_1392)
.L_1392:
        /*006c*/ 	.word	0x00000000
        /*0070*/ 	.short	0x0002
        /*0072*/ 	.short	0x0010
        /*0074*/ 	.byte	0x00, 0xf0, 0x21, 0x00


	//----- nvinfo : EIATTR_KPARAM_INFO
	.align		4
.L_1393:
        /*0078*/ 	.byte	0x04, 0x17
        /*007a*/ 	.short	(.L_1395 - .L_1394)
.L_1394:
        /*007c*/ 	.word	0x00000000
        /*0080*/ 	.short	0x0001
        /*0082*/ 	.short	0x0008
        /*0084*/ 	.byte	0x00, 0xf0, 0x21, 0x00


	//----- nvinfo : EIATTR_KPARAM_INFO
	.align		4
.L_1395:
        /*0088*/ 	.byte	0x04, 0x17
        /*008a*/ 	.short	(.L_1397 - .L_1396)
.L_1396:
        /*008c*/ 	.word	0x00000000
        /*0090*/ 	.short	0x0000
        /*0092*/ 	.short	0x0000
        /*0094*/ 	.byte	0x00, 0xf0, 0x21, 0x00


	//----- nvinfo : EIATTR_SPARSE_MMA_MASK
	.align		4
.L_1397:
        /*0098*/ 	.byte	0x03, 0x50
        /*009a*/ 	.short	0x0000


	//----- nvinfo : EIATTR_MAXREG_COUNT
	.align		4
        /*009c*/ 	.byte	0x03, 0x1b
        /*009e*/ 	.short	0x0040


	//----- nvinfo : EIATTR_MERCURY_ISA_VERSION
	.align		4
        /*00a0*/ 	.byte	0x03, 0x5f
        /*00a2*/ 	.short	0x0101


	//----- nvinfo : EIATTR_EXIT_INSTR_OFFSETS
	.align		4
        /*00a4*/ 	.byte	0x04, 0x1c
        /*00a6*/ 	.short	(.L_1399 - .L_1398)


	//   ....[0]....
.L_1398:
        /*00a8*/ 	.word	0x00000150


	//   ....[1]....
        /*00ac*/ 	.word	0x000003c0


	//   ....[2]....
        /*00b0*/ 	.word	0x00000670


	//----- nvinfo : EIATTR_MAX_THREADS
	.align		4
.L_1399:
        /*00b4*/ 	.byte	0x04, 0x05
        /*00b6*/ 	.short	(.L_1401 - .L_1400)
.L_1400:
        /*00b8*/ 	.word	0x00000400
        /*00bc*/ 	.word	0x00000001
        /*00c0*/ 	.word	0x00000001


	//----- nvinfo : EIATTR_CRS_STACK_SIZE
	.align		4
.L_1401:
        /*00c4*/ 	.byte	0x04, 0x1e
        /*00c6*/ 	.short	(.L_1403 - .L_1402)
.L_1402:
        /*00c8*/ 	.word	0x00000000


	//----- nvinfo : EIATTR_CBANK_PARAM_SIZE
	.align		4
.L_1403:
        /*00cc*/ 	.byte	0x03, 0x19
        /*00ce*/ 	.short	0x0040


	//----- nvinfo : EIATTR_PARAM_CBANK
	.align		4
        /*00d0*/ 	.byte	0x04, 0x0a
        /*00d2*/ 	.short	(.L_1405 - .L_1404)
	.align		4
.L_1404:
        /*00d4*/ 	.word	index@(.nv.constant0._ZN2at6native53_GLOBAL__N__3bfe7fd5_20_UpSampleNearest2d_cu_198c5ce228upsample_nearest2d_out_frameIN3c104HalfEXadL_ZNS0_37nearest_neighbor_compute_source_indexEfiiEEEEvPKT_PS5_mmmmmff)
        /*00d8*/ 	.short	0x0210
        /*00da*/ 	.short	0x0040


	//----- nvinfo : EIATTR_SW_WAR
	.align		4
.L_1405:
        /*00dc*/ 	.byte	0x04, 0x36
        /*00de*/ 	.short	(.L_1407 - .L_1406)
.L_1406:
        /*00e0*/ 	.word	0x00000008
.L_1407:


//--------------------- .nv.info._ZN2at6native53_GLOBAL__N__3bfe7fd5_20_UpSampleNearest2d_cu_198c5ce228upsample_nearest2d_out_frameIfXadL_ZNS0_37nearest_neighbor_compute_source_indexEfiiEEEEvPKT_PS3_mmmmmff --------------------------
	.section	.nv.info._ZN2at6native53_GLOBAL__N__3bfe7fd5_20_UpSampleNearest2d_cu_198c5ce228upsample_nearest2d_out_frameIfXadL_ZNS0_37nearest_neighbor_compute_source_indexEfiiEEEEvPKT_PS3_mmmmmff,"",@"SHT_CUDA_INFO"
	.sectionflags	@""
	.align	4


	//----- nvinfo : EIATTR_CUDA_API_VERSION
	.align		4
        /*0000*/ 	.byte	0x04, 0x37
        /*0002*/ 	.short	(.L_1409 - .L_1408)
.L_1408:
        /*0004*/ 	.word	0x00000082


	//----- nvinfo : EIATTR_KPARAM_INFO
	.align		4
.L_1409:
        /*0008*/ 	.byte	0x04, 0x17
        /*000a*/ 	.short	(.L_1411 - .L_1410)
.L_1410:
        /*000c*/ 	.word	0x00000000
        /*0010*/ 	.short	0x0008
        /*0012*/ 	.short	0x003c
        /*0014*/ 	.byte	0x00, 0xf0, 0x11, 0x00


	//----- nvinfo : EIATTR_KPARAM_INFO
	.align		4
.L_1411:
        /*0018*/ 	.byte	0x04, 0x17
        /*001a*/ 	.short	(.L_1413 - .L_1412)
.L_1412:
        /*001c*/ 	.word	0x00000000
        /*0020*/ 	.short	0x0007
        /*0022*/ 	.short	0x0038
        /*0024*/ 	.byte	0x00, 0xf0, 0x11, 0x00


	//----- nvinfo : EIATTR_KPARAM_INFO
	.align		4
.L_1413:
        /*0028*/ 	.byte	0x04, 0x17
        /*002a*/ 	.short	(.L_1415 - .L_1414)
.L_1414:
        /*002c*/ 	.word	0x00000000
        /*0030*/ 	.short	0x0006
        /*0032*/ 	.short	0x0030
        /*0034*/ 	.byte	0x00, 0xf0, 0x21, 0x00


	//----- nvinfo : EIATTR_KPARAM_INFO
	.align		4
.L_1415:
        /*0038*/ 	.byte	0x04, 0x17
        /*003a*/ 	.short	(.L_1417 - .L_1416)
.L_1416:
        /*003c*/ 	.word	0x00000000
        /*0040*/ 	.short	0x0005
        /*0042*/ 	.short	0x0028
        /*0044*/ 	.byte	0x00, 0xf0, 0x21, 0x00


	//----- nvinfo : EIATTR_KPARAM_INFO
	.align		4
.L_1417:
        /*0048*/ 	.byte	0x04, 0x17
        /*004a*/ 	.short	(.L_1419 - .L_1418)
.L_1418:
        /*004c*/ 	.word	0x00000000
        /*0050*/ 	.short	0x0004
        /*0052*/ 	.short	0x0020
        /*0054*/ 	.byte	0x00, 0xf0, 0x21, 0x00


	//----- nvinfo : EIATTR_KPARAM_INFO
	.align		4
.L_1419:
        /*0058*/ 	.byte	0x04, 0x17
        /*005a*/ 	.short	(.L_1421 - .L_1420)
.L_1420:
        /*005c*/ 	.word	0x00000000
        /*0060*/ 	.short	0x0003
        /*0062*/ 	.short	0x0018
        /*0064*/ 	.byte	0x00, 0xf0, 0x21, 0x00


	//----- nvinfo : EIATTR_KPARAM_INFO
	.align		4
.L_1421:
        /*0068*/ 	.byte	0x04, 0x17
        /*006a*/ 	.short	(.L_1423 - .L_1422)
.L_1422:
        /*006c*/ 	.word	0x00000000
        /*0070*/ 	.short	0x0002
        /*0072*/ 	.short	0x0010
        /*0074*/ 	.byte	0x00, 0xf0, 0x21, 0x00


	//----- nvinfo : EIATTR_KPARAM_INFO
	.align		4
.L_1423:
        /*0078*/ 	.byte	0x04, 0x17
        /*007a*/ 	.short	(.L_1425 - .L_1424)
.L_1424:
        /*007c*/ 	.word	0x00000000
        /*0080*/ 	.short	0x0001
        /*0082*/ 	.short	0x0008
        /*0084*/ 	.byte	0x00, 0xf0, 0x21, 0x00


	//----- nvinfo : EIATTR_KPARAM_INFO
	.align		4
.L_1425:
        /*0088*/ 	.byte	0x04, 0x17
        /*008a*/ 	.short	(.L_1427 - .L_1426)
.L_1426:
        /*008c*/ 	.word	0x00000000
        /*0090*/ 	.short	0x0000
        /*0092*/ 	.short	0x0000
        /*0094*/ 	.byte	0x00, 0xf0, 0x21, 0x00


	//----- nvinfo : EIATTR_SPARSE_MMA_MASK
	.align		4
.L_1427:
        /*0098*/ 	.byte	0x03, 0x50
        /*009a*/ 	.short	0x0000


	//----- nvinfo : EIATTR_MAXREG_COUNT
	.align		4
        /*009c*/ 	.byte	0x03, 0x1b
        /*009e*/ 	.short	0x0040


	//----- nvinfo : EIATTR_MERCURY_ISA_VERSION
	.align		4
        /*00a0*/ 	.byte	0x03, 0x5f
        /*00a2*/ 	.short	0x0101


	//----- nvinfo : EIATTR_EXIT_INSTR_OFFSETS
	.align		4
        /*00a4*/ 	.byte	0x04, 0x1c
        /*00a6*/ 	.short	(.L_1429 - .L_1428)


	//   ....[0]....
.L_1428:
        /*00a8*/ 	.word	0x00000150


	//   ....[1]....
        /*00ac*/ 	.word	0x000003c0


	//   ....[2]....
        /*00b0*/ 	.word	0x00000670


	//----- nvinfo : EIATTR_MAX_THREADS
	.align		4
.L_1429:
        /*00b4*/ 	.byte	0x04, 0x05
        /*00b6*/ 	.short	(.L_1431 - .L_1430)
.L_1430:
        /*00b8*/ 	.word	0x00000400
        /*00bc*/ 	.word	0x00000001
        /*00c0*/ 	.word	0x00000001


	//----- nvinfo : EIATTR_CRS_STACK_SIZE
	.align		4
.L_1431:
        /*00c4*/ 	.byte	0x04, 0x1e
        /*00c6*/ 	.short	(.L_1433 - .L_1432)
.L_1432:
        /*00c8*/ 	.word	0x00000000


	//----- nvinfo : EIATTR_CBANK_PARAM_SIZE
	.align		4
.L_1433:
        /*00cc*/ 	.byte	0x03, 0x19
        /*00ce*/ 	.short	0x0040


	//----- nvinfo : EIATTR_PARAM_CBANK
	.align		4
        /*00d0*/ 	.byte	0x04, 0x0a
        /*00d2*/ 	.short	(.L_1435 - .L_1434)
	.align		4
.L_1434:
        /*00d4*/ 	.word	index@(.nv.constant0._ZN2at6native53_GLOBAL__N__3bfe7fd5_20_UpSampleNearest2d_cu_198c5ce228upsample_nearest2d_out_frameIfXadL_ZNS0_37nearest_neighbor_compute_source_indexEfiiEEEEvPKT_PS3_mmmmmff)
        /*00d8*/ 	.short	0x0210
        /*00da*/ 	.short	0x0040


	//----- nvinfo : EIATTR_SW_WAR
	.align		4
.L_1435:
        /*00dc*/ 	.byte	0x04, 0x36
        /*00de*/ 	.short	(.L_1437 - .L_1436)
.L_1436:
        /*00e0*/ 	.word	0x00000008
.L_1437:


//--------------------- .nv.info._ZN2at6native53_GLOBAL__N__3bfe7fd5_20_UpSampleNearest2d_cu_198c5ce228upsample_nearest2d_out_frameIdXadL_ZNS0_37nearest_neighbor_compute_source_indexEfiiEEEEvPKT_PS3_mmmmmff --------------------------
	.section	.nv.info._ZN2at6native53_GLOBAL__N__3bfe7fd5_20_UpSampleNearest2d_cu_198c5ce228upsample_nearest2d_out_frameIdXadL_ZNS0_37nearest_neighbor_compute_source_indexEfiiEEEEvPKT_PS3_mmmmmff,"",@"SHT_CUDA_INFO"
	.sectionflags	@""
	.align	4


	//----- nvinfo : EIATTR_CUDA_API_VERSION
	.align		4
        /*0000*/ 	.byte	0x04, 0x37
        /*0002*/ 	.short	(.L_1439 - .L_1438)
.L_1438:
        /*0004*/ 	.word	0x00000082


	//----- nvinfo : EIATTR_KPARAM_INFO
	.align		4
.L_1439:
        /*0008*/ 	.byte	0x04, 0x17
        /*000a*/ 	.short	(.L_1441 - .L_1440)
.L_1440:
        /*000c*/ 	.word	0x00000000
        /*0010*/ 	.short	0x0008
        /*0012*/ 	.short	0x003c
        /*0014*/ 	.byte	0x00, 0xf0, 0x11, 0x00


	//----- nvinfo : EIATTR_KPARAM_INFO
	.align		4
.L_1441:
        /*0018*/ 	.byte	0x04, 0x17
        /*001a*/ 	.short	(.L_1443 - .L_1442)
.L_1442:
        /*001c*/ 	.word	0x00000000
        /*0020*/ 	.short	0x0007
        /*0022*/ 	.short	0x0038
        /*0024*/ 	.byte	0x00, 0xf0, 0x11, 0x00


	//----- nvinfo : EIATTR_KPARAM_INFO
	.align		4
.L_1443:
        /*0028*/ 	.byte	0x04, 0x17
        /*002a*/ 	.short	(.L_1445 - .L_1444)
.L_1444:
        /*002c*/ 	.word	0x00000000
        /*0030*/ 	.short	0x0006
        /*0032*/ 	.short	0x0030
        /*0034*/ 	.byte	0x00, 0xf0, 0x21, 0x00


	//----- nvinfo : EIATTR_KPARAM_INFO
	.align		4
.L_1445:
        /*0038*/ 	.byte	0x04, 0x17
        /*003a*/ 	.short	(.L_1447 - .L_1446)
.L_1446:
        /*003c*/ 	.word	0x00000000
        /*0040*/ 	.short	0x0005
        /*0042*/ 	.short	0x0028
        /*0044*/ 	.byte	0x00, 0xf0, 0x21, 0x00


	//----- nvinfo : EIATTR_KPARAM_INFO
	.align		4
.L_1447:
        /*0048*/ 	.byte	0x04, 0x17
        /*004a*/ 	.short	(.L_1449 - .L_1448)
.L_1448:
        /*004c*/ 	.word	0x00000000
        /*0050*/ 	.short	0x0004
        /*0052*/ 	.short	0x0020
        /*0054*/ 	.byte	0x00, 0xf0, 0x21, 0x00


	//----- nvinfo : EIATTR_KPARAM_INFO
	.align		4
.L_1449:
        /*0058*/ 	.byte	0x04, 0x17
        /*005a*/ 	.short	(.L_1451 - .L_1450)
.L_1450:
        /*005c*/ 	.word	0x00000000
        /*0060*/ 	.short	0x0003
        /*0062*/ 	.short	0x0018
        /*0064*/ 	.byte	0x00, 0xf0, 0x21, 0x00


	//----- nvinfo : EIATTR_KPARAM_INFO
	.align		4
.L_1451:
        /*0068*/ 	.byte	0x04, 0x17
        /*006a*/ 	.short	(.L_1453 - .L_1452)
.L_1452:
        /*006c*/ 	.word	0x00000000
        /*0070*/ 	.short	0x0002
        /*0072*/ 	.short	0x0010
        /*0074*/ 	.byte	0x00, 0xf0, 0x21, 0x00


	//----- nvinfo : EIATTR_KPARAM_INFO
	.align		4
.L_1453:
        /*0078*/ 	.byte	0x04, 0x17
        /*007a*/ 	.short	(.L_1455 - .L_1454)
.L_1454:
        /*007c*/ 	.word	0x00000000
        /*0080*/ 	.short	0x0001
        /*0082*/ 	.short	0x0008
        /*0084*/ 	.byte	0x00, 0xf0, 0x21, 0x00


	//----- nvinfo : EIATTR_KPARAM_INFO
	.align		4
.L_1455:
        /*0088*/ 	.byte	0x04, 0x17
        /*008a*/ 	.short	(.L_1457 - .L_1456)
.L_1456:
        /*008c*/ 	.word	0x00000000
        /*0090*/ 	.short	0x0000
        /*0092*/ 	.short	0x0000
        /*0094*/ 	.byte	0x00, 0xf0, 0x21, 0x00


	//----- nvinfo : EIATTR_SPARSE_MMA_MASK
	.align		4
.L_1457:
        /*0098*/ 	.byte	0x03, 0x50
        /*009a*/ 	.short	0x0000


	//----- nvinfo : EIATTR_MAXREG_COUNT
	.align		4
        /*009c*/ 	.byte	0x03, 0x1b
        /*009e*/ 	.short	0x0040


	//----- nvinfo : EIATTR_MERCURY_ISA_VERSION
	.align		4
        /*00a0*/ 	.byte	0x03, 0x5f
        /*00a2*/ 	.short	0x0101


	//----- nvinfo : EIATTR_EXIT_INSTR_OFFSETS
	.align		4
        /*00a4*/ 	.byte	0x04, 0x1c
        /*00a6*/ 	.short	(.L_1459 - .L_1458)


	//   ....[0]....
.L_1458:
        /*00a8*/ 	.word	0x00000150


	//   ....[1]....
        /*00ac*/ 	.word	0x000003c0


	//   ....[2]....
        /*00b0*/ 	.word	0x00000640


	//----- nvinfo : EIATTR_MAX_THREADS
	.align		4
.L_1459:
        /*00b4*/ 	.byte	0x04, 0x05
        /*00b6*/ 	.short	(.L_1461 - .L_1460)
.L_1460:
        /*00b8*/ 	.word	0x00000400
        /*00bc*/ 	.word	0x00000001
        /*00c0*/ 	.word	0x00000001


	//----- nvinfo : EIATTR_CRS_STACK_SIZE
	.align		4
.L_1461:
        /*00c4*/ 	.byte	0x04, 0x1e
        /*00c6*/ 	.short	(.L_1463 - .L_1462)
.L_1462:
        /*00c8*/ 	.word	0x00000000


	//----- nvinfo : EIATTR_CBANK_PARAM_SIZE
	.align		4
.L_1463:
        /*00cc*/ 	.byte	0x03, 0x19
        /*00ce*/ 	.short	0x0040


	//----- nvinfo : EIATTR_PARAM_CBANK
	.align		4
        /*00d0*/ 	.byte	0x04, 0x0a
        /*00d2*/ 	.short	(.L_1465 - .L_1464)
	.align		4
.L_1464:
        /*00d4*/ 	.word	index@(.nv.constant0._ZN2at6native53_GLOBAL__N__3bfe7fd5_20_UpSampleNearest2d_cu_198c5ce228upsample_nearest2d_out_frameIdXadL_ZNS0_37nearest_neighbor_compute_source_indexEfiiEEEEvPKT_PS3_mmmmmff)
        /*00d8*/ 	.short	0x0210
        /*00da*/ 	.short	0x0040


	//----- nvinfo : EIATTR_SW_WAR
	.align		4
.L_1465:
        /*00dc*/ 	.byte	0x04, 0x36
        /*00de*/ 	.short	(.L_1467 - .L_1466)
.L_1466:
        /*00e0*/ 	.word	0x00000008
.L_1467:


//--------------------- .nv.info._ZN2at6native53_GLOBAL__N__3bfe7fd5_20_UpSampleNearest2d_cu_198c5ce233upsample_nearest2d_nhwc_out_frameIhXadL_ZNS0_37nearest_neighbor_compute_source_indexEfiiEEEEvPKT_PS3_mmmmmffm --------------------------
	.section	.nv.info._ZN2at6native53_GLOBAL__N__3bfe7fd5_20_UpSampleNearest2d_cu_198c5ce233upsample_nearest2d_nhwc_out_frameIhXadL_ZNS0_37nearest_neighbor_compute_source_indexEfiiEEEEvPKT_PS3_mmmmmffm,"",@"SHT_CUDA_INFO"
	.sectionflags	@""
	.align	4


	//----- nvinfo : EIATTR_CUDA_API_VERSION
	.align		4
        /*0000*/ 	.byte	0x04, 0x37
        /*0002*/ 	.short	(.L_1469 - .L_1468)
.L_1468:
        /*0004*/ 	.word	0x00000082


	//----- nvinfo : EIATTR_KPARAM_INFO
	.align		4
.L_1469:
        /*0008*/ 	.byte	0x04, 0x17
        /*000a*/ 	.short	(.L_1471 - .L_1470)
.L_1470:
        /*000c*/ 	.word	0x00000000
        /*0010*/ 	.short	0x0009
        /*0012*/ 	.short	0x0040
        /*0014*/ 	.byte	0x00, 0xf0, 0x21, 0x00


	//----- nvinfo : EIATTR_KPARAM_INFO
	.align		4
.L_1471:
        /*0018*/ 	.byte	0x04, 0x17
        /*001a*/ 	.short	(.L_1473 - .L_1472)
.L_1472:
        /*001c*/ 	.word	0x00000000
        /*0020*/ 	.short	0x0008
        /*0022*/ 	.short	0x003c
        /*0024*/ 	.byte	0x00, 0xf0, 0x11, 0x00


	//----- nvinfo : EIATTR_KPARAM_INFO
	.align		4
.L_1473:
        /*0028*/ 	.byte	0x04, 0x17
        /*002a*/ 	.short	(.L_1475 - .L_1474)
.L_1474:
        /*002c*/ 	.word	0x00000000
        /*0030*/ 	.short	0x0007
        /*0032*/ 	.short	0x0038
        /*0034*/ 	.byte	0x00, 0xf0, 0x11, 0x00


	//----- nvinfo : EIATTR_KPARAM_INFO
	.align		4
.L_1475:
        /*0038*/ 	.byte	0x04, 0x17
        /*003a*/ 	.short	(.L_1477 - .L_1476)
.L_1476:
        /*003c*/ 	.word	0x00000000
        /*0040*/ 	.short	0x0006
        /*0042*/ 	.short	0x0030
        /*0044*/ 	.byte	0x00, 0xf0, 0x21, 0x00


	//----- nvinfo : EIATTR_KPARAM_INFO
	.align		4
.L_1477:
        /*0048*/ 	.byte	0x04, 0x17
        /*004a*/ 	.short	(.L_1479 - .L_1478)
.L_1478:
        /*004c*/ 	.word	0x00000000
        /*0050*/ 	.short	0x0005
        /*0052*/ 	.short	0x0028
        /*0054*/ 	.byte	0x00, 0xf0, 0x21, 0x00


	//----- nvinfo : EIATTR_KPARAM_INFO
	.align		4
.L_1479:
        /*0058*/ 	.byte	0x04, 0x17
        /*005a*/ 	.short	(.L_1481 - .L_1480)
.L_1480:
        /*005c*/ 	.word	0x00000000
        /*0060*/ 	.short	0x0004
        /*0062*/ 	.short	0x0020
        /*0064*/ 	.byte	0x00, 0xf0, 0x21, 0x00


	//----- nvinfo : EIATTR_KPARAM_INFO
	.align		4
.L_1481:
        /*0068*/ 	.byte	0x04, 0x17
        /*006a*/ 	.short	(.L_1483 - .L_1482)
.L_1482:
        /*006c*/ 	.word	0x00000000
        /*0070*/ 	.short	0x0003
        /*0072*/ 	.short	0x0018
        /*0074*/ 	.byte	0x00, 0xf0, 0x21, 0x00


	//----- nvinfo : EIATTR_KPARAM_INFO
	.align		4
.L_1483:
        /*0078*/ 	.byte	0x04, 0x17
        /*007a*/ 	.short	(.L_1485 - .L_1484)
.L_1484:
        /*007c*/ 	.word	0x00000000
        /*0080*/ 	.short	0x0002
        /*0082*/ 	.short	0x0010
        /*0084*/ 	.byte	0x00, 0xf0, 0x21, 0x00


	//----- nvinfo : EIATTR_KPARAM_INFO
	.align		4
.L_1485:
        /*0088*/ 	.byte	0x04, 0x17
        /*008a*/ 	.short	(.L_1487 - .L_1486)
.L_1486:
        /*008c*/ 	.word	0x00000000
        /*0090*/ 	.short	0x0001
        /*0092*/ 	.short	0x0008
        /*0094*/ 	.byte	0x00, 0xf0, 0x21, 0x00


	//----- nvinfo : EIATTR_KPARAM_INFO
	.align		4
.L_1487:
        /*0098*/ 	.byte	0x04, 0x17
        /*009a*/ 	.short	(.L_1489 - .L_1488)
.L_1488:
        /*009c*/ 	.word	0x00000000
        /*00a0*/ 	.short	0x0000
        /*00a2*/ 	.short	0x0000
        /*00a4*/ 	.byte	0x00, 0xf0, 0x21, 0x00


	//----- nvinfo : EIATTR_SPARSE_MMA_MASK
	.align		4
.L_1489:
        /*00a8*/ 	.byte	0x03, 0x50
        /*00aa*/ 	.short	0x0000


	//----- nvinfo : EIATTR_MAXREG_COUNT
	.align		4
        /*00ac*/ 	.byte	0x03, 0x1b
        /*00ae*/ 	.short	0x0040


	//----- nvinfo : EIATTR_MERCURY_ISA_VERSION
	.align		4
        /*00b0*/ 	.byte	0x03, 0x5f
        /*00b2*/ 	.short	0x0101


	//----- nvinfo : EIATTR_EXIT_INSTR_OFFSETS
	.align		4
        /*00b4*/ 	.byte	0x04, 0x1c
        /*00b6*/ 	.short	(.L_1491 - .L_1490)


	//   ....[0]....
.L_1490:
        /*00b8*/ 	.word	0x00000090


	//   ....[1]....
        /*00bc*/ 	.word	0x00000c30


	//----- nvinfo : EIATTR_MAX_THREADS
	.align		4
.L_1491:
        /*00c0*/ 	.byte	0x04, 0x05
        /*00c2*/ 	.short	(.L_1493 - .L_1492)
.L_1492:
        /*00c4*/ 	.word	0x00000400
        /*00c8*/ 	.word	0x00000001
        /*00cc*/ 	.word	0x00000001


	//----- nvinfo : EIATTR_CRS_STACK_SIZE
	.align		4
.L_1493:
        /*00d0*/ 	.byte	0x04, 0x1e
        /*00d2*/ 	.short	(.L_1495 - .L_1494)
.L_1494:
        /*00d4*/ 	.word	0x00000000


	//----- nvinfo : EIATTR_CBANK_PARAM_SIZE
	.align		4
.L_1495:
        /*00d8*/ 	.byte	0x03, 0x19
        /*00da*/ 	.short	0x0048


	//----- nvinfo : EIATTR_PARAM_CBANK
	.align		4
        /*00dc*/ 	.byte	0x04, 0x0a
        /*00de*/ 	.short	(.L_1497 - .L_1496)
	.align		4
.L_1496:
        /*00e0*/ 	.word	index@(.nv.constant0._ZN2at6native53_GLOBAL__N__3bfe7fd5_20_UpSampleNearest2d_cu_198c5ce233upsample_nearest2d_nhwc_out_frameIhXadL_ZNS0_37nearest_neighbor_compute_source_indexEfiiEEEEvPKT_PS3_mmmmmffm)
        /*00e4*/ 	.short	0x0210
        /*00e6*/ 	.short	0x0048


	//----- nvinfo : EIATTR_SW_WAR
	.align		4
.L_1497:
        /*00e8*/ 	.byte	0x04, 0x36
        /*00ea*/ 	.short	(.L_1499 - .L_1498)
.L_1498:
        /*00ec*/ 	.word	0x00000008
.L_1499:


//--------------------- .nv.info._ZN2at6native53_GLOBAL__N__3bfe7fd5_20_UpSampleNearest2d_cu_198c5ce233upsample_nearest2d_nhwc_out_frameIN3c108BFloat16EXadL_ZNS0_37nearest_neighbor_compute_source_indexEfiiEEEEvPKT_PS5_mmmmmffm --------------------------
	.section	.nv.info._ZN2at6native53_GLOBAL__N__3bfe7fd5_20_UpSampleNearest2d_cu_198c5ce233upsample_nearest2d_nhwc_out_frameIN3c108BFloat16EXadL_ZNS0_37nearest_neighbor_compute_source_indexEfiiEEEEvPKT_PS5_mmmmmffm,"",@"SHT_CUDA_INFO"
	.sectionflags	@""
	.align	4


	//----- nvinfo : EIATTR_CUDA_API_VERSION
	.align		4
        /*0000*/ 	.byte	0x04, 0x37
        /*0002*/ 	.short	(.L_1501 - .L_1500)
.L_1500:
        /*0004*/ 	.word	0x00000082


	//----- nvinfo : EIATTR_KPARAM_INFO
	.align		4
.L_1501:
        /*0008*/ 	.byte	0x04, 0x17
        /*000a*/ 	.short	(.L_1503 - .L_1502)
.L_1502:
        /*000c*/ 	.word	0x00000000
        /*0010*/ 	.short	0x0009
        /*0012*/ 	.short	0x0040
        /*0014*/ 	.byte	0x00, 0xf0, 0x21, 0x00


	//----- nvinfo : EIATTR_KPARAM_INFO
	.align		4
.L_1503:
        /*0018*/ 	.byte	0x04, 0x17
        /*001a*/ 	.short	(.L_1505 - .L_1504)
.L_1504:
        /*001c*/ 	.word	0x00000000
        /*0020*/ 	.short	0x0008
        /*0022*/ 	.short	0x003c
        /*0024*/ 	.byte	0x00, 0xf0, 0x11, 0x00


	//----- nvinfo : EIATTR_KPARAM_INFO
	.align		4
.L_1505:
        /*0028*/ 	.byte	0x04, 0x17
        /*002a*/ 	.short	(.L_1507 - .L_1506)
.L_1506:
        /*002c*/ 	.word	0x00000000
        /*0030*/ 	.short	0x0007
        /*0032*/ 	.short	0x0038
        /*0034*/ 	.byte	0x00, 0xf0, 0x11, 0x00


	//----- nvinfo : EIATTR_KPARAM_INFO
	.align		4
.L_1507:
        /*0038*/ 	.byte	0x04, 0x17
        /*003a*/ 	.short	(.L_1509 - .L_1508)
.L_1508:
        /*003c*/ 	.word	0x00000000
        /*0040*/ 	.short	0x0006
        /*0042*/ 	.short	0x0030
        /*0044*/ 	.byte	0x00, 0xf0, 0x21, 0x00


	//----- nvinfo : EIATTR_KPARAM_INFO
	.align		4
.L_1509:
        /*0048*/ 	.byte	0x04, 0x17
        /*004a*/ 	.short	(.L_1511 - .L_1510)
.L_1510:
        /*004c*/ 	.word	0x00000000
        /*0050*/ 	.short	0x0005
        /*0052*/ 	.short	0x0028
        /*0054*/ 	.byte	0x00, 0xf0, 0x21, 0x00


	//----- nvinfo : EIATTR_KPARAM_INFO
	.align		4
.L_1511:
        /*0058*/ 	.byte	0x04, 0x17
        /*005a*/ 	.short	(.L_1513 - .L_1512)
.L_1512:
        /*005c*/ 	.word	0x00000000
        /*0060*/ 	.short	0x0004
        /*0062*/ 	.short	0x0020
        /*0064*/ 	.byte	0x00, 0xf0, 0x21, 0x00


	//----- nvinfo : EIATTR_KPARAM_INFO
	.align		4
.L_1513:
        /*0068*/ 	.byte	0x04, 0x17
        /*006a*/ 	.short	(.L_1515 - .L_1514)
.L_1514:
        /*006c*/ 	.word	0x00000000
        /*0070*/ 	.short	0x0003
        /*0072*/ 	.short	0x0018
        /*0074*/ 	.byte	0x00, 0xf0, 0x21, 0x00


	//----- nvinfo : EIATTR_KPARAM_INFO
	.align		4
.L_1515:
        /*0078*/ 	.byte	0x04, 0x17
        /*007a*/ 	.short	(.L_1517 - .L_1516)
.L_1516:
        /*007c*/ 	.word	0x00000000
        /*0080*/ 	.short	0x0002
        /*0082*/ 	.short	0x0010
        /*0084*/ 	.byte	0x00, 0xf0, 0x21, 0x00


	//----- nvinfo : EIATTR_KPARAM_INFO
	.align		4
.L_1517:
        /*0088*/ 	.byte	0x04, 0x17
        /*008a*/ 	.short	(.L_1519 - .L_1518)
.L_1518:
        /*008c*/ 	.word	0x00000000
        /*0090*/ 	.short	0x0001
        /*0092*/ 	.short	0x0008
        /*0094*/ 	.byte	0x00, 0xf0, 0x21, 0x00


	//----- nvinfo : EIATTR_KPARAM_INFO
	.align		4
.L_1519:
        /*0098*/ 	.byte	0x04, 0x17
        /*009a*/ 	.short	(.L_1521 - .L_1520)
.L_1520:
        /*009c*/ 	.word	0x00000000
        /*00a0*/ 	.short	0x0000
        /*00a2*/ 	.short	0x0000
        /*00a4*/ 	.byte	0x00, 0xf0, 0x21, 0x00


	//----- nvinfo : EIATTR_SPARSE_MMA_MASK
	.align		4
.L_1521:
        /*00a8*/ 	.byte	0x03, 0x50
        /*00aa*/ 	.short	0x0000


	//----- nvinfo : EIATTR_MAXREG_COUNT
	.align		4
        /*00ac*/ 	.byte	0x03, 0x1b
        /*00ae*/ 	.short	0x0040


	//----- nvinfo : EIATTR_MERCURY_ISA_VERSION
	.align		4
        /*00b0*/ 	.byte	0x03, 0x5f
        /*00b2*/ 	.short	0x0101


	//----- nvinfo : EIATTR_EXIT_INSTR_OFFSETS
	.align		4
        /*00b4*/ 	.byte	0x04, 0x1c
        /*00b6*/ 	.short	(.L_1523 - .L_1522)


	//   ....[0]....
.L_1522:
        /*00b8*/ 	.word	0x00000090


	//   ....[1]....
        /*00bc*/ 	.word	0x00000c40


	//----- nvinfo : EIATTR_MAX_THREADS
	.align		4
.L_1523:
        /*00c0*/ 	.byte	0x04, 0x05
        /*00c2*/ 	.short	(.L_1525 - .L_1524)
.L_1524:
        /*00c4*/ 	.word	0x00000400
        /*00c8*/ 	.word	0x00000001
        /*00cc*/ 	.word	0x00000001


	//----- nvinfo : EIATTR_CRS_STACK_SIZE
	.align		4
.L_1525:
        /*00d0*/ 	.byte	0x04, 0x1e
        /*00d2*/ 	.short	(.L_1527 - .L_1526)
.L_1526:
        /*00d4*/ 	.word	0x00000000


	//----- nvinfo : EIATTR_CBANK_PARAM_SIZE
	.align		4
.L_1527:
        /*00d8*/ 	.byte	0x03, 0x19
        /*00da*/ 	.short	0x0048


	//----- nvinfo : EIATTR_PARAM_CBANK
	.align		4
        /*00dc*/ 	.byte	0x04, 0x0a
        /*00de*/ 	.short	(.L_1529 - .L_1528)
	.align		4
.L_1528:
        /*00e0*/ 	.word	index@(.nv.constant0._ZN2at6native53_GLOBAL__N__3bfe7fd5_20_UpSampleNearest2d_cu_198c5ce233upsample_nearest2d_nhwc_out_frameIN3c108BFloat16EXadL_ZNS0_37nearest_neighbor_compute_source_indexEfiiEEEEvPKT_PS5_mmmmmffm)
        /*00e4*/ 	.short	0x0210
        /*00e6*/ 	.short	0x0048


	//----- nvinfo : EIATTR_SW_WAR
	.align		4
.L_1529:
        /*00e8*/ 	.byte	0x04, 0x36
        /*00ea*/ 	.short	(.L_1531 - .L_1530)
.L_1530:
        /*00ec*/ 	.word	0x00000008
.L_1531:


//--------------------- .nv.info._ZN2at6native53_GLOBAL__N__3bfe7fd5_20_UpSampleNearest2d_cu_198c5ce233upsample_nearest2d_nhwc_out_frameIN3c104HalfEXadL_ZNS0_37nearest_neighbor_compute_source_indexEfiiEEEEvPKT_PS5_mmmmmffm --------------------------
	.section	.nv.info._ZN2at6native53_GLOBAL__N__3bfe7fd5_20_UpSampleNearest2d_cu_198c5ce233upsample_nearest2d_nhwc_out_frameIN3c104HalfEXadL_ZNS0_37nearest_neighbor_compute_source_indexEfiiEEEEvPKT_PS5_mmmmmffm,"",@"SHT_CUDA_INFO"
	.sectionflags	@""
	.align	4


	//----- nvinfo : EIATTR_CUDA_API_VERSION
	.align		4
        /*0000*/ 	.byte	0x04, 0x37
        /*0002*/ 	.short	(.L_1533 - .L_1532)
.L_1532:
        /*0004*/ 	.word	0x00000082


	//----- nvinfo : EIATTR_KPARAM_INFO
	.align		4
.L_1533:
        /*0008*/ 	.byte	0x04, 0x17
        /*000a*/ 	.short	(.L_1535 - .L_1534)
.L_1534:
        /*000c*/ 	.word	0x00000000
        /*0010*/ 	.short	0x0009
        /*0012*/ 	.short	0x0040
        /*0014*/ 	.byte	0x00, 0xf0, 0x21, 0x00


	//----- nvinfo : EIATTR_KPARAM_INFO
	.align		4
.L_1535:
        /*0018*/ 	.byte	0x04, 0x17
        /*001a*/ 	.short	(.L_1537 - .L_1536)
.L_1536:
        /*001c*/ 	.word	0x00000000
        /*0020*/ 	.short	0x0008
        /*0022*/ 	.short	0x003c
        /*0024*/ 	.byte	0x00, 0xf0, 0x11, 0x00


	//----- nvinfo : EIATTR_KPARAM_INFO
	.align		4
.L_1537:
        /*0028*/ 	.byte	0x04, 0x17
        /*002a*/ 	.short	(.L_1539 - .L_1538)
.L_1538:
        /*002c*/ 	.word	0x00000000
        /*0030*/ 	.short	0x0007
        /*0032*/ 	.short	0x0038
        /*0034*/ 	.byte	0x00, 0xf0, 0x11, 0x00


	//----- nvinfo : EIATTR_KPARAM_INFO
	.align		4
.L_1539:
        /*0038*/ 	.byte	0x04, 0x17
        /*003a*/ 	.short	(.L_1541 - .L_1540)
.L_1540:
        /*003c*/ 	.word	0x00000000
        /*0040*/ 	.short	0x0006
        /*0042*/ 	.short	0x0030
        /*0044*/ 	.byte	0x00, 0xf0, 0x21, 0x00


	//----- nvinfo : EIATTR_KPARAM_INFO
	.align		4
.L_1541:
        /*0048*/ 	.byte	0x04, 0x17
        /*004a*/ 	.short	(.L_1543 - .L_1542)
.L_1542:
        /*004c*/ 	.word	0x00000000
        /*0050*/ 	.short	0x0005
        /*0052*/ 	.short	0x0028
        /*0054*/ 	.byte	0x00, 0xf0, 0x21, 0x00


	//----- nvinfo : EIATTR_KPARAM_INFO
	.align		4
.L_1543:
        /*0058*/ 	.byte	0x04, 0x17
        /*005a*/ 	.short	(.L_1545 - .L_1544)
.L_1544:
        /*005c*/ 	.word	0x00000000
        /*0060*/ 	.short	0x0004
        /*0062*/ 	.short	0x0020
        /*0064*/ 	.byte	0x00, 0xf0, 0x21, 0x00


	//----- nvinfo : EIATTR_KPARAM_INFO
	.align		4
.L_1545:
        /*0068*/ 	.byte	0x04, 0x17
        /*006a*/ 	.short	(.L_1547 - .L_1546)
.L_1546:
        /*006c*/ 	.word	0x00000000
        /*0070*/ 	.short	0x0003
        /*0072*/ 	.short	0x0018
        /*0074*/ 	.byte	0x00, 0xf0, 0x21, 0x00


	//----- nvinfo : EIATTR_KPARAM_INFO
	.align		4
.L_1547:
        /*0078*/ 	.byte	0x04, 0x17
        /*007a*/ 	.short	(.L_1549 - .L_1548)
.L_1548:
        /*007c*/ 	.word	0x00000000
        /*0080*/ 	.short	0x0002
        /*0082*/ 	.short	0x0010
        /*0084*/ 	.byte	0x00, 0xf0, 0x21, 0x00


	//----- nvinfo : EIATTR_KPARAM_INFO
	.align		4
.L_1549:
        /*0088*/ 	.byte	0x04, 0x17
        /*008a*/ 	.short	(.L_1551 - .L_1550)
.L_1550:
        /*008c*/ 	.word	0x00000000
        /*0090*/ 	.short	0x0001
        /*0092*/ 	.short	0x0008
        /*0094*/ 	.byte	0x00, 0xf0, 0x21, 0x00


	//----- nvinfo : EIATTR_KPARAM_INFO
	.align		4
.L_1551:
        /*0098*/ 	.byte	0x04, 0x17
        /*009a*/ 	.short	(.L_1553 - .L_1552)
.L_1552:
        /*009c*/ 	.word	0x00000000
        /*00a0*/ 	.short	0x0000
        /*00a2*/ 	.short	0x0000
        /*00a4*/ 	.byte	0x00, 0xf0, 0x21, 0x00


	//----- nvinfo : EIATTR_SPARSE_MMA_MASK
	.align		4
.L_1553:
        /*00a8*/ 	.byte	0x03, 0x50
        /*00aa*/ 	.short	0x0000


	//----- nvinfo : EIATTR_MAXREG_COUNT
	.align		4
        /*00ac*/ 	.byte	0x03, 0x1b
        /*00ae*/ 	.short	0x0040


	//----- nvinfo : EIATTR_MERCURY_ISA_VERSION
	.align		4
        /*00b0*/ 	.byte	0x03, 0x5f
        /*00b2*/ 	.short	0x0101


	//----- nvinfo : EIATTR_EXIT_INSTR_OFFSETS
	.align		4
        /*00b4*/ 	.byte	0x04, 0x1c
        /*00b6*/ 	.short	(.L_1555 - .L_1554)


	//   ....[0]....
.L_1554:
        /*00b8*/ 	.word	0x00000090


	//   ....[1]....
        /*00bc*/ 	.word	0x00000c40


	//----- nvinfo : EIATTR_MAX_THREADS
	.align		4
.L_1555:
        /*00c0*/ 	.byte	0x04, 0x05
        /*00c2*/ 	.short	(.L_1557 - .L_1556)
.L_1556:
        /*00c4*/ 	.word	0x00000400
        /*00c8*/ 	.word	0x00000001
        /*00cc*/ 	.word	0x00000001


	//----- nvinfo : EIATTR_CRS_STACK_SIZE
	.align		4
.L_1557:
        /*00d0*/ 	.byte	0x04, 0x1e
        /*00d2*/ 	.short	(.L_1559 - .L_1558)
.L_1558:
        /*00d4*/ 	.word	0x00000000


	//----- nvinfo : EIATTR_CBANK_PARAM_SIZE
	.align		4
.L_1559:
        /*00d8*/ 	.byte	0x03, 0x19
        /*00da*/ 	.short	0x0048


	//----- nvinfo : EIATTR_PARAM_CBANK
	.align		4
        /*00dc*/ 	.byte	0x04, 0x0a
        /*00de*/ 	.short	(.L_1561 - .L_1560)
	.align		4
.L_1560:
        /*00e0*/ 	.word	index@(.nv.constant0._ZN2at6native53_GLOBAL__N__3bfe7fd5_20_UpSampleNearest2d_cu_198c5ce233upsample_nearest2d_nhwc_out_frameIN3c104HalfEXadL_ZNS0_37nearest_neighbor_compute_source_indexEfiiEEEEvPKT_PS5_mmmmmffm)
        /*00e4*/ 	.short	0x0210
        /*00e6*/ 	.short	0x0048


	//----- nvinfo : EIATTR_SW_WAR
	.align		4
.L_1561:
        /*00e8*/ 	.byte	0x04, 0x36
        /*00ea*/ 	.short	(.L_1563 - .L_1562)
.L_1562:
        /*00ec*/ 	.word	0x00000008
.L_1563:


//--------------------- .nv.info._ZN2at6native53_GLOBAL__N__3bfe7fd5_20_UpSampleNearest2d_cu_198c5ce233upsample_nearest2d_nhwc_out_frameIfXadL_ZNS0_37nearest_neighbor_compute_source_indexEfiiEEEEvPKT_PS3_mmmmmffm --------------------------
	.section	.nv.info._ZN2at6native53_GLOBAL__N__3bfe7fd5_20_UpSampleNearest2d_cu_198c5ce233upsample_nearest2d_nhwc_out_frameIfXadL_ZNS0_37nearest_neighbor_compute_source_indexEfiiEEEEvPKT_PS3_mmmmmffm,"",@"SHT_CUDA_INFO"
	.sectionflags	@""
	.align	4


	//----- nvinfo : EIATTR_CUDA_API_VERSION
	.align		4
        /*0000*/ 	.byte	0x04, 0x37
        /*0002*/ 	.short	(.L_1565 - .L_1564)
.L_1564:
        /*0004*/ 	.word	0x00000082


	//----- nvinfo : EIATTR_KPARAM_INFO
	.align		4
.L_1565:
        /*0008*/ 	.byte	0x04, 0x17
        /*000a*/ 	.short	(.L_1567 - .L_1566)
.L_1566:
        /*000c*/ 	.word	0x00000000
        /*0010*/ 	.short	0x0009
        /*0012*/ 	.short	0x0040
        /*0014*/ 	.byte	0x00, 0xf0, 0x21, 0x00


	//----- nvinfo : EIATTR_KPARAM_INFO
	.align		4
.L_1567:
        /*0018*/ 	.byte	0x04, 0x17
        /*001a*/ 	.short	(.L_1569 - .L_1568)
.L_1568:
        /*001c*/ 	.word	0x00000000
        /*0020*/ 	.short	0x0008
        /*0022*/ 	.short	0x003c
        /*0024*/ 	.byte	0x00, 0xf0, 0x11, 0x00


	//----- nvinfo : EIATTR_KPARAM_INFO
	.align		4
.L_1569:
        /*0028*/ 	.byte	0x04, 0x17
        /*002a*/ 	.short	(.L_1571 - .L_1570)
.L_1570:
        /*002c*/ 	.word	0x00000000
        /*0030*/ 	.short	0x0007
        /*0032*/ 	.short	0x0038
        /*0034*/ 	.byte	0x00, 0xf0, 0x11, 0x00


	//----- nvinfo : EIATTR_KPARAM_INFO
	.align		4
.L_1571:
        /*0038*/ 	.byte	0x04, 0x17
        /*003a*/ 	.short	(.L_1573 - .L_1572)
.L_1572:
        /*003c*/ 	.word	0x00000000
        /*0040*/ 	.short	0x0006
        /*0042*/ 	.short	0x0030
        /*0044*/ 	.byte	0x00, 0xf0, 0x21, 0x00


	//----- nvinfo : EIATTR_KPARAM_INFO
	.align		4
.L_1573:
        /*0048*/ 	.byte	0x04, 0x17
        /*004a*/ 	.short	(.L_1575 - .L_1574)
.L_1574:
        /*004c*/ 	.word	0x00000000
        /*0050*/ 	.short	0x0005
        /*0052*/ 	.short	0x0028
        /*0054*/ 	.byte	0x00, 0xf0, 0x21, 0x00


	//----- nvinfo : EIATTR_KPARAM_INFO
	.align		4
.L_1575:
        /*0058*/ 	.byte	0x04, 0x17
        /*005a*/ 	.short	(.L_1577 - .L_1576)
.L_1576:
        /*005c*/ 	.word	0x00000000
        /*0060*/ 	.short	0x0004
        /*0062*/ 	.short	0x0020
        /*0064*/ 	.byte	0x00, 0xf0, 0x21, 0x00


	//----- nvinfo : EIATTR_KPARAM_INFO
	.align		4
.L_1577:
        /*0068*/ 	.byte	0x04, 0x17
        /*006a*/ 	.short	(.L_1579 - .L_1578)
.L_1578:
        /*006c*/ 	.word	0x00000000
        /*0070*/ 	.short	0x0003
        /*0072*/ 	.short	0x0018
        /*0074*/ 	.byte	0x00, 0xf0, 0x21, 0x00


	//----- nvinfo : EIATTR_KPARAM_INFO
	.align		4
.L_1579:
        /*0078*/ 	.byte	0x04, 0x17
        /*007a*/ 	.short	(.L_1581 - .L_1580)
.L_1580:
        /*007c*/ 	.word	0x00000000
        /*0080*/ 	.short	0x0002
        /*0082*/ 	.short	0x0010
        /*0084*/ 	.byte	0x00, 0xf0, 0x21, 0x00


	//----- nvinfo : EIATTR_KPARAM_INFO
	.align		4
.L_1581:
        /*0088*/ 	.byte	0x04, 0x17
        /*008a*/ 	.short	(.L_1583 - .L_1582)
.L_1582:
        /*008c*/ 	.word	0x00000000
        /*0090*/ 	.short	0x0001
        /*0092*/ 	.short	0x0008
        /*0094*/ 	.byte	0x00, 0xf0, 0x21, 0x00


	//----- nvinfo : EIATTR_KPARAM_INFO
	.align		4
.L_1583:
        /*0098*/ 	.byte	0x04, 0x17
        /*009a*/ 	.short	(.L_1585 - .L_1584)
.L_1584:
        /*009c*/ 	.word	0x00000000
        /*00a0*/ 	.short	0x0000
        /*00a2*/ 	.short	0x0000
        /*00a4*/ 	.byte	0x00, 0xf0, 0x21, 0x00


	//----- nvinfo : EIATTR_SPARSE_MMA_MASK
	.align		4
.L_1585:
        /*00a8*/ 	.byte	0x03, 0x50
        /*00aa*/ 	.short	0x0000


	//----- nvinfo : EIATTR_MAXREG_COUNT
	.align		4
        /*00ac*/ 	.byte	0x03, 0x1b
        /*00ae*/ 	.short	0x0040


	//----- nvinfo : EIATTR_MERCURY_ISA_VERSION
	.align		4
        /*00b0*/ 	.byte	0x03, 0x5f
        /*00b2*/ 	.short	0x0101


	//----- nvinfo : EIATTR_EXIT_INSTR_OFFSETS
	.align		4
        /*00b4*/ 	.byte	0x04, 0x1c
        /*00b6*/ 	.short	(.L_1587 - .L_1586)


	//   ....[0]....
.L_1586:
        /*00b8*/ 	.word	0x00000090


	//   ....[1]....
        /*00bc*/ 	.word	0x00000c40


	//----- nvinfo : EIATTR_MAX_THREADS
	.align		4
.L_1587:
        /*00c0*/ 	.byte	0x04, 0x05
        /*00c2*/ 	.short	(.L_1589 - .L_1588)
.L_1588:
        /*00c4*/ 	.word	0x00000400
        /*00c8*/ 	.word	0x00000001
        /*00cc*/ 	.word	0x00000001


	//----- nvinfo : EIATTR_CRS_STACK_SIZE
	.align		4
.L_1589:
        /*00d0*/ 	.byte	0x04, 0x1e
        /*00d2*/ 	.short	(.L_1591 - .L_1590)
.L_1590:
        /*00d4*/ 	.word	0x00000000


	//----- nvinfo : EIATTR_CBANK_PARAM_SIZE
	.align		4
.L_1591:
        /*00d8*/ 	.byte	0x03, 0x19
        /*00da*/ 	.short	0x0048


	//----- nvinfo : EIATTR_PARAM_CBANK
	.align		4
        /*00dc*/ 	.byte	0x04, 0x0a
        /*00de*/ 	.short	(.L_1593 - .L_1592)
	.align		4
.L_1592:
        /*00e0*/ 	.word	index@(.nv.constant0._ZN2at6native53_GLOBAL__N__3bfe7fd5_20_UpSampleNearest2d_cu_198c5ce233upsample_nearest2d_nhwc_out_frameIfXadL_ZNS0_37nearest_neighbor_compute_source_indexEfiiEEEEvPKT_PS3_mmmmmffm)
        /*00e4*/ 	.short	0x0210
        /*00e6*/ 	.short	0x0048


	//----- nvinfo : EIATTR_SW_WAR
	.align		4
.L_1593:
        /*00e8*/ 	.byte	0x04, 0x36
        /*00ea*/ 	.short	(.L_1595 - .L_1594)
.L_1594:
        /*00ec*/ 	.word	0x00000008
.L_1595:


//--------------------- .nv.info._ZN2at6native53_GLOBAL__N__3bfe7fd5_20_UpSampleNearest2d_cu_198c5ce233upsample_nearest2d_nhwc_out_frameIdXadL_ZNS0_37nearest_neighbor_compute_source_indexEfiiEEEEvPKT_PS3_mmmmmffm --------------------------
	.section	.nv.info._ZN2at6native53_GLOBAL__N__3bfe7fd5_20_UpSampleNearest2d_cu_198c5ce233upsample_nearest2d_nhwc_out_frameIdXadL_ZNS0_37nearest_neighbor_compute_source_indexEfiiEEEEvPKT_PS3_mmmmmffm,"",@"SHT_CUDA_INFO"
	.sectionflags	@""
	.align	4


	//----- nvinfo : EIATTR_CUDA_API_VERSION
	.align		4
        /*0000*/ 	.byte	0x04, 0x37
        /*0002*/ 	.short	(.L_1597 - .L_1596)
.L_1596:
        /*0004*/ 	.word	0x00000082


	//----- nvinfo : EIATTR_KPARAM_INFO
	.align		4
.L_1597:
        /*0008*/ 	.byte	0x04, 0x17
        /*000a*/ 	.short	(.L_1599 - .L_1598)
.L_1598:
        /*000c*/ 	.word	0x00000000
        /*0010*/ 	.short	0x0009
        /*0012*/ 	.short	0x0040
        /*0014*/ 	.byte	0x00, 0xf0, 0x21, 0x00


	//----- nvinfo : EIATTR_KPARAM_INFO
	.align		4
.L_1599:
        /*0018*/ 	.byte	0x04, 0x17
        /*001a*/ 	.short	(.L_1601 - .L_1600)
.L_1600:
        /*001c*/ 	.word	0x00000000
        /*0020*/ 	.short	0x0008
        /*0022*/ 	.short	0x003c
        /*0024*/ 	.byte	0x00, 0xf0, 0x11, 0x00


	//----- nvinfo : EIATTR_KPARAM_INFO
	.align		4
.L_1601:
        /*0028*/ 	.byte	0x04, 0x17
        /*002a*/ 	.short	(.L_1603 - .L_1602)
.L_1602:
        /*002c*/ 	.word	0x00000000
        /*0030*/ 	.short	0x0007
        /*0032*/ 	.short	0x0038
        /*0034*/ 	.byte	0x00, 0xf0, 0x11, 0x00


	//----- nvinfo : EIATTR_KPARAM_INFO
	.align		4
.L_1603:
        /*0038*/ 	.byte	0x04, 0x17
        /*003a*/ 	.short	(.L_1605 - .L_1604)
.L_1604:
        /*003c*/ 	.word	0x00000000
        /*0040*/ 	.short	0x0006
        /*0042*/ 	.short	0x0030
        /*0044*/ 	.byte	0x00, 0xf0, 0x21, 0x00


	//----- nvinfo : EIATTR_KPARAM_INFO
	.align		4
.L_1605:
        /*0048*/ 	.byte	0x04, 0x17
        /*004a*/ 	.short	(.L_1607 - .L_1606)
.L_1606:
        /*004c*/ 	.word	0x00000000
        /*0050*/ 	.short	0x0005
        /*0052*/ 	.short	0x0028
        /*0054*/ 	.byte	0x00, 0xf0, 0x21, 0x00


	//----- nvinfo : EIATTR_KPARAM_INFO
	.align		4
.L_1607:
        /*0058*/ 	.byte	0x04, 0x17
        /*005a*/ 	.short	(.L_1609 - .L_1608)
.L_1608:
        /*005c*/ 	.word	0x00000000
        /*0060*/ 	.short	0x0004
        /*0062*/ 	.short	0x0020
        /*0064*/ 	.byte	0x00, 0xf0, 0x21, 0x00


	//----- nvinfo : EIATTR_KPARAM_INFO
	.align		4
.L_1609:
        /*0068*/ 	.byte	0x04, 0x17
        /*006a*/ 	.short	(.L_1611 - .L_1610)
.L_1610:
        /*006c*/ 	.word	0x00000000
        /*0070*/ 	.short	0x0003
        /*0072*/ 	.short	0x0018
        /*0074*/ 	.byte	0x00, 0xf0, 0x21, 0x00


	//----- nvinfo : EIATTR_KPARAM_INFO
	.align		4
.L_1611:
        /*0078*/ 	.byte	0x04, 0x17
        /*007a*/ 	.short	(.L_1613 - .L_1612)
.L_1612:
        /*007c*/ 	.word	0x00000000
        /*0080*/ 	.short	0x0002
        /*0082*/ 	.short	0x0010
        /*0084*/ 	.byte	0x00, 0xf0, 0x21, 0x00


	//----- nvinfo : EIATTR_KPARAM_INFO
	.align		4
.L_1613:
        /*0088*/ 	.byte	0x04, 0x17
        /*008a*/ 	.short	(.L_1615 - .L_1614)
.L_1614:
        /*008c*/ 	.word	0x00000000
        /*0090*/ 	.short	0x0001
        /*0092*/ 	.short	0x0008
        /*0094*/ 	.byte	0x00, 0xf0, 0x21, 0x00


	//----- nvinfo : EIATTR_KPARAM_INFO
	.align		4
.L_1615:
        /*0098*/ 	.byte	0x04, 0x17
        /*009a*/ 	.short	(.L_1617 - .L_1616)
.L_1616:
        /*009c*/ 	.word	0x00000000
        /*00a0*/ 	.short	0x0000
        /*00a2*/ 	.short	0x0000
        /*00a4*/ 	.byte	0x00, 0xf0, 0x21, 0x00


	//----- nvinfo : EIATTR_SPARSE_MMA_MASK
	.align		4
.L_1617:
        /*00a8*/ 	.byte	0x03, 0x50
        /*00aa*/ 	.short	0x0000


	//----- nvinfo : EIATTR_MAXREG_COUNT
	.align		4
        /*00ac*/ 	.byte	0x03, 0x1b
        /*00ae*/ 	.short	0x0040


	//----- nvinfo : EIATTR_MERCURY_ISA_VERSION
	.align		4
        /*00b0*/ 	.byte	0x03, 0x5f
        /*00b2*/ 	.short	0x0101


	//----- nvinfo : EIATTR_EXIT_INSTR_OFFSETS
	.align		4
        /*00b4*/ 	.byte	0x04, 0x1c
        /*00b6*/ 	.short	(.L_1619 - .L_1618)


	//   ....[0]....
.L_1618:
        /*00b8*/ 	.word	0x00000090


	//   ....[1]....
        /*00bc*/ 	.word	0x00000c40


	//----- nvinfo : EIATTR_MAX_THREADS
	.align		4
.L_1619:
        /*00c0*/ 	.byte	0x04, 0x05
        /*00c2*/ 	.short	(.L_1621 - .L_1620)
.L_1620:
        /*00c4*/ 	.word	0x00000400
        /*00c8*/ 	.word	0x00000001
        /*00cc*/ 	.word	0x00000001


	//----- nvinfo : EIATTR_CRS_STACK_SIZE
	.align		4
.L_1621:
        /*00d0*/ 	.byte	0x04, 0x1e
        /*00d2*/ 	.short	(.L_1623 - .L_1622)
.L_1622:
        /*00d4*/ 	.word	0x00000000


	//----- nvinfo : EIATTR_CBANK_PARAM_SIZE
	.align		4
.L_1623:
        /*00d8*/ 	.byte	0x03, 0x19
        /*00da*/ 	.short	0x0048


	//----- nvinfo : EIATTR_PARAM_CBANK
	.align		4
        /*00dc*/ 	.byte	0x04, 0x0a
        /*00de*/ 	.short	(.L_1625 - .L_1624)
	.align		4
.L_1624:
        /*00e0*/ 	.word	index@(.nv.constant0._ZN2at6native53_GLOBAL__N__3bfe7fd5_20_UpSampleNearest2d_cu_198c5ce233upsample_nearest2d_nhwc_out_frameIdXadL_ZNS0_37nearest_neighbor_compute_source_indexEfiiEEEEvPKT_PS3_mmmmmffm)
        /*00e4*/ 	.short	0x0210
        /*00e6*/ 	.short	0x0048


	//----- nvinfo : EIATTR_SW_WAR
	.align		4
.L_1625:
        /*00e8*/ 	.byte	0x04, 0x36
        /*00ea*/ 	.short	(.L_1627 - .L_1626)
.L_1626:
        /*00ec*/ 	.word	0x00000008
.L_1627:


//--------------------- .nv.callgraph             --------------------------
	.section	.nv.callgraph,"",@"SHT_CUDA_CALLGRAPH"
	.align	4
	.sectionentsize	8
	.align		4
        /*0000*/ 	.word	0x00000000
	.align		4
        /*0004*/ 	.word	0xffffffff
	.align		4
        /*0008*/ 	.word	0x00000000
	.align		4
        /*000c*/ 	.word	0xfffffffe
	.align		4
        /*0010*/ 	.word	0x00000000
	.align		4
        /*0014*/ 	.word	0xfffffffd
	.align		4
        /*0018*/ 	.word	0x00000000
	.align		4
        /*001c*/ 	.word	0xfffffffc


//--------------------- .nv.constant4             --------------------------
	.section	.nv.constant4,"a",@progbits
	.align	8
	.align		8
.nv.constant4:
        /*0000*/ 	.dword	_ZN51_INTERNAL_3bfe7fd5_20_UpSampleNearest2d_cu_198c5ce24cuda3std3__45__cpo5beginE
	.align		8
        /*0008*/ 	.dword	_ZN51_INTERNAL_3bfe7fd5_20_UpSampleNearest2d_cu_198c5ce24cuda3std3__45__cpo3endE
	.align		8
        /*0010*/ 	.dword	_ZN51_INTERNAL_3bfe7fd5_20_UpSampleNearest2d_cu_198c5ce24cuda3std3__45__cpo6cbeginE
	.align		8
        /*0018*/ 	.dword	_ZN51_INTERNAL_3bfe7fd5_20_UpSampleNearest2d_cu_198c5ce24cuda3std3__45__cpo4cendE
	.align		8
        /*0020*/ 	.dword	_ZN51_INTERNAL_3bfe7fd5_20_UpSampleNearest2d_cu_198c5ce24cuda3std3__45__cpo6rbeginE
	.align		8
        /*0028*/ 	.dword	_ZN51_INTERNAL_3bfe7fd5_20_UpSampleNearest2d_cu_198c5ce24cuda3std3__45__cpo4rendE
	.align		8
        /*0030*/ 	.dword	_ZN51_INTERNAL_3bfe7fd5_20_UpSampleNearest2d_cu_198c5ce24cuda3std3__45__cpo7crbeginE
	.align		8
        /*0038*/ 	.dword	_ZN51_INTERNAL_3bfe7fd5_20_UpSampleNearest2d_cu_198c5ce24cuda3std3__45__cpo5crendE
	.align		8
        /*0040*/ 	.dword	_ZN51_INTERNAL_3bfe7fd5_20_UpSampleNearest2d_cu_198c5ce24cuda3std3__453_GLOBAL__N__3bfe7fd5_20_UpSampleNearest2d_cu_198c5ce26ignoreE
	.align		8
        /*0048*/ 	.dword	_ZN51_INTERNAL_3bfe7fd5_20_UpSampleNearest2d_cu_198c5ce24cuda3std3__419piecewise_constructE
	.align		8
        /*0050*/ 	.dword	_ZN51_INTERNAL_3bfe7fd5_20_UpSampleNearest2d_cu_198c5ce24cuda3std3__48in_placeE
	.align		8
        /*0058*/ 	.dword	_ZN51_INTERNAL_3bfe7fd5_20_UpSampleNearest2d_cu_198c5ce24cuda3std3__420unreachable_sentinelE
	.align		8
        /*0060*/ 	.dword	_ZN51_INTERNAL_3bfe7fd5_20_UpSampleNearest2d_cu_198c5ce24cuda3std6ranges3__45__cpo4swapE
	.align		8
        /*0068*/ 	.dword	_ZN51_INTERNAL_3bfe7fd5_20_UpSampleNearest2d_cu_198c5ce24cuda3std6ranges3__45__cpo9iter_moveE
	.align		8
        /*0070*/ 	.dword	_ZN51_INTERNAL_3bfe7fd5_20_UpSampleNearest2d_cu_198c5ce24cuda3std6ranges3__45__cpo5beginE
	.align		8
        /*0078*/ 	.dword	_ZN51_INTERNAL_3bfe7fd5_20_UpSampleNearest2d_cu_198c5ce24cuda3std6ranges3__45__cpo3endE
	.align		8
        /*0080*/ 	.dword	_ZN51_INTERNAL_3bfe7fd5_20_UpSampleNearest2d_cu_198c5ce24cuda3std6ranges3__45__cpo6cbeginE
	.align		8
        /*0088*/ 	.dword	_ZN51_INTERNAL_3bfe7fd5_20_UpSampleNearest2d_cu_198c5ce24cuda3std6ranges3__45__cpo4cendE
	.align		8
        /*0090*/ 	.dword	_ZN51_INTERNAL_3bfe7fd5_20_UpSampleNearest2d_cu_198c5ce24cuda3std6ranges3__45__cpo7advanceE
	.align		8
        /*0098*/ 	.dword	_ZN51_INTERNAL_3bfe7fd5_20_UpSampleNearest2d_cu_198c5ce24cuda3std6ranges3__45__cpo9iter_swapE
	.align		8
        /*00a0*/ 	.dword	_ZN51_INTERNAL_3bfe7fd5_20_UpSampleNearest2d_cu_198c5ce24cuda3std6ranges3__45__cpo4nextE
	.align		8
        /*00a8*/ 	.dword	_ZN51_INTERNAL_3bfe7fd5_20_UpSampleNearest2d_cu_198c5ce24cuda3std6ranges3__45__cpo4prevE
	.align		8
        /*00b0*/ 	.dword	_ZN51_INTERNAL_3bfe7fd5_20_UpSampleNearest2d_cu_198c5ce24cuda3std6ranges3__45__cpo4dataE
	.align		8
        /*00b8*/ 	.dword	_ZN51_INTERNAL_3bfe7fd5_20_UpSampleNearest2d_cu_198c5ce24cuda3std6ranges3__45__cpo5cdataE
	.align		8
        /*00c0*/ 	.dword	_ZN51_INTERNAL_3bfe7fd5_20_UpSampleNearest2d_cu_198c5ce24cuda3std6ranges3__45__cpo4sizeE
	.align		8
        /*00c8*/ 	.dword	_ZN51_INTERNAL_3bfe7fd5_20_UpSampleNearest2d_cu_198c5ce24cuda3std6ranges3__45__cpo5ssizeE
	.align		8
        /*00d0*/ 	.dword	_ZN51_INTERNAL_3bfe7fd5_20_UpSampleNearest2d_cu_198c5ce24cuda3std6ranges3__45__cpo8distanceE
	.align		8
        /*00d8*/ 	.dword	_ZN51_INTERNAL_3bfe7fd5_20_UpSampleNearest2d_cu_198c5ce26thrust23THRUST_300001_SM_900_NS6system6detail10sequential3seqE


//--------------------- .text._ZN2at6native53_GLOBAL__N__3bfe7fd5_20_UpSampleNearest2d_cu_198c5ce237upsample_nearest2d_backward_out_frameIhlXadL_ZNS0_46nearest_neighbor_exact_bw_compute_source_indexEfiiEEEEvPKT_mmmmmmPS3_ff --------------------------
	.section	.text._ZN2at6native53_GLOBAL__N__3bfe7fd5_20_UpSampleNearest2d_cu_198c5ce237upsample_nearest2d_backward_out_frameIhlXadL_ZNS0_46nearest_neighbor_exact_bw_compute_source_indexEfiiEEEEvPKT_mmmmmmPS3_ff,"ax",@progbits
	.align	128
.text._ZN2at6native53_GLOBAL__N__3bfe7fd5_20_UpSampleNearest2d_cu_198c5ce237upsample_nearest2d_backward_out_frameIhlXadL_ZNS0_46nearest_neighbor_exact_bw_compute_source_indexEfiiEEEEvPKT_mmmmmmPS3_ff:
        .type           _ZN2at6native53_GLOBAL__N__3bfe7fd5_20_UpSampleNearest2d_cu_198c5ce237upsample_nearest2d_backward_out_frameIhlXadL_ZNS0_46nearest_neighbor_exact_bw_compute_source_indexEfiiEEEEvPKT_mmmmmmPS3_ff,@function
        .size           _ZN2at6native53_GLOBAL__N__3bfe7fd5_20_UpSampleNearest2d_cu_198c5ce237upsample_nearest2d_backward_out_frameIhlXadL_ZNS0_46nearest_neighbor_exact_bw_compute_source_indexEfiiEEEEvPKT_mmmmmmPS3_ff,(.L_x_620 - _ZN2at6native53_GLOBAL__N__3bfe7fd5_20_UpSampleNearest2d_cu_198c5ce237upsample_nearest2d_backward_out_frameIhlXadL_ZNS0_46nearest_neighbor_exact_bw_compute_source_indexEfiiEEEEvPKT_mmmmmmPS3_ff)
        .other          _ZN2at6native53_GLOBAL__N__3bfe7fd5_20_UpSampleNearest2d_cu_198c5ce237upsample_nearest2d_backward_out_frameIhlXadL_ZNS0_46nearest_neighbor_exact_bw_compute_source_indexEfiiEEEEvPKT_mmmmmmPS3_ff,@"STO_CUDA_ENTRY STV_DEFAULT"
_ZN2at6native53_GLOBAL__N__3bfe7fd5_20_UpSampleNearest2d_cu_198c5ce237upsample_nearest2d_backward_out_frameIhlXadL_ZNS0_46nearest_neighbor_exact_bw_compute_source_indexEfiiEEEEvPKT_mmmmmmPS3_ff:
[----:B------:R-:W-:Y:S01]  /*0000*/  LDC R1, c[0x0][0x28] ;  /* 0x00000a00ff017b82 */ /* 0x000fe20000000800 */
[----:B------:R-:W0:Y:S07]  /*0010*/  S2R R2, SR_TID.X ;  /* 0x0000000000027919 */ /* 0x000e2e0000002100 */
[----:B------:R-:W0:Y:S01]  /*0020*/  S2UR UR7, SR_CTAID.X ;  /* 0x00000000000779c3 */ /* 0x000e220000002500 */
[----:B------:R-:W-:Y:S01]  /*0030*/  ULDC.64 UR8, c[0x0][0x238] ;  /* 0x00008e0000087ab9 */ /* 0x000fe20000000a00 */
[----:B------:R-:W-:Y:S01]  /*0040*/  ULDC.64 UR10, c[0x0][0x220] ;  /* 0x00008800000a7ab9 */ /* 0x000fe20000000a00 */
[----:B------:R-:W-:Y:S01]  /*0050*/  IMAD.MOV.U32 R3, RZ, RZ, RZ ;  /* 0x000000ffff037224 */ /* 0x000fe200078e00ff */
[----:B------:R-:W-:-:S02]  /*0060*/  UIMAD UR6, UR9, UR10, URZ ;  /* 0x0000000a090672a4 */ /* 0x000fc4000f8e023f */
[----:B------:R-:W-:Y:S02]  /*0070*/  UIMAD.WIDE.U32 UR4, UR8, UR10, URZ ;  /* 0x0000000a080472a5 */ /* 0x000fe4000f8e003f */
[----:B------:R-:W0:Y:S01]  /*0080*/  LDC R5, c[0x0][RZ] ;  /* 0x00000000ff057b82 */ /* 0x000e220000000800 */
[----:B------:R-:W-:-:S03]  /*0090*/  UIMAD UR6, UR8, UR11, UR6 ;  /* 0x0000000b080672a4 */ /* 0x000fc6000f8e0206 */
[----:B------:R-:W-:Y:S01]  /*00a0*/  ULDC.64 UR10, c[0x0][0x240] ;  /* 0x00009000000a7ab9 */ /* 0x000fe20000000a00 */
[----:B------:R-:W-:Y:S02]  /*00b0*/  UIADD3 UR5, UR5, UR6, URZ ;  /* 0x0000000605057290 */ /* 0x000fe4000fffe03f */
[----:B------:R-:W-:Y:S02]  /*00c0*/  UIMAD.WIDE.U32 UR12, UR4, UR10, URZ ;  /* 0x0000000a040c72a5 */ /* 0x000fe4000f8e003f */
[----:B------:R-:W-:-:S04]  /*00d0*/  UIMAD UR5, UR5, UR10, URZ ;  /* 0x0000000a050572a4 */ /* 0x000fc8000f8e023f */
[----:B------:R-:W-:-:S04]  /*00e0*/  UIMAD UR4, UR4, UR11, UR5 ;  /* 0x0000000b040472a4 */ /* 0x000fc8000f8e0205 */
[----:B------:R-:W-:Y:S01]  /*00f0*/  UIADD3 UR4, UR13, UR4, URZ ;  /* 0x000000040d047290 */ /* 0x000fe2000fffe03f */
[----:B0-----:R-:W-:-:S03]  /*0100*/  IMAD.WIDE.U32 R2, R5, UR7, R2 ;  /* 0x0000000705027c25 */ /* 0x001fc6000f8e0002 */
[----:B------:R-:W-:-:S04]  /*0110*/  ISETP.GE.U32.AND P0, PT, R2, UR12, PT ;  /* 0x0000000c02007c0c */ /* 0x000fc8000bf06070 */
[----:B------:R-:W-:-:S13]  /*0120*/  ISETP.GE.U32.AND.EX P0, PT, R3, UR4, PT, P0 ;  /* 0x0000000403007c0c */ /* 0x000fda000bf06100 */
[----:B------:R-:W-:Y:S05]  /*0130*/  @P0 EXIT ;  /* 0x000000000000094d */ /* 0x000fea0003800000 */
[----:B------:R-:W-:Y:S01]  /*0140*/  UIMAD UR4, UR11, UR8, URZ ;  /* 0x000000080b0472a4 */ /* 0x000fe2000f8e023f */
[----:B------:R-:W-:Y:S01]  /*0150*/  BSSY B0, `(.L_x_0) ;  /* 0x000001f000007945 */ /* 0x000fe20003800000 */
[----:B------:R-:W-:Y:S02]  /*0160*/  UIMAD.WIDE.U32 UR6, UR10, UR8, URZ ;  /* 0x000000080a0672a5 */ /* 0x000fe4000f8e003f */
[----:B------:R-:W-:-:S04]  /*0170*/  UIMAD UR4, UR9, UR10, UR4 ;  /* 0x0000000a090472a4 */ /* 0x000fc8000f8e0204 */
[----:B------:R-:W-:-:S06]  /*0180*/  UIADD3 UR8, UR7, UR4, URZ ;  /* 0x0000000407087290 */ /* 0x000fcc000fffe03f */
[----:B------:R-:W-:-:S04]  /*0190*/  LOP3.LUT R0, R3, UR8, RZ, 0xfc, !PT ;  /* 0x0000000803007c12 */ /* 0x000fc8000f8efcff */
[----:B------:R-:W-:-:S13]  /*01a0*/  ISETP.NE.U32.AND P0, PT, R0, RZ, PT ;  /* 0x000000ff0000720c */ /* 0x000fda0003f05070 */
[----:B------:R-:W-:Y:S05]  /*01b0*/  @!P0 BRA `(.L_x_1) ;  /* 0x0000000000148947 */ /* 0x000fea0003800000 */
[----:B------:R-:W-:-:S07]  /*01c0*/  MOV R0, 0x1e0 ;  /* 0x000001e000007802 */ /* 0x000fce0000000f00 */
[----:B------:R-:W-:Y:S05]  /*01d0*/  CALL.REL.NOINC `($__internal_0_$__cuda_sm20_div_s64) ;  /* 0x0000001400707944 */ /* 0x000fea0003c00000 */
[----:B------:R-:W-:Y:S02]  /*01e0*/  IMAD.MOV.U32 R4, RZ, RZ, R6 ;  /* 0x000000ffff047224 */ /* 0x000fe400078e0006 */
[----:B------:R-:W-:Y:S01]  /*01f0*/  IMAD.MOV.U32 R5, RZ, RZ, R7 ;  /* 0x000000ffff057224 */ /* 0x000fe200078e0007 */
[----:B------:R-:W-:Y:S06]  /*0200*/  BRA `(.L_x_2) ;  /* 0x00000000004c7947 */ /* 0x000fec0003800000 */
.L_x_1:
[----:B------:R-:W0:Y:S01]  /*0210*/  I2F.U32.RP R0, UR6 ;  /* 0x0000000600007d06 */ /* 0x000e220008209000 */
[----:B------:R-:W-:-:S07]  /*0220*/  ISETP.NE.U32.AND P2, PT, RZ, UR6, PT ;  /* 0x00000006ff007c0c */ /* 0x000fce000bf45070 */
[----:B0-----:R-:W0:Y:S02]  /*0230*/  MUFU.RCP R0, R0 ;  /* 0x0000000000007308 */ /* 0x001e240000001000 */
[----:B0-----:R-:W-:-:S06]  /*0240*/  IADD3 R4, R0, 0xffffffe, RZ ;  /* 0x0ffffffe00047810 */ /* 0x001fcc0007ffe0ff */
[----:B------:R0:W1:Y:S02]  /*0250*/  F2I.FTZ.U32.TRUNC.NTZ R5, R4 ;  /* 0x0000000400057305 */ /* 0x000064000021f000 */
[----:B0-----:R-:W-:Y:S02]  /*0260*/  IMAD.MOV.U32 R4, RZ, RZ, RZ ;  /* 0x000000ffff047224 */ /* 0x001fe400078e00ff */
[----:B-1----:R-:W-:-:S04]  /*0270*/  IMAD.MOV R7, RZ, RZ, -R5 ;  /* 0x000000ffff077224 */ /* 0x002fc800078e0a05 */
[----:B------:R-:W-:-:S04]  /*0280*/  IMAD R7, R7, UR6, RZ ;  /* 0x0000000607077c24 */ /* 0x000fc8000f8e02ff */
[----:B------:R-:W-:-:S06]  /*0290*/  IMAD.HI.U32 R5, R5, R7, R4 ;  /* 0x0000000705057227 */ /* 0x000fcc00078e0004 */
[----:B------:R-:W-:-:S04]  /*02a0*/  IMAD.HI.U32 R4, R5, R2, RZ ;  /* 0x0000000205047227 */ /* 0x000fc800078e00ff */
[----:B------:R-:W-:-:S04]  /*02b0*/  IMAD.MOV R5, RZ, RZ, -R4 ;  /* 0x000000ffff057224 */ /* 0x000fc800078e0a04 */
[----:B------:R-:W-:-:S05]  /*02c0*/  IMAD R5, R5, UR6, R2 ;  /* 0x0000000605057c24 */ /* 0x000fca000f8e0202 */
[----:B------:R-:W-:-:S13]  /*02d0*/  ISETP.GE.U32.AND P0, PT, R5, UR6, PT ;  /* 0x0000000605007c0c */ /* 0x000fda000bf06070 */
[----:B------:R-:W-:Y:S01]  /*02e0*/  @P0 IADD3 R5, R5, -UR6, RZ ;  /* 0x8000000605050c10 */ /* 0x000fe2000fffe0ff */
[----:B------:R-:W-:-:S03]  /*02f0*/  @P0 VIADD R4, R4, 0x1 ;  /* 0x0000000104040836 */ /* 0x000fc60000000000 */
[----:B------:R-:W-:Y:S01]  /*0300*/  ISETP.GE.U32.AND P1, PT, R5, UR6, PT ;  /* 0x0000000605007c0c */ /* 0x000fe2000bf26070 */
[----:B------:R-:W-:-:S12]  /*0310*/  IMAD.MOV.U32 R5, RZ, RZ, RZ ;  /* 0x000000ffff057224 */ /* 0x000fd800078e00ff */
[----:B------:R-:W-:Y:S01]  /*0320*/  @P1 VIADD R4, R4, 0x1 ;  /* 0x0000000104041836 */ /* 0x000fe20000000000 */
[----:B------:R-:W-:-:S07]  /*0330*/  @!P2 LOP3.LUT R4, RZ, UR6, RZ, 0x33, !PT ;  /* 0x00000006ff04ac12 */ /* 0x000fce000f8e33ff */
.L_x_2:
[----:B------:R-:W-:Y:S05]  /*0340*/  BSYNC B0 ;  /* 0x0000000000007941 */ /* 0x000fea0003800000 */
.L_x_0:
[----:B------:R-:W-:Y:S01]  /*0350*/  ULDC UR4, c[0x0][0x224] ;  /* 0x0000890000047ab9 */ /* 0x000fe20000000800 */
[----:B------:R-:W-:Y:S01]  /*0360*/  BSSY B0, `(.L_x_3) ;  /* 0x000001e000007945 */ /* 0x000fe20003800000 */
[----:B------:R-:W-:-:S04]  /*0370*/  LOP3.LUT R0, R5, UR4, RZ, 0xfc, !PT ;  /* 0x0000000405007c12 */ /* 0x000fc8000f8efcff */
[----:B------:R-:W-:-:S13]  /*0380*/  ISETP.NE.U32.AND P0, PT, R0, RZ, PT ;  /* 0x000000ff0000720c */ /* 0x000fda0003f05070 */
[----:B------:R-:W-:Y:S05]  /*0390*/  @!P0 BRA `(.L_x_4) ;  /* 0x0000000000208947 */ /* 0x000fea0003800000 */
[----:B------:R-:W-:Y:S01]  /*03a0*/  ULDC.64 UR4, c[0x0][0x220] ;  /* 0x0000880000047ab9 */ /* 0x000fe20000000a00 */
[----:B------:R-:W-:Y:S01]  /*03b0*/  MOV R6, R4 ;  /* 0x0000000400067202 */ /* 0x000fe20000000f00 */
[----:B------:R-:W-:Y:S01]  /*03c0*/  IMAD.U32 R10, RZ, RZ, UR4 ;  /* 0x00000004ff0a7e24 */ /* 0x000fe2000f8e00ff */
[----:B------:R-:W-:Y:S01]  /*03d0*/  MOV R8, 0x400 ;  /* 0x0000040000087802 */ /* 0x000fe20000000f00 */
[----:B------:R-:W-:-:S07]  /*03e0*/  IMAD.U32 R11, RZ, RZ, UR5 ;  /* 0x00000005ff0b7e24 */ /* 0x000fce000f8e00ff */
[----:B------:R-:W-:Y:S05]  /*03f0*/  CALL.REL.NOINC `($__internal_2_$__cuda_sm20_rem_u64) ;  /* 0x0000001c004c7944 */ /* 0x000fea0003c00000 */
[----:B------:R-:W-:Y:S01]  /*0400*/  IMAD.MOV.U32 R0, RZ, RZ, R5 ;  /* 0x000000ffff007224 */ /* 0x000fe200078e0005 */
[----:B------:R-:W-:Y:S06]  /*0410*/  BRA `(.L_x_5) ;  /* 0x0000000000487947 */ /* 0x000fec0003800000 */
.L_x_4:
[----:B------:R-:W-:Y:S02]  /*0420*/  ULDC UR4, c[0x0][0x220] ;  /* 0x0000880000047ab9 */ /* 0x000fe40000000800 */
        /* <DEDUP_REMOVED lines=13> */
[----:B------:R-:W-:-:S04]  /*0500*/  @P0 IADD3 R0, R0, -UR4, RZ ;  /* 0x8000000400000c10 */ /* 0x000fc8000fffe0ff */
[----:B------:R-:W-:-:S13]  /*0510*/  ISETP.GE.U32.AND P0, PT, R0, UR4, PT ;  /* 0x0000000400007c0c */ /* 0x000fda000bf06070 */
[----:B------:R-:W-:Y:S01]  /*0520*/  @P0 VIADD R0, R0, -UR4 ;  /* 0x8000000400000c36 */ /* 0x000fe20008000000 */
[----:B------:R-:W-:-:S07]  /*0530*/  @!P1 LOP3.LUT R0, RZ, UR4, RZ, 0x33, !PT ;  /* 0x00000004ff009c12 */ /* 0x000fce000f8e33ff */
.L_x_5:
[----:B------:R-:W-:Y:S05]  /*0540*/  BSYNC B0 ;  /* 0x0000000000007941 */ /* 0x000fea0003800000 */
.L_x_3:
[----:B------:R-:W-:Y:S01]  /*0550*/  ULDC UR4, c[0x0][0x244] ;  /* 0x0000910000047ab9 */ /* 0x000fe20000000800 */
[----:B------:R-:W-:Y:S01]  /*0560*/  BSSY B0, `(.L_x_6) ;  /* 0x0000023000007945 */ /* 0x000fe20003800000 */
[----:B------:R-:W-:-:S04]  /*0570*/  LOP3.LUT R4, R3, UR4, RZ, 0xfc, !PT ;  /* 0x0000000403047c12 */ /* 0x000fc8000f8efcff */
[----:B------:R-:W-:-:S13]  /*0580*/  ISETP.NE.U32.AND P0, PT, R4, RZ, PT ;  /* 0x000000ff0400720c */ /* 0x000fda0003f05070 */
[----:B------:R-:W-:Y:S05]  /*0590*/  @!P0 BRA `(.L_x_7) ;  /* 0x0000000000208947 */ /* 0x000fea0003800000 */
[----:B------:R-:W-:-:S07]  /*05a0*/  MOV R6, 0x5c0 ;  /* 0x000005c000067802 */ /* 0x000fce0000000f00 */
[----:B------:R-:W-:Y:S05]  /*05b0*/  CALL.REL.NOINC `($__internal_1_$__cuda_sm20_div_u64) ;  /* 0x0000001400c87944 */ /* 0x000fea0003c00000 */
[--C-:B------:R-:W-:Y:S01]  /*05c0*/  IMAD.MOV R7, RZ, RZ, -R5.reuse ;  /* 0x000000ffff077224 */ /* 0x100fe200078e0a05 */
[----:B------:R-:W-:Y:S01]  /*05d0*/  ULDC UR4, c[0x0][0x240] ;  /* 0x0000900000047ab9 */ /* 0x000fe20000000800 */
[----:B------:R-:W-:Y:S02]  /*05e0*/  IMAD.MOV.U32 R6, RZ, RZ, R5 ;  /* 0x000000ffff067224 */ /* 0x000fe400078e0005 */
[----:B------:R-:W-:Y:S01]  /*05f0*/  IMAD R4, R7, UR4, R2 ;  /* 0x0000000407047c24 */ /* 0x000fe2000f8e0202 */
[----:B------:R-:W-:Y:S01]  /*0600*/  MOV R7, R8 ;  /* 0x0000000800077202 */ /* 0x000fe20000000f00 */
[----:B------:R-:W-:Y:S06]  /*0610*/  BRA `(.L_x_8) ;  /* 0x00000000005c7947 */ /* 0x000fec0003800000 */
.L_x_7:
[----:B------:R-:W-:Y:S02]  /*0620*/  ULDC UR4, c[0x0][0x240] ;  /* 0x0000900000047ab9 */ /* 0x000fe40000000800 */
[----:B------:R-:W0:Y:S01]  /*0630*/  I2F.U32.RP R6, UR4 ;  /* 0x0000000400067d06 */ /* 0x000e220008209000 */
[----:B------:R-:W-:-:S07]  /*0640*/  ISETP.NE.U32.AND P2, PT, RZ, UR4, PT ;  /* 0x00000004ff007c0c */ /* 0x000fce000bf45070 */
[----:B0-----:R-:W0:Y:S02]  /*0650*/  MUFU.RCP R6, R6 ;  /* 0x0000000600067308 */ /* 0x001e240000001000 */
[----:B0-----:R-:W-:-:S06]  /*0660*/  VIADD R4, R6, 0xffffffe ;  /* 0x0ffffffe06047836 */ /* 0x001fcc0000000000 */
[----:B------:R0:W1:Y:S02]  /*0670*/  F2I.FTZ.U32.TRUNC.NTZ R5, R4 ;  /* 0x0000000400057305 */ /* 0x000064000021f000 */
[----:B0-----:R-:W-:Y:S02]  /*0680*/  IMAD.MOV.U32 R4, RZ, RZ, RZ ;  /* 0x000000ffff047224 */ /* 0x001fe400078e00ff */
[----:B-1----:R-:W-:-:S04]  /*0690*/  IMAD.MOV R7, RZ, RZ, -R5 ;  /* 0x000000ffff077224 */ /* 0x002fc800078e0a05 */
[----:B------:R-:W-:-:S04]  /*06a0*/  IMAD R7, R7, UR4, RZ ;  /* 0x0000000407077c24 */ /* 0x000fc8000f8e02ff */
[----:B------:R-:W-:-:S06]  /*06b0*/  IMAD.HI.U32 R5, R5, R7, R4 ;  /* 0x0000000705057227 */ /* 0x000fcc00078e0004 */
[----:B------:R-:W-:-:S05]  /*06c0*/  IMAD.HI.U32 R5, R5, R2, RZ ;  /* 0x0000000205057227 */ /* 0x000fca00078e00ff */
[----:B------:R-:W-:-:S05]  /*06d0*/  IADD3 R7, -R5, RZ, RZ ;  /* 0x000000ff05077210 */ /* 0x000fca0007ffe1ff */
[----:B------:R-:W-:-:S05]  /*06e0*/  IMAD R7, R7, UR4, R2 ;  /* 0x0000000407077c24 */ /* 0x000fca000f8e0202 */
[----:B------:R-:W-:-:S13]  /*06f0*/  ISETP.GE.U32.AND P0, PT, R7, UR4, PT ;  /* 0x0000000407007c0c */ /* 0x000fda000bf06070 */
[----:B------:R-:W-:Y:S02]  /*0700*/  @P0 VIADD R7, R7, -UR4 ;  /* 0x8000000407070c36 */ /* 0x000fe40008000000 */
[----:B------:R-:W-:-:S03]  /*0710*/  @P0 VIADD R5, R5, 0x1 ;  /* 0x0000000105050836 */ /* 0x000fc60000000000 */
[----:B------:R-:W-:-:S13]  /*0720*/  ISETP.GE.U32.AND P1, PT, R7, UR4, PT ;  /* 0x0000000407007c0c */ /* 0x000fda000bf26070 */
[----:B------:R-:W-:Y:S01]  /*0730*/  @P1 VIADD R5, R5, 0x1 ;  /* 0x0000000105051836 */ /* 0x000fe20000000000 */
[----:B------:R-:W-:-:S04]  /*0740*/  @!P2 LOP3.LUT R5, RZ, UR4, RZ, 0x33, !PT ;  /* 0x00000004ff05ac12 */ /* 0x000fc8000f8e33ff */
[----:B------:R-:W-:Y:S01]  /*0750*/  IADD3 R7, -R5, RZ, RZ ;  /* 0x000000ff05077210 */ /* 0x000fe20007ffe1ff */
[----:B------:R-:W-:-:S04]  /*0760*/  IMAD.MOV.U32 R6, RZ, RZ, R5 ;  /* 0x000000ffff067224 */ /* 0x000fc800078e0005 */
[----:B------:R-:W-:Y:S02]  /*0770*/  IMAD R4, R7, UR4, R2 ;  /* 0x0000000407047c24 */ /* 0x000fe4000f8e0202 */
[----:B------:R-:W-:-:S07]  /*0780*/  IMAD.MOV.U32 R7, RZ, RZ, RZ ;  /* 0x000000ffff077224 */ /* 0x000fce00078e00ff */
.L_x_8:
[----:B------:R-:W-:Y:S05]  /*0790*/  BSYNC B0 ;  /* 0x0000000000007941 */ /* 0x000fea0003800000 */
.L_x_6:
[----:B------:R-:W-:Y:S01]  /*07a0*/  ULDC UR4, c[0x0][0x23c] ;  /* 0x00008f0000047ab9 */ /* 0x000fe20000000800 */
[----:B------:R-:W-:Y:S01]  /*07b0*/  BSSY B0, `(.L_x_9) ;  /* 0x000001d000007945 */ /* 0x000fe20003800000 */
[----:B------:R-:W-:-:S04]  /*07c0*/  LOP3.LUT R5, R7, UR4, RZ, 0xfc, !PT ;  /* 0x0000000407057c12 */ /* 0x000fc8000f8efcff */
[----:B------:R-:W-:-:S13]  /*07d0*/  ISETP.NE.U32.AND P0, PT, R5, RZ, PT ;  /* 0x000000ff0500720c */ /* 0x000fda0003f05070 */
[----:B------:R-:W-:Y:S05]  /*07e0*/  @!P0 BRA `(.L_x_10) ;  /* 0x00000000001c8947 */ /* 0x000fea0003800000 */
[----:B------:R-:W-:Y:S01]  /*07f0*/  ULDC.64 UR4, c[0x0][0x238] ;  /* 0x00008e0000047ab9 */ /* 0x000fe20000000a00 */
[----:B------:R-:W-:Y:S01]  /*0800*/  IMAD.MOV.U32 R5, RZ, RZ, R7 ;  /* 0x000000ffff057224 */ /* 0x000fe200078e0007 */
[----:B------:R-:W-:Y:S01]  /*0810*/  MOV R10, UR4 ;  /* 0x00000004000a7c02 */ /* 0x000fe20008000f00 */
[----:B------:R-:W-:Y:S01]  /*0820*/  IMAD.U32 R11, RZ, RZ, UR5 ;  /* 0x00000005ff0b7e24 */ /* 0x000fe2000f8e00ff */
[----:B------:R-:W-:-:S07]  /*0830*/  MOV R8, 0x850 ;  /* 0x0000085000087802 */ /* 0x000fce0000000f00 */
[----:B------:R-:W-:Y:S05]  /*0840*/  CALL.REL.NOINC `($__internal_2_$__cuda_sm20_rem_u64) ;  /* 0x0000001800387944 */ /* 0x000fea0003c00000 */
[----:B------:R-:W-:Y:S05]  /*0850*/  BRA `(.L_x_11) ;  /* 0x0000000000487947 */ /* 0x000fea0003800000 */
.L_x_10:
[----:B------:R-:W-:Y:S02]  /*0860*/  ULDC UR4, c[0x0][0x238] ;  /* 0x00008e0000047ab9 */ /* 0x000fe40000000800 */
[----:B------:R-:W0:Y:S01]  /*0870*/  I2F.U32.RP R5, UR4 ;  /* 0x0000000400057d06 */ /* 0x000e220008209000 */
[----:B------:R-:W-:-:S07]  /*0880*/  ISETP.NE.U32.AND P1, PT, RZ, UR4, PT ;  /* 0x00000004ff007c0c */ /* 0x000fce000bf25070 */
[----:B0-----:R-:W0:Y:S02]  /*0890*/  MUFU.RCP R5, R5 ;  /* 0x0000000500057308 */ /* 0x001e240000001000 */
[----:B0-----:R-:W-:-:S06]  /*08a0*/  VIADD R8, R5, 0xffffffe ;  /* 0x0ffffffe05087836 */ /* 0x001fcc0000000000 */
[----:B------:R0:W1:Y:S02]  /*08b0*/  F2I.FTZ.U32.TRUNC.NTZ R9, R8 ;  /* 0x0000000800097305 */ /* 0x000064000021f000 */
[----:B0-----:R-:W-:Y:S01]  /*08c0*/  HFMA2.MMA R8, -RZ, RZ, 0, 0 ;  /* 0x00000000ff087435 */ /* 0x001fe200000001ff */
[----:B-1----:R-:W-:-:S04]  /*08d0*/  IMAD.MOV R7, RZ, RZ, -R9 ;  /* 0x000000ffff077224 */ /* 0x002fc800078e0a09 */
[----:B------:R-:W-:-:S05]  /*08e0*/  IMAD R7, R7, UR4, RZ ;  /* 0x0000000407077c24 */ /* 0x000fca000f8e02ff */
[----:B------:R-:W-:-:S06]  /*08f0*/  IMAD.HI.U32 R9, R9, R7, R8 ;  /* 0x0000000709097227 */ /* 0x000fcc00078e0008 */
[----:B------:R-:W-:-:S04]  /*0900*/  IMAD.HI.U32 R9, R9, R6, RZ ;  /* 0x0000000609097227 */ /* 0x000fc800078e00ff */
[----:B------:R-:W-:-:S04]  /*0910*/  IMAD.MOV R9, RZ, RZ, -R9 ;  /* 0x000000ffff097224 */ /* 0x000fc800078e0a09 */
[----:B------:R-:W-:-:S05]  /*0920*/  IMAD R5, R9, UR4, R6 ;  /* 0x0000000409057c24 */ /* 0x000fca000f8e0206 */
[----:B------:R-:W-:-:S13]  /*0930*/  ISETP.GE.U32.AND P0, PT, R5, UR4, PT ;  /* 0x0000000405007c0c */ /* 0x000fda000bf06070 */
[----:B------:R-:W-:-:S05]  /*0940*/  @P0 VIADD R5, R5, -UR4 ;  /* 0x8000000405050c36 */ /* 0x000fca0008000000 */
[----:B------:R-:W-:-:S13]  /*0950*/  ISETP.GE.U32.AND P0, PT, R5, UR4, PT ;  /* 0x0000000405007c0c */ /* 0x000fda000bf06070 */
[----:B------:R-:W-:Y:S01]  /*0960*/  @P0 VIADD R5, R5, -UR4 ;  /* 0x8000000405050c36 */ /* 0x000fe20008000000 */
[----:B------:R-:W-:-:S07]  /*0970*/  @!P1 LOP3.LUT R5, RZ, UR4, RZ, 0x33, !PT ;  /* 0x00000004ff059c12 */ /* 0x000fce000f8e33ff */
.L_x_11:
[----:B------:R-:W-:Y:S05]  /*0980*/  BSYNC B0 ;  /* 0x0000000000007941 */ /* 0x000fea0003800000 */
.L_x_9:
[----:B------:R-:W0:Y:S01]  /*0990*/  LDC.64 R6, c[0x0][0x250] ;  /* 0x00009400ff067b82 */ /* 0x000e220000000a00 */
[----:B------:R-:W-:Y:S01]  /*09a0*/  I2FP.F32.S32 R8, R4 ;  /* 0x0000000400087245 */ /* 0x000fe20000201400 */
[----:B------:R-:W-:Y:S01]  /*09b0*/  ULDC.64 UR4, c[0x0][0x218] ;  /* 0x0000860000047ab9 */ /* 0x000fe20000000a00 */
[----:B------:R-:W-:Y:S02]  /*09c0*/  IADD3 R4, R4, 0x1, RZ ;  /* 0x0000000104047810 */ /* 0x000fe40007ffe0ff */
[----:B------:R-:W-:Y:S01]  /*09d0*/  ISETP.NE.U32.AND P0, PT, RZ, UR4, PT ;  /* 0x00000004ff007c0c */ /* 0x000fe2000bf05070 */
[----:B------:R-:W-:Y:S01]  /*09e0*/  ULDC UR4, c[0x0][0x230] ;  /* 0x00008c0000047ab9 */ /* 0x000fe20000000800 */
[----:B------:R-:W-:Y:S02]  /*09f0*/  I2FP.F32.S32 R4, R4 ;  /* 0x0000000400047245 */ /* 0x000fe40000201400 */
[----:B------:R-:W-:Y:S01]  /*0a00*/  ISETP.NE.AND.EX P0, PT, RZ, UR5, PT, P0 ;  /* 0x00000005ff007c0c */ /* 0x000fe2000bf05300 */
[----:B0-----:R-:W-:-:S02]  /*0a10*/  FFMA.FTZ R8, R8, R7, -0.5 ;  /* 0xbf00000008087423 */ /* 0x001fc40000010007 */
[----:B------:R-:W-:Y:S01]  /*0a20*/  FFMA.FTZ R4, R4, R7, -0.5 ;  /* 0xbf00000004047423 */ /* 0x000fe20000010007 */
[----:B------:R-:W-:Y:S01]  /*0a30*/  I2FP.F32.S32 R7, R5 ;  /* 0x0000000500077245 */ /* 0x000fe20000201400 */
[----:B------:R-:W-:Y:S02]  /*0a40*/  VIADD R5, R5, 0x1 ;  /* 0x0000000105057836 */ /* 0x000fe40000000000 */
[----:B------:R-:W0:Y:S02]  /*0a50*/  F2I.FTZ.CEIL.NTZ R8, R8 ;  /* 0x0000000800087305 */ /* 0x000e24000021b100 */
[----:B------:R-:W-:Y:S01]  /*0a60*/  FFMA.FTZ R7, R7, R6, -0.5 ;  /* 0xbf00000007077423 */ /* 0x000fe20000010006 */
[----:B------:R-:W-:-:S05]  /*0a70*/  I2FP.F32.S32 R9, R5 ;  /* 0x0000000500097245 */ /* 0x000fca0000201400 */
[----:B------:R-:W-:Y:S01]  /*0a80*/  FFMA.FTZ R9, R9, R6, -0.5 ;  /* 0xbf00000009097423 */ /* 0x000fe20000010006 */
[----:B------:R-:W1:Y:S01]  /*0a90*/  F2I.FTZ.CEIL.NTZ R4, R4 ;  /* 0x0000000400047305 */ /* 0x000e62000021b100 */
[----:B0-----:R-:W-:-:S07]  /*0aa0*/  VIMNMX R12, R8, UR4, PT ;  /* 0x00000004080c7c48 */ /* 0x001fce000bfe0100 */
[----:B------:R0:W2:Y:S01]  /*0ab0*/  F2I.FTZ.CEIL.NTZ R5, R7 ;  /* 0x0000000700057305 */ /* 0x0000a2000021b100 */
[----:B-1----:R-:W-:-:S07]  /*0ac0*/  VIMNMX R4, R4, UR4, PT ;  /* 0x0000000404047c48 */ /* 0x002fce000bfe0100 */
[----:B------:R0:W1:Y:S01]  /*0ad0*/  F2I.FTZ.CEIL.NTZ R6, R9 ;  /* 0x0000000900067305 */ /* 0x000062000021b100 */
[----:B------:R-:W-:Y:S05]  /*0ae0*/  @!P0 EXIT ;  /* 0x000000000000894d */ /* 0x000fea0003800000 */
[----:B0-----:R-:W-:Y:S01]  /*0af0*/  LOP3.LUT R7, RZ, R4, RZ, 0x33, !PT ;  /* 0x00000004ff077212 */ /* 0x001fe200078e33ff */
[----:B------:R-:W-:Y:S01]  /*0b00*/  ULDC UR4, c[0x0][0x228] ;  /* 0x00008a0000047ab9 */ /* 0x000fe20000000800 */
[----:B------:R-:W-:Y:S01]  /*0b10*/  ULDC.64 UR10, c[0x0][0x208] ;  /* 0x00008200000a7ab9 */ /* 0x000fe20000000a00 */
[----:B--2---:R-:W-:Y:S02]  /*0b20*/  VIMNMX R5, R5, UR4, PT ;  /* 0x0000000405057c48 */ /* 0x004fe4000bfe0100 */
[--C-:B------:R-:W-:Y:S02]  /*0b30*/  IADD3 R7, -R7, -0x2, -R12.reuse ;  /* 0xfffffffe07077810 */ /* 0x100fe40007ffe90c */
[----:B-1----:R-:W-:Y:S01]  /*0b40*/  VIMNMX R6, R6, UR4, PT ;  /* 0x0000000406067c48 */ /* 0x002fe2000bfe0100 */
[----:B------:R-:W-:Y:S01]  /*0b50*/  UMOV UR4, URZ ;  /* 0x0000003f00047c82 */ /* 0x000fe20008000000 */
[----:B------:R-:W-:Y:S01]  /*0b60*/  ISETP.GE.U32.AND P1, PT, R7, 0x3, PT ;  /* 0x000000030700780c */ /* 0x000fe20003f26070 */
[----:B------:R-:W-:-:S05]  /*0b70*/  IMAD.IADD R7, R4, 0x1, -R12 ;  /* 0x0000000104077824 */ /* 0x000fca00078e0a0c */
[----:B------:R-:W-:-:S07]  /*0b80*/  LOP3.LUT R7, R7, 0x3, RZ, 0xc0, !PT ;  /* 0x0000000307077812 */ /* 0x000fce00078ec0ff */
.L_x_24:
[----:B------:R-:W-:Y:S01]  /*0b90*/  ISETP.GE.AND P0, PT, R5, R6, PT ;  /* 0x000000060500720c */ /* 0x000fe20003f06270 */
[----:B------:R-:W-:Y:S01]  /*0ba0*/  BSSY B1, `(.L_x_12) ;  /* 0x00000b0000017945 */ /* 0x000fe20003800000 */
[----:B------:R-:W-:-:S11]  /*0bb0*/  IMAD.MOV.U32 R20, RZ, RZ, RZ ;  /* 0x000000ffff147224 */ /* 0x000fd600078e00ff */
[----:B------:R-:W-:Y:S05]  /*0bc0*/  @P0 BRA `(.L_x_13) ;  /* 0x0000000800b40947 */ /* 0x000fea0003800000 */
[----:B------:R-:W-:Y:S01]  /*0bd0*/  HFMA2.MMA R20, -RZ, RZ, 0, 0 ;  /* 0x00000000ff147435 */ /* 0x000fe200000001ff */
[----:B------:R-:W-:-:S10]  /*0be0*/  IMAD.MOV.U32 R10, RZ, RZ, R5 ;  /* 0x000000ffff0a7224 */ /* 0x000fd400078e0005 */
.L_x_23:
[----:B------:R-:W-:Y:S01]  /*0bf0*/  ISETP.GT.AND P0, PT, R4, R12, PT ;  /* 0x0000000c0400720c */ /* 0x000fe20003f04270 */
[----:B------:R-:W-:-:S12]  /*0c00*/  BSSY B0, `(.L_x_14) ;  /* 0x00000a6000007945 */ /* 0x000fd80003800000 */
[----:B------:R-:W-:Y:S05]  /*0c10*/  @!P0 BRA `(.L_x_15) ;  /* 0x0000000800908947 */ /* 0x000fea0003800000 */
[----:B------:R-:W-:Y:S01]  /*0c20*/  ISETP.NE.AND P0, PT, R7, RZ, PT ;  /* 0x000000ff0700720c */ /* 0x000fe20003f05270 */
[----:B------:R-:W-:Y:S01]  /*0c30*/  BSSY B2, `(.L_x_16) ;  /* 0x0000026000027945 */ /* 0x000fe20003800000 */
[----:B------:R-:W-:Y:S01]  /*0c40*/  SHF.R.S32.HI R17, RZ, 0x1f, R0 ;  /* 0x0000001fff117819 */ /* 0x000fe20000011400 */
[----:B------:R-:W-:-:S10]  /*0c50*/  IMAD.MOV.U32 R11, RZ, RZ, R12 ;  /* 0x000000ffff0b7224 */ /* 0x000fd400078e000c */
[----:B------:R-:W-:Y:S05]  /*0c60*/  @!P0 BRA `(.L_x_17) ;  /* 0x0000000000888947 */ /* 0x000fea0003800000 */
[----:B------:R-:W0:Y:S01]  /*0c70*/  LDC.64 R14, c[0x0][0x220] ;  /* 0x00008800ff0e7b82 */ /* 0x000e220000000a00 */
[----:B------:R-:W-:Y:S01]  /*0c80*/  USHF.R.S32.HI UR5, URZ, 0x1f, UR4 ;  /* 0x0000001f3f057899 */ /* 0x000fe20008011404 */
[----:B------:R-:W-:Y:S01]  /*0c90*/  IMAD.MOV.U32 R16, RZ, RZ, R0 ;  /* 0x000000ffff107224 */ /* 0x000fe200078e0000 */
[----:B------:R-:W-:Y:S01]  /*0ca0*/  ULDC.64 UR12, c[0x0][0x228] ;  /* 0x00008a00000c7ab9 */ /* 0x000fe20000000a00 */
[----:B------:R-:W-:Y:S01]  /*0cb0*/  SHF.R.S32.HI R11, RZ, 0x1f, R10 ;  /* 0x0000001fff0b7819 */ /* 0x000fe2000001140a */
[----:B------:R-:W-:Y:S01]  /*0cc0*/  ULDC.64 UR14, c[0x0][0x230] ;  /* 0x00008c00000e7ab9 */ /* 0x000fe20000000a00 */
[----:B------:R-:W-:Y:S01]  /*0cd0*/  SHF.R.S32.HI R13, RZ, 0x1f, R12 ;  /* 0x0000001fff0d7819 */ /* 0x000fe2000001140c */
[C---:B0-----:R-:W-:Y:S02]  /*0ce0*/  IMAD R18, R14.reuse, UR5, RZ ;  /* 0x000000050e127c24 */ /* 0x041fe4000f8e02ff */
[----:B------:R-:W-:-:S04]  /*0cf0*/  IMAD.WIDE.U32 R8, R14, UR4, R16 ;  /* 0x000000040e087c25 */ /* 0x000fc8000f8e0010 */
[----:B------:R-:W-:-:S05]  /*0d00*/  IMAD R15, R15, UR4, R18 ;  /* 0x000000040f0f7c24 */ /* 0x000fca000f8e0212 */
[----:B------:R-:W-:Y:S01]  /*0d10*/  IADD3 R9, R9, R15, RZ ;  /* 0x0000000f09097210 */ /* 0x000fe20007ffe0ff */
[----:B------:R-:W-:-:S04]  /*0d20*/  IMAD.WIDE.U32 R14, R8, UR12, R10 ;  /* 0x0000000c080e7c25 */ /* 0x000fc8000f8e000a */
[----:B------:R-:W-:-:S04]  /*0d30*/  IMAD R9, R9, UR12, RZ ;  /* 0x0000000c09097c24 */ /* 0x000fc8000f8e02ff */
[----:B------:R-:W-:Y:S01]  /*0d40*/  IMAD R9, R8, UR13, R9 ;  /* 0x0000000d08097c24 */ /* 0x000fe2000f8e0209 */
[----:B------:R-:W-:-:S03]  /*0d50*/  ULDC.64 UR12, c[0x0][0x210] ;  /* 0x00008400000c7ab9 */ /* 0x000fc60000000a00 */
[----:B------:R-:W-:Y:S02]  /*0d60*/  IMAD.IADD R11, R15, 0x1, R9 ;  /* 0x000000010f0b7824 */ /* 0x000fe400078e0209 */
[----:B------:R-:W-:-:S04]  /*0d70*/  IMAD.WIDE.U32 R8, R14, UR14, R12 ;  /* 0x0000000e0e087c25 */ /* 0x000fc8000f8e000c */
[----:B------:R-:W-:Y:S01]  /*0d80*/  IMAD R11, R11, UR14, RZ ;  /* 0x0000000e0b0b7c24 */ /* 0x000fe2000f8e02ff */
[----:B------:R-:W-:-:S03]  /*0d90*/  IADD3 R8, P0, R8, UR12, RZ ;  /* 0x0000000c08087c10 */ /* 0x000fc6000ff1e0ff */
[----:B------:R-:W-:-:S05]  /*0da0*/  IMAD R11, R14, UR15, R11 ;  /* 0x0000000f0e0b7c24 */ /* 0x000fca000f8e020b */
[----:B------:R-:W-:-:S05]  /*0db0*/  IADD3.X R9, R9, UR13, R11, P0, !PT ;  /* 0x0000000d09097c10 */ /* 0x000fca00087fe40b */
[----:B------:R-:W2:Y:S01]  /*0dc0*/  LDG.E.U8 R15, desc[UR10][R8.64] ;  /* 0x0000000a080f7981 */ /* 0x000ea2000c1e1100 */
[----:B------:R-:W-:Y:S01]  /*0dd0*/  ISETP.NE.AND P0, PT, R7, 0x1, PT ;  /* 0x000000010700780c */ /* 0x000fe20003f05270 */
[----:B------:R-:W-:Y:S02]  /*0de0*/  VIADD R11, R12, 0x1 ;  /* 0x000000010c0b7836 */ /* 0x000fe40000000000 */
[----:B--2---:R-:W-:-:S10]  /*0df0*/  IMAD.IADD R20, R15, 0x1, R20 ;  /* 0x000000010f147824 */ /* 0x004fd400078e0214 */
[----:B------:R-:W-:Y:S05]  /*0e00*/  @!P0 BRA `(.L_x_17) ;  /* 0x0000000000208947 */ /* 0x000fea0003800000 */
[----:B------:R-:W-:Y:S01]  /*0e10*/  ISETP.NE.AND P0, PT, R7, 0x2, PT ;  /* 0x000000020700780c */ /* 0x000fe20003f05270 */
[----:B------:R-:W2:-:S12]  /*0e20*/  LDG.E.U8 R15, desc[UR10][R8.64+0x1] ;  /* 0x0000010a080f7981 */ /* 0x000e98000c1e1100 */
[----:B------:R-:W3:Y:S01]  /*0e30*/  @P0 LDG.E.U8 R19, desc[UR10][R8.64+0x2] ;  /* 0x0000020a08130981 */ /* 0x000ee2000c1e1100 */
[C---:B------:R-:W-:Y:S01]  /*0e40*/  VIADD R14, R12.reuse, 0x3 ;  /* 0x000000030c0e7836 */ /* 0x040fe20000000000 */
[----:B------:R-:W-:-:S03]  /*0e50*/  IADD3 R11, R12, 0x2, RZ ;  /* 0x000000020c0b7810 */ /* 0x000fc60007ffe0ff */
[----:B------:R-:W-:Y:S02]  /*0e60*/  @P0 IMAD.MOV.U32 R11, RZ, RZ, R14 ;  /* 0x000000ffff0b0224 */ /* 0x000fe400078e000e */
[----:B--2---:R-:W-:-:S05]  /*0e70*/  IMAD.IADD R20, R15, 0x1, R20 ;  /* 0x000000010f147824 */ /* 0x004fca00078e0214 */
[----:B---3--:R-:W-:-:S07]  /*0e80*/  @P0 IADD3 R20, R19, R20, RZ ;  /* 0x0000001413140210 */ /* 0x008fce0007ffe0ff */
.L_x_17:
[----:B------:R-:W-:Y:S05]  /*0e90*/  BSYNC B2 ;  /* 0x0000000000027941 */ /* 0x000fea0003800000 */
.L_x_16:
[----:B------:R-:W-:Y:S05]  /*0ea0*/  @!P1 BRA `(.L_x_15) ;  /* 0x0000000400ec9947 */ /* 0x000fea0003800000 */
[----:B------:R-:W0:Y:S01]  /*0eb0*/  LDC.64 R14, c[0x0][0x220] ;  /* 0x00008800ff0e7b82 */ /* 0x000e220000000a00 */
[----:B------:R-:W-:Y:S01]  /*0ec0*/  USHF.R.S32.HI UR5, URZ, 0x1f, UR4 ;  /* 0x0000001f3f057899 */ /* 0x000fe20008011404 */
[----:B------:R-:W-:Y:S01]  /*0ed0*/  IMAD.MOV.U32 R16, RZ, RZ, R0 ;  /* 0x000000ffff107224 */ /* 0x000fe200078e0000 */
[----:B------:R-:W-:Y:S01]  /*0ee0*/  ULDC.64 UR12, c[0x0][0x228] ;  /* 0x00008a00000c7ab9 */ /* 0x000fe20000000a00 */
[----:B------:R-:W-:Y:S01]  /*0ef0*/  BSSY B2, `(.L_x_18) ;  /* 0x0000044000027945 */ /* 0x000fe20003800000 */
[----:B------:R-:W-:Y:S02]  /*0f00*/  PLOP3.LUT P0, PT, PT, PT, PT, 0x80, 0x0 ;  /* 0x000000000000781c */ /* 0x000fe40003f0f070 */
[C---:B0-----:R-:W-:Y:S02]  /*0f10*/  IMAD R18, R14.reuse, UR5, RZ ;  /* 0x000000050e127c24 */ /* 0x041fe4000f8e02ff */
[----:B------:R-:W-:-:S04]  /*0f20*/  IMAD.WIDE.U32 R8, R14, UR4, R16 ;  /* 0x000000040e087c25 */ /* 0x000fc8000f8e0010 */
[----:B------:R-:W-:Y:S02]  /*0f30*/  IMAD.IADD R14, R4, 0x1, -R11 ;  /* 0x00000001040e7824 */ /* 0x000fe400078e0a0b */
[----:B------:R-:W-:-:S03]  /*0f40*/  IMAD R15, R15, UR4, R18 ;  /* 0x000000040f0f7c24 */ /* 0x000fc6000f8e0212 */
[----:B------:R-:W-:Y:S01]  /*0f50*/  ISETP.GT.AND P2, PT, R14, 0xc, PT ;  /* 0x0000000c0e00780c */ /* 0x000fe20003f44270 */
[----:B------:R-:W-:Y:S01]  /*0f60*/  IMAD.IADD R9, R9, 0x1, R15 ;  /* 0x0000000109097824 */ /* 0x000fe200078e020f */
[----:B------:R-:W-:Y:S02]  /*0f70*/  SHF.R.S32.HI R15, RZ, 0x1f, R10 ;  /* 0x0000001fff0f7819 */ /* 0x000fe4000001140a */
[----:B------:R-:W-:Y:S01]  /*0f80*/  MOV R14, R10 ;  /* 0x0000000a000e7202 */ /* 0x000fe20000000f00 */
[----:B------:R-:W-:-:S04]  /*0f90*/  IMAD R9, R9, UR12, RZ ;  /* 0x0000000c09097c24 */ /* 0x000fc8000f8e02ff */
[----:B------:R-:W-:-:S04]  /*0fa0*/  IMAD.WIDE.U32 R14, R8, UR12, R14 ;  /* 0x0000000c080e7c25 */ /* 0x000fc8000f8e000e */
[----:B------:R-:W-:-:S04]  /*0fb0*/  IMAD R9, R8, UR13, R9 ;  /* 0x0000000d08097c24 */ /* 0x000fc8000f8e0209 */
[----:B------:R-:W-:Y:S01]  /*0fc0*/  IMAD.IADD R9, R9, 0x1, R15 ;  /* 0x0000000109097824 */ /* 0x000fe200078e020f */
[----:B------:R-:W-:Y:S06]  /*0fd0*/  @!P2 BRA `(.L_x_19) ;  /* 0x0000000000d4a947 */ /* 0x000fec0003800000 */
[----:B------:R-:W-:Y:S01]  /*0fe0*/  PLOP3.LUT P0, PT, PT, PT, PT, 0x8, 0x0 ;  /* 0x000000000000781c */ /* 0x000fe20003f0e170 */
[----:B------:R-:W-:-:S12]  /*0ff0*/  VIADD R8, R4, 0xfffffff4 ;  /* 0xfffffff404087836 */ /* 0x000fd80000000000 */
.L_x_20:
[--C-:B------:R-:W-:Y:S01]  /*1000*/  SHF.R.S32.HI R17, RZ, 0x1f, R11.reuse ;  /* 0x0000001fff117819 */ /* 0x100fe2000001140b */
[----:B------:R-:W-:Y:S01]  /*1010*/  IMAD.MOV.U32 R16, RZ, RZ, R11 ;  /* 0x000000ffff107224 */ /* 0x000fe200078e000b */
[----:B------:R-:W-:Y:S01]  /*1020*/  ULDC.64 UR12, c[0x0][0x230] ;  /* 0x00008c00000c7ab9 */ /* 0x000fe20000000a00 */
[----:B------:R-:W-:Y:S01]  /*1030*/  ULDC.64 UR14, c[0x0][0x210] ;  /* 0x00008400000e7ab9 */ /* 0x000fe20000000a00 */
[----:B------:R-:W-:Y:S02]  /*1040*/  IMAD R25, R9, UR12, RZ ;  /* 0x0000000c09197c24 */ /* 0x000fe4000f8e02ff */
[----:B------:R-:W-:-:S04]  /*1050*/  IMAD.WIDE.U32 R16, R14, UR12, R16 ;  /* 0x0000000c0e107c25 */ /* 0x000fc8000f8e0010 */
[----:B------:R-:W-:Y:S01]  /*1060*/  IMAD R25, R14, UR13, R25 ;  /* 0x0000000d0e197c24 */ /* 0x000fe2000f8e0219 */
[----:B------:R-:W-:Y:S02]  /*1070*/  IADD3 R26, P2, R16, UR14, RZ ;  /* 0x0000000e101a7c10 */ /* 0x000fe4000ff5e0ff */
[----:B------:R-:W-:Y:S02]  /*1080*/  IADD3 R16, R11, 0x4, RZ ;  /* 0x000000040b107810 */ /* 0x000fe40007ffe0ff */
[----:B------:R-:W-:-:S05]  /*1090*/  IADD3.X R27, R17, UR15, R25, P2, !PT ;  /* 0x0000000f111b7c10 */ /* 0x000fca00097fe419 */
[----:B------:R-:W2:Y:S04]  /*10a0*/  LDG.E.U8 R21, desc[UR10][R26.64] ;  /* 0x0000000a1a157981 */ /* 0x000ea8000c1e1100 */
[----:B------:R-:W2:Y:S01]  /*10b0*/  LDG.E.U8 R18, desc[UR10][R26.64+0x1] ;  /* 0x0000010a1a127981 */ /* 0x000ea2000c1e1100 */
[----:B------:R-:W-:-:S03]  /*10c0*/  SHF.R.S32.HI R17, RZ, 0x1f, R16 ;  /* 0x0000001fff117819 */ /* 0x000fc60000011410 */
[----:B------:R-:W3:Y:S04]  /*10d0*/  LDG.E.U8 R24, desc[UR10][R26.64+0x2] ;  /* 0x0000020a1a187981 */ /* 0x000ee8000c1e1100 */
[----:B------:R-:W3:Y:S01]  /*10e0*/  LDG.E.U8 R19, desc[UR10][R26.64+0x3] ;  /* 0x0000030a1a137981 */ /* 0x000ee2000c1e1100 */
[----:B------:R-:W-:-:S03]  /*10f0*/  IMAD.WIDE.U32 R16, R14, UR12, R16 ;  /* 0x0000000c0e107c25 */ /* 0x000fc6000f8e0010 */
[----:B------:R-:W-:-:S04]  /*1100*/  IADD3 R16, P2, R16, UR14, RZ ;  /* 0x0000000e10107c10 */ /* 0x000fc8000ff5e0ff */
[----:B------:R-:W-:-:S05]  /*1110*/  IADD3.X R17, R25, UR15, R17, P2, !PT ;  /* 0x0000000f19117c10 */ /* 0x000fca00097fe411 */
[----:B------:R-:W4:Y:S04]  /*1120*/  LDG.E.U8 R22, desc[UR10][R16.64] ;  /* 0x0000000a10167981 */ /* 0x000f28000c1e1100 */
[----:B------:R-:W4:Y:S04]  /*1130*/  LDG.E.U8 R23, desc[UR10][R16.64+0x1] ;  /* 0x0000010a10177981 */ /* 0x000f28000c1e1100 */
[----:B------:R-:W5:Y:S01]  /*1140*/  LDG.E.U8 R26, desc[UR10][R16.64+0x3] ;  /* 0x0000030a101a7981 */ /* 0x000f62000c1e1100 */
[----:B--2---:R-:W-:Y:S01]  /*1150*/  IADD3 R21, R18, R20, R21 ;  /* 0x0000001412157210 */ /* 0x004fe20007ffe015 */
[----:B------:R-:W-:-:S02]  /*1160*/  VIADD R20, R11, 0x8 ;  /* 0x000000080b147836 */ /* 0x000fc40000000000 */
[----:B------:R-:W-:Y:S01]  /*1170*/  VIADD R18, R11, 0xc ;  /* 0x0000000c0b127836 */ /* 0x000fe20000000000 */
[----:B---3--:R-:W-:Y:S02]  /*1180*/  IADD3 R24, R19, R21, R24 ;  /* 0x0000001513187210 */ /* 0x008fe40007ffe018 */
[----:B------:R-:W-:Y:S02]  /*1190*/  SHF.R.S32.HI R21, RZ, 0x1f, R20 ;  /* 0x0000001fff157819 */ /* 0x000fe40000011414 */
[----:B------:R-:W-:Y:S01]  /*11a0*/  SHF.R.S32.HI R19, RZ, 0x1f, R18 ;  /* 0x0000001fff137819 */ /* 0x000fe20000011412 */
[----:B------:R-:W-:-:S04]  /*11b0*/  IMAD.WIDE.U32 R20, R14, UR12, R20 ;  /* 0x0000000c0e147c25 */ /* 0x000fc8000f8e0014 */
[----:B------:R-:W-:Y:S01]  /*11c0*/  IMAD.WIDE.U32 R18, R14, UR12, R18 ;  /* 0x0000000c0e127c25 */ /* 0x000fe2000f8e0012 */
[----:B------:R-:W-:Y:S02]  /*11d0*/  IADD3 R20, P2, R20, UR14, RZ ;  /* 0x0000000e14147c10 */ /* 0x000fe4000ff5e0ff */
[----:B------:R-:W-:Y:S02]  /*11e0*/  IADD3 R18, P3, R18, UR14, RZ ;  /* 0x0000000e12127c10 */ /* 0x000fe4000ff7e0ff */
[C---:B------:R-:W-:Y:S02]  /*11f0*/  IADD3.X R21, R25.reuse, UR15, R21, P2, !PT ;  /* 0x0000000f19157c10 */ /* 0x040fe400097fe415 */
[----:B------:R-:W-:Y:S02]  /*1200*/  IADD3.X R19, R25, UR15, R19, P3, !PT ;  /* 0x0000000f19137c10 */ /* 0x000fe40009ffe413 */
[----:B------:R-:W5:Y:S01]  /*1210*/  LDG.E.U8 R25, desc[UR10][R16.64+0x2] ;  /* 0x0000020a10197981 */ /* 0x000f62000c1e1100 */
[----:B----4-:R-:W-:-:S03]  /*1220*/  IADD3 R23, R23, R24, R22 ;  /* 0x0000001817177210 */ /* 0x010fc60007ffe016 */
[----:B------:R-:W2:Y:S04]  /*1230*/  LDG.E.U8 R27, desc[UR10][R20.64] ;  /* 0x0000000a141b7981 */ /* 0x000ea8000c1e1100 */
[----:B------:R-:W2:Y:S04]  /*1240*/  LDG.E.U8 R24, desc[UR10][R20.64+0x1] ;  /* 0x0000010a14187981 */ /* 0x000ea8000c1e1100 */
[----:B------:R-:W3:Y:S04]  /*1250*/  LDG.E.U8 R22, desc[UR10][R20.64+0x2] ;  /* 0x0000020a14167981 */ /* 0x000ee8000c1e1100 */
[----:B------:R-:W4:Y:S04]  /*1260*/  LDG.E.U8 R16, desc[UR10][R18.64] ;  /* 0x0000000a12107981 */ /* 0x000f28000c1e1100 */
[----:B------:R-:W4:Y:S04]  /*1270*/  LDG.E.U8 R29, desc[UR10][R18.64+0x1] ;  /* 0x0000010a121d7981 */ /* 0x000f28000c1e1100 */
[----:B------:R-:W3:Y:S04]  /*1280*/  LDG.E.U8 R21, desc[UR10][R20.64+0x3] ;  /* 0x0000030a14157981 */ /* 0x000ee8000c1e1100 */
[----:B------:R-:W4:Y:S04]  /*1290*/  LDG.E.U8 R28, desc[UR10][R18.64+0x2] ;  /* 0x0000020a121c7981 */ /* 0x000f28000c1e1100 */
[----:B------:R-:W4:Y:S01]  /*12a0*/  LDG.E.U8 R17, desc[UR10][R18.64+0x3] ;  /* 0x0000030a12117981 */ /* 0x000f22000c1e1100 */
[----:B------:R-:W-:-:S05]  /*12b0*/  VIADD R11, R11, 0x10 ;  /* 0x000000100b0b7836 */ /* 0x000fca0000000000 */
[----:B------:R-:W-:Y:S02]  /*12c0*/  ISETP.GE.AND P2, PT, R11, R8, PT ;  /* 0x000000080b00720c */ /* 0x000fe40003f46270 */
[----:B-----5:R-:W-:-:S04]  /*12d0*/  IADD3 R23, R26, R23, R25 ;  /* 0x000000171a177210 */ /* 0x020fc80007ffe019 */
[----:B--2---:R-:W-:-:S04]  /*12e0*/  IADD3 R24, R24, R23, R27 ;  /* 0x0000001718187210 */ /* 0x004fc80007ffe01b */
[----:B---3--:R-:W-:-:S04]  /*12f0*/  IADD3 R22, R21, R24, R22 ;  /* 0x0000001815167210 */ /* 0x008fc80007ffe016 */
[----:B----4-:R-:W-:-:S04]  /*1300*/  IADD3 R16, R29, R22, R16 ;  /* 0x000000161d107210 */ /* 0x010fc80007ffe010 */
[----:B------:R-:W-:Y:S01]  /*1310*/  IADD3 R20, R17, R16, R28 ;  /* 0x0000001011147210 */ /* 0x000fe20007ffe01c */
[----:B------:R-:W-:Y:S06]  /*1320*/  @!P2 BRA `(.L_x_20) ;  /* 0xfffffffc0034a947 */ /* 0x000fec000383ffff */
.L_x_19:
[----:B------:R-:W-:Y:S05]  /*1330*/  BSYNC B2 ;  /* 0x0000000000027941 */ /* 0x000fea0003800000 */
.L_x_18:
[----:B------:R-:W-:Y:S01]  /*1340*/  IADD3 R8, R4, -R11, RZ ;  /* 0x8000000b04087210 */ /* 0x000fe20007ffe0ff */
[----:B------:R-:W-:Y:S03]  /*1350*/  BSSY B2, `(.L_x_21) ;  /* 0x000001f000027945 */ /* 0x000fe60003800000 */
[----:B------:R-:W-:-:S13]  /*1360*/  ISETP.GT.AND P2, PT, R8, 0x4, PT ;  /* 0x000000040800780c */ /* 0x000fda0003f44270 */
[----:B------:R-:W-:Y:S05]  /*1370*/  @!P2 BRA `(.L_x_22) ;  /* 0x000000000070a947 */ /* 0x000fea0003800000 */
[--C-:B------:R-:W-:Y:S01]  /*1380*/  SHF.R.S32.HI R19, RZ, 0x1f, R11.reuse ;  /* 0x0000001fff137819 */ /* 0x100fe2000001140b */
[----:B------:R-:W-:Y:S01]  /*1390*/  IMAD.MOV.U32 R18, RZ, RZ, R11 ;  /* 0x000000ffff127224 */ /* 0x000fe200078e000b */
[----:B------:R-:W-:Y:S01]  /*13a0*/  ULDC.64 UR12, c[0x0][0x230] ;  /* 0x00008c00000c7ab9 */ /* 0x000fe20000000a00 */
[----:B------:R-:W-:Y:S01]  /*13b0*/  VIADD R16, R11, 0x4 ;  /* 0x000000040b107836 */ /* 0x000fe20000000000 */
[----:B------:R-:W-:Y:S01]  /*13c0*/  ULDC.64 UR14, c[0x0][0x210] ;  /* 0x00008400000e7ab9 */ /* 0x000fe20000000a00 */
[----:B------:R-:W-:Y:S02]  /*13d0*/  IMAD R21, R9, UR12, RZ ;  /* 0x0000000c09157c24 */ /* 0x000fe4000f8e02ff */
[----:B------:R-:W-:Y:S01]  /*13e0*/  IMAD.WIDE.U32 R18, R14, UR12, R18 ;  /* 0x0000000c0e127c25 */ /* 0x000fe2000f8e0012 */
[----:B------:R-:W-:-:S03]  /*13f0*/  SHF.R.S32.HI R17, RZ, 0x1f, R16 ;  /* 0x0000001fff117819 */ /* 0x000fc60000011410 */
[----:B------:R-:W-:Y:S01]  /*1400*/  IMAD R23, R14, UR13, R21 ;  /* 0x0000000d0e177c24 */ /* 0x000fe2000f8e0215 */
[----:B------:R-:W-:Y:S01]  /*1410*/  IADD3 R18, P0, R18, UR14, RZ ;  /* 0x0000000e12127c10 */ /* 0x000fe2000ff1e0ff */
[----:B------:R-:W-:-:S03]  /*1420*/  IMAD.WIDE.U32 R16, R14, UR12, R16 ;  /* 0x0000000c0e107c25 */ /* 0x000fc6000f8e0010 */
[----:B------:R-:W-:Y:S02]  /*1430*/  IADD3.X R19, R23, UR15, R19, P0, !PT ;  /* 0x0000000f17137c10 */ /* 0x000fe400087fe413 */
[----:B------:R-:W-:-:S03]  /*1440*/  IADD3 R16, P0, R16, UR14, RZ ;  /* 0x0000000e10107c10 */ /* 0x000fc6000ff1e0ff */
[----:B------:R-:W2:Y:S01]  /*1450*/  LDG.E.U8 R21, desc[UR10][R18.64] ;  /* 0x0000000a12157981 */ /* 0x000ea2000c1e1100 */
[----:B------:R-:W-:-:S03]  /*1460*/  IADD3.X R17, R23, UR15, R17, P0, !PT ;  /* 0x0000000f17117c10 */ /* 0x000fc600087fe411 */
[----:B------:R-:W2:Y:S04]  /*1470*/  LDG.E.U8 R8, desc[UR10][R18.64+0x1] ;  /* 0x0000010a12087981 */ /* 0x000ea8000c1e1100 */
[----:B------:R-:W3:Y:S04]  /*1480*/  LDG.E.U8 R22, desc[UR10][R18.64+0x2] ;  /* 0x0000020a12167981 */ /* 0x000ee8000c1e1100 */
[----:B------:R-:W3:Y:S04]  /*1490*/  LDG.E.U8 R23, desc[UR10][R18.64+0x3] ;  /* 0x0000030a12177981 */ /* 0x000ee8000c1e1100 */
[----:B------:R-:W4:Y:S04]  /*14a0*/  LDG.E.U8 R24, desc[UR10][R16.64] ;  /* 0x0000000a10187981 */ /* 0x000f28000c1e1100 */
[----:B------:R-:W4:Y:S04]  /*14b0*/  LDG.E.U8 R25, desc[UR10][R16.64+0x1] ;  /* 0x0000010a10197981 */ /* 0x000f28000c1e1100 */
[----:B------:R-:W5:Y:S04]  /*14c0*/  LDG.E.U8 R26, desc[UR10][R16.64+0x2] ;  /* 0x0000020a101a7981 */ /* 0x000f68000c1e1100 */
[----:B------:R-:W5:Y:S01]  /*14d0*/  LDG.E.U8 R27, desc[UR10][R16.64+0x3] ;  /* 0x0000030a101b7981 */ /* 0x000f62000c1e1100 */
[----:B------:R-:W-:-:S02]  /*14e0*/  PLOP3.LUT P0, PT, PT, PT, PT, 0x8, 0x0 ;  /* 0x000000000000781c */ /* 0x000fc40003f0e170 */
[----:B------:R-:W-:Y:S02]  /*14f0*/  IADD3 R11, R11, 0x8, RZ ;  /* 0x000000080b0b7810 */ /* 0x000fe40007ffe0ff */
[----:B--2---:R-:W-:-:S04]  /*1500*/  IADD3 R8, R8, R20, R21 ;  /* 0x0000001408087210 */ /* 0x004fc80007ffe015 */
[----:B---3--:R-:W-:-:S04]  /*1510*/  IADD3 R22, R23, R8, R22 ;  /* 0x0000000817167210 */ /* 0x008fc80007ffe016 */
[----:B----4-:R-:W-:-:S04]  /*1520*/  IADD3 R24, R25, R22, R24 ;  /* 0x0000001619187210 */ /* 0x010fc80007ffe018 */
[----:B-----5:R-:W-:-:S07]  /*1530*/  IADD3 R20, R27, R24, R26 ;  /* 0x000000181b147210 */ /* 0x020fce0007ffe01a */
.L_x_22:
[----:B------:R-:W-:Y:S05]  /*1540*/  BSYNC B2 ;  /* 0x0000000000027941 */ /* 0x000fea0003800000 */
.L_x_21:
[----:B------:R-:W-:-:S13]  /*1550*/  ISETP.LT.OR P0, PT, R11, R4, P0 ;  /* 0x000000040b00720c */ /* 0x000fda0000701670 */
[----:B------:R-:W-:Y:S05]  /*1560*/  @!P0 BRA `(.L_x_15) ;  /* 0x00000000003c8947 */ /* 0x000fea0003800000 */
[--C-:B------:R-:W-:Y:S01]  /*1570*/  SHF.R.S32.HI R17, RZ, 0x1f, R11.reuse ;  /* 0x0000001fff117819 */ /* 0x100fe2000001140b */
[----:B------:R-:W-:Y:S01]  /*1580*/  IMAD.MOV.U32 R16, RZ, RZ, R11 ;  /* 0x000000ffff107224 */ /* 0x000fe200078e000b */
[----:B------:R-:W-:Y:S01]  /*1590*/  ULDC.64 UR12, c[0x0][0x230] ;  /* 0x00008c00000c7ab9 */ /* 0x000fe20000000a00 */
[----:B------:R-:W-:Y:S01]  /*15a0*/  ULDC.64 UR14, c[0x0][0x210] ;  /* 0x00008400000e7ab9 */ /* 0x000fe20000000a00 */
[----:B------:R-:W-:Y:S02]  /*15b0*/  IMAD R9, R9, UR12, RZ ;  /* 0x0000000c09097c24 */ /* 0x000fe4000f8e02ff */
[----:B------:R-:W-:-:S04]  /*15c0*/  IMAD.WIDE.U32 R16, R14, UR12, R16 ;  /* 0x0000000c0e107c25 */ /* 0x000fc8000f8e0010 */
[----:B------:R-:W-:Y:S01]  /*15d0*/  IMAD R9, R14, UR13, R9 ;  /* 0x0000000d0e097c24 */ /* 0x000fe2000f8e0209 */
[----:B------:R-:W-:-:S04]  /*15e0*/  IADD3 R8, P0, R16, UR14, RZ ;  /* 0x0000000e10087c10 */ /* 0x000fc8000ff1e0ff */
[----:B------:R-:W-:-:S05]  /*15f0*/  IADD3.X R9, R9, UR15, R17, P0, !PT ;  /* 0x0000000f09097c10 */ /* 0x000fca00087fe411 */
[----:B------:R-:W2:Y:S04]  /*1600*/  LDG.E.U8 R11, desc[UR10][R8.64] ;  /* 0x0000000a080b7981 */ /* 0x000ea8000c1e1100 */
[----:B------:R-:W2:Y:S04]  /*1610*/  LDG.E.U8 R14, desc[UR10][R8.64+0x1] ;  /* 0x0000010a080e7981 */ /* 0x000ea8000c1e1100 */
[----:B------:R-:W3:Y:S04]  /*1620*/  LDG.E.U8 R15, desc[UR10][R8.64+0x2] ;  /* 0x0000020a080f7981 */ /* 0x000ee8000c1e1100 */
[----:B------:R-:W3:Y:S01]  /*1630*/  LDG.E.U8 R16, desc[UR10][R8.64+0x3] ;  /* 0x0000030a08107981 */ /* 0x000ee2000c1e1100 */
[----:B--2---:R-:W-:-:S04]  /*1640*/  IADD3 R11, R14, R20, R11 ;  /* 0x000000140e0b7210 */ /* 0x004fc80007ffe00b */
[----:B---3--:R-:W-:-:S07]  /*1650*/  IADD3 R20, R16, R11, R15 ;  /* 0x0000000b10147210 */ /* 0x008fce0007ffe00f */
.L_x_15:
[----:B------:R-:W-:Y:S05]  /*1660*/  BSYNC B0 ;  /* 0x0000000000007941 */ /* 0x000fea0003800000 */
.L_x_14:
[----:B------:R-:W-:-:S05]  /*1670*/  VIADD R10, R10, 0x1 ;  /* 0x000000010a0a7836 */ /* 0x000fca0000000000 */
[----:B------:R-:W-:-:S13]  /*1680*/  ISETP.GE.AND P0, PT, R10, R6, PT ;  /* 0x000000060a00720c */ /* 0x000fda0003f06270 */
[----:B------:R-:W-:Y:S05]  /*1690*/  @!P0 BRA `(.L_x_23) ;  /* 0xfffffff400548947 */ /* 0x000fea000383ffff */
.L_x_13:
[----:B------:R-:W-:Y:S05]  /*16a0*/  BSYNC B1 ;  /* 0x0000000000017941 */ /* 0x000fea0003800000 */
.L_x_12:
[----:B------:R-:W0:Y:S01]  /*16b0*/  LDC.64 R14, c[0x0][0x218] ;  /* 0x00008600ff0e7b82 */ /* 0x000e220000000a00 */
[----:B------:R-:W-:Y:S01]  /*16c0*/  ULDC.64 UR12, c[0x0][0x248] ;  /* 0x00009200000c7ab9 */ /* 0x000fe20000000a00 */
[----:B------:R-:W-:Y:S01]  /*16d0*/  UIADD3 UR4, UR4, 0x1, URZ ;  /* 0x0000000104047890 */ /* 0x000fe2000fffe03f */
[----:B------:R-:W-:-:S04]  /*16e0*/  IADD3 R10, P0, R2, UR12, RZ ;  /* 0x0000000c020a7c10 */ /* 0x000fc8000ff1e0ff */
[----:B------:R-:W-:Y:S01]  /*16f0*/  IADD3.X R11, R3, UR13, RZ, P0, !PT ;  /* 0x0000000d030b7c10 */ /* 0x000fe200087fe4ff */
[----:B------:R-:W1:Y:S04]  /*1700*/  LDC.64 R8, c[0x0][0x220] ;  /* 0x00008800ff087b82 */ /* 0x000e680000000a00 */
[----:B------:R2:W-:Y:S01]  /*1710*/  STG.E.U8 desc[UR10][R10.64], R20 ;  /* 0x000000140a007986 */ /* 0x0005e2000c10110a */
[----:B0-----:R-:W-:-:S04]  /*1720*/  ISETP.LE.U32.AND P0, PT, R14, UR4, PT ;  /* 0x000000040e007c0c */ /* 0x001fc8000bf03070 */
[----:B------:R-:W-:Y:S01]  /*1730*/  ISETP.GE.U32.AND.EX P0, PT, RZ, R15, PT, P0 ;  /* 0x0000000fff00720c */ /* 0x000fe20003f06100 */
[C---:B-1----:R-:W-:Y:S02]  /*1740*/  IMAD R14, R8.reuse, UR8, RZ ;  /* 0x00000008080e7c24 */ /* 0x042fe4000f8e02ff */
[----:B------:R-:W-:-:S04]  /*1750*/  IMAD.WIDE.U32 R2, R8, UR6, R2 ;  /* 0x0000000608027c25 */ /* 0x000fc8000f8e0002 */
[----:B------:R-:W-:-:S05]  /*1760*/  IMAD R9, R9, UR6, R14 ;  /* 0x0000000609097c24 */ /* 0x000fca000f8e020e */
[----:B------:R-:W-:Y:S01]  /*1770*/  IADD3 R3, R3, R9, RZ ;  /* 0x0000000903037210 */ /* 0x000fe20007ffe0ff */
[----:B--2---:R-:W-:Y:S06]  /*1780*/  @!P0 BRA `(.L_x_24) ;  /* 0xfffffff400008947 */ /* 0x004fec000383ffff */
[----:B------:R-:W-:Y:S05]  /*1790*/  EXIT ;  /* 0x000000000000794d */ /* 0x000fea0003800000 */
        .weak           $__internal_0_$__cuda_sm20_div_s64
        .type           $__internal_0_$__cuda_sm20_div_s64,@function
        .size           $__internal_0_$__cuda_sm20_div_s64,($__internal_1_$__cuda_sm20_div_u64 - $__internal_0_$__cuda_sm20_div_s64)
$__internal_0_$__cuda_sm20_div_s64:
[----:B------:R-:W-:Y:S01]  /*17a0*/  UIADD3 UR4, UP1, URZ, -UR6, URZ ;  /* 0x800000063f047290 */ /* 0x000fe2000ff3e03f */
[----:B------:R-:W-:Y:S01]  /*17b0*/  ISETP.GE.AND P3, PT, R3, RZ, PT ;  /* 0x000000ff0300720c */ /* 0x000fe20003f66270 */
[----:B------:R-:W-:Y:S02]  /*17c0*/  UISETP.GE.AND UP0, UPT, UR8, URZ, UPT ;  /* 0x0000003f0800728c */ /* 0x000fe4000bf06270 */
[----:B------:R-:W-:Y:S02]  /*17d0*/  UIADD3.X UR5, URZ, ~UR8, URZ, UP1, !UPT ;  /* 0x800000083f057290 */ /* 0x000fe40008ffe43f */
[----:B------:R-:W-:Y:S02]  /*17e0*/  USEL UR4, UR4, UR6, !UP0 ;  /* 0x0000000604047287 */ /* 0x000fe4000c000000 */
[----:B------:R-:W-:-:S09]  /*17f0*/  USEL UR5, UR5, UR8, !UP0 ;  /* 0x0000000805057287 */ /* 0x000fd2000c000000 */
[----:B------:R-:W0:Y:S08]  /*1800*/  I2F.U64.RP R8, UR4 ;  /* 0x0000000400087d12 */ /* 0x000e300008309000 */
[----:B0-----:R-:W0:Y:S02]  /*1810*/  MUFU.RCP R8, R8 ;  /* 0x0000000800087308 */ /* 0x001e240000001000 */
[----:B0-----:R-:W-:-:S06]  /*1820*/  VIADD R4, R8, 0x1ffffffe ;  /* 0x1ffffffe08047836 */ /* 0x001fcc0000000000 */
[----:B------:R-:W0:Y:S02]  /*1830*/  F2I.U64.TRUNC R4, R4 ;  /* 0x0000000400047311 */ /* 0x000e24000020d800 */
[----:B0-----:R-:W-:-:S04]  /*1840*/  IMAD.WIDE.U32 R6, R4, UR4, RZ ;  /* 0x0000000404067c25 */ /* 0x001fc8000f8e00ff */
[----:B------:R-:W-:Y:S01]  /*1850*/  IMAD R7, R4, UR5, R7 ;  /* 0x0000000504077c24 */ /* 0x000fe2000f8e0207 */
[----:B------:R-:W-:-:S03]  /*1860*/  IADD3 R9, P0, RZ, -R6, RZ ;  /* 0x80000006ff097210 */ /* 0x000fc60007f1e0ff */
[----:B------:R-:W-:Y:S02]  /*1870*/  IMAD R7, R5, UR4, R7 ;  /* 0x0000000405077c24 */ /* 0x000fe4000f8e0207 */
[----:B------:R-:W-:-:S04]  /*1880*/  IMAD.HI.U32 R6, R4, R9, RZ ;  /* 0x0000000904067227 */ /* 0x000fc800078e00ff */
[----:B------:R-:W-:Y:S01]  /*1890*/  IMAD.X R11, RZ, RZ, ~R7, P0 ;  /* 0x000000ffff0b7224 */ /* 0x000fe200000e0e07 */
[----:B------:R-:W-:-:S03]  /*18a0*/  MOV R7, R4 ;  /* 0x0000000400077202 */ /* 0x000fc60000000f00 */
[-C--:B------:R-:W-:Y:S02]  /*18b0*/  IMAD R13, R5, R11.reuse, RZ ;  /* 0x0000000b050d7224 */ /* 0x080fe400078e02ff */
[----:B------:R-:W-:-:S04]  /*18c0*/  IMAD.WIDE.U32 R6, P0, R4, R11, R6 ;  /* 0x0000000b04067225 */ /* 0x000fc80007800006 */
[----:B------:R-:W-:-:S04]  /*18d0*/  IMAD.HI.U32 R11, R5, R11, RZ ;  /* 0x0000000b050b7227 */ /* 0x000fc800078e00ff */
[----:B------:R-:W-:-:S05]  /*18e0*/  IMAD.HI.U32 R6, P1, R5, R9, R6 ;  /* 0x0000000905067227 */ /* 0x000fca0007820006 */
[----:B------:R-:W-:Y:S01]  /*18f0*/  IADD3 R7, P2, R13, R6, RZ ;  /* 0x000000060d077210 */ /* 0x000fe20007f5e0ff */
[----:B------:R-:W-:-:S04]  /*1900*/  IMAD.X R6, R11, 0x1, R5, P0 ;  /* 0x000000010b067824 */ /* 0x000fc800000e0605 */
[----:B------:R-:W-:Y:S01]  /*1910*/  IMAD.WIDE.U32 R4, R7, UR4, RZ ;  /* 0x0000000407047c25 */ /* 0x000fe2000f8e00ff */
[----:B------:R-:W-:-:S03]  /*1920*/  IADD3.X R9, RZ, RZ, R6, P2, P1 ;  /* 0x000000ffff097210 */ /* 0x000fc600017e2406 */
[----:B------:R-:W-:Y:S01]  /*1930*/  IMAD R6, R7, UR5, R5 ;  /* 0x0000000507067c24 */ /* 0x000fe2000f8e0205 */
[----:B------:R-:W-:Y:S02]  /*1940*/  IADD3 R11, P0, RZ, -R4, RZ ;  /* 0x80000004ff0b7210 */ /* 0x000fe40007f1e0ff */
[-C--:B------:R-:W-:Y:S01]  /*1950*/  IADD3 R5, P4, RZ, -R2.reuse, RZ ;  /* 0x80000002ff057210 */ /* 0x080fe20007f9e0ff */
[----:B------:R-:W-:Y:S02]  /*1960*/  IMAD R4, R9, UR4, R6 ;  /* 0x0000000409047c24 */ /* 0x000fe4000f8e0206 */
[----:B------:R-:W-:Y:S01]  /*1970*/  IMAD.HI.U32 R6, R7, R11, RZ ;  /* 0x0000000b07067227 */ /* 0x000fe200078e00ff */
[----:B------:R-:W-:Y:S02]  /*1980*/  SEL R8, R5, R2, !P3 ;  /* 0x0000000205087207 */ /* 0x000fe40005800000 */
[----:B------:R-:W-:Y:S01]  /*1990*/  IADD3.X R10, RZ, ~R3, RZ, P4, !PT ;  /* 0x80000003ff0a7210 */ /* 0x000fe200027fe4ff */
[----:B------:R-:W-:-:S02]  /*19a0*/  IMAD.X R4, RZ, RZ, ~R4, P0 ;  /* 0x000000ffff047224 */ /* 0x000fc400000e0e04 */
[----:B------:R-:W-:Y:S01]  /*19b0*/  IMAD.MOV.U32 R5, RZ, RZ, RZ ;  /* 0x000000ffff057224 */ /* 0x000fe200078e00ff */
[----:B------:R-:W-:Y:S01]  /*19c0*/  SEL R10, R10, R3, !P3 ;  /* 0x000000030a0a7207 */ /* 0x000fe20005800000 */
[----:B------:R-:W-:-:S04]  /*19d0*/  IMAD.WIDE.U32 R6, P0, R7, R4, R6 ;  /* 0x0000000407067225 */ /* 0x000fc80007800006 */
[----:B------:R-:W-:-:S04]  /*19e0*/  IMAD.HI.U32 R7, P1, R9, R11, R6 ;  /* 0x0000000b09077227 */ /* 0x000fc80007820006 */
[CC--:B------:R-:W-:Y:S02]  /*19f0*/  IMAD R6, R9.reuse, R4.reuse, RZ ;  /* 0x0000000409067224 */ /* 0x0c0fe400078e02ff */
[----:B------:R-:W-:-:S03]  /*1a00*/  IMAD.HI.U32 R4, R9, R4, RZ ;  /* 0x0000000409047227 */ /* 0x000fc600078e00ff */
[----:B------:R-:W-:Y:S01]  /*1a10*/  IADD3 R7, P2, R6, R7, RZ ;  /* 0x0000000706077210 */ /* 0x000fe20007f5e0ff */
[----:B------:R-:W-:-:S04]  /*1a20*/  IMAD.X R9, R4, 0x1, R9, P0 ;  /* 0x0000000104097824 */ /* 0x000fc800000e0609 */
[----:B------:R-:W-:Y:S01]  /*1a30*/  IMAD.HI.U32 R4, R7, R8, RZ ;  /* 0x0000000807047227 */ /* 0x000fe200078e00ff */
[----:B------:R-:W-:-:S03]  /*1a40*/  IADD3.X R9, RZ, RZ, R9, P2, P1 ;  /* 0x000000ffff097210 */ /* 0x000fc600017e2409 */
[----:B------:R-:W-:-:S04]  /*1a50*/  IMAD.WIDE.U32 R4, R7, R10, R4 ;  /* 0x0000000a07047225 */ /* 0x000fc800078e0004 */
[C---:B------:R-:W-:Y:S02]  /*1a60*/  IMAD R7, R9.reuse, R10, RZ ;  /* 0x0000000a09077224 */ /* 0x040fe400078e02ff */
[----:B------:R-:W-:-:S04]  /*1a70*/  IMAD.HI.U32 R4, P0, R9, R8, R4 ;  /* 0x0000000809047227 */ /* 0x000fc80007800004 */
[----:B------:R-:W-:Y:S01]  /*1a80*/  IMAD.HI.U32 R6, R9, R10, RZ ;  /* 0x0000000a09067227 */ /* 0x000fe200078e00ff */
[----:B------:R-:W-:-:S04]  /*1a90*/  IADD3 R7, P1, R7, R4, RZ ;  /* 0x0000000407077210 */ /* 0x000fc80007f3e0ff */
[----:B------:R-:W-:Y:S01]  /*1aa0*/  IADD3.X R6, R6, RZ, RZ, P0, !PT ;  /* 0x000000ff06067210 */ /* 0x000fe200007fe4ff */
[----:B------:R-:W-:-:S04]  /*1ab0*/  IMAD.WIDE.U32 R4, R7, UR4, RZ ;  /* 0x0000000407047c25 */ /* 0x000fc8000f8e00ff */
[----:B------:R-:W-:Y:S01]  /*1ac0*/  IMAD.X R6, RZ, RZ, R6, P1 ;  /* 0x000000ffff067224 */ /* 0x000fe200008e0606 */
[----:B------:R-:W-:Y:S01]  /*1ad0*/  IADD3 R9, P1, -R4, R8, RZ ;  /* 0x0000000804097210 */ /* 0x000fe20007f3e1ff */
[C---:B------:R-:W-:Y:S01]  /*1ae0*/  IMAD R5, R7.reuse, UR5, R5 ;  /* 0x0000000507057c24 */ /* 0x040fe2000f8e0205 */
[----:B------:R-:W-:Y:S02]  /*1af0*/  IADD3 R4, P2, R7, 0x1, RZ ;  /* 0x0000000107047810 */ /* 0x000fe40007f5e0ff */
[----:B------:R-:W-:Y:S01]  /*1b00*/  ISETP.GE.U32.AND P0, PT, R9, UR4, PT ;  /* 0x0000000409007c0c */ /* 0x000fe2000bf06070 */
[----:B------:R-:W-:-:S04]  /*1b10*/  IMAD R5, R6, UR4, R5 ;  /* 0x0000000406057c24 */ /* 0x000fc8000f8e0205 */
[----:B------:R-:W-:Y:S01]  /*1b20*/  IMAD.X R5, R10, 0x1, ~R5, P1 ;  /* 0x000000010a057824 */ /* 0x000fe200008e0e05 */
[----:B------:R-:W-:-:S04]  /*1b30*/  IADD3 R8, P1, R9, -UR4, RZ ;  /* 0x8000000409087c10 */ /* 0x000fc8000ff3e0ff */
[C---:B------:R-:W-:Y:S02]  /*1b40*/  ISETP.GE.U32.AND.EX P0, PT, R5.reuse, UR5, PT, P0 ;  /* 0x0000000505007c0c */ /* 0x040fe4000bf06100 */
[----:B------:R-:W-:Y:S02]  /*1b50*/  IADD3.X R10, R5, ~UR5, RZ, P1, !PT ;  /* 0x80000005050a7c10 */ /* 0x000fe40008ffe4ff */
[----:B------:R-:W-:Y:S02]  /*1b60*/  SEL R8, R8, R9, P0 ;  /* 0x0000000908087207 */ /* 0x000fe40000000000 */
[----:B------:R-:W-:Y:S02]  /*1b70*/  IADD3.X R9, RZ, R6, RZ, P2, !PT ;  /* 0x00000006ff097210 */ /* 0x000fe400017fe4ff */
[----:B------:R-:W-:Y:S02]  /*1b80*/  SEL R10, R10, R5, P0 ;  /* 0x000000050a0a7207 */ /* 0x000fe40000000000 */
[----:B------:R-:W-:-:S02]  /*1b90*/  SEL R5, R4, R7, P0 ;  /* 0x0000000704057207 */ /* 0x000fc40000000000 */
[----:B------:R-:W-:Y:S02]  /*1ba0*/  ISETP.GE.U32.AND P1, PT, R8, UR4, PT ;  /* 0x0000000408007c0c */ /* 0x000fe4000bf26070 */
[----:B------:R-:W-:Y:S02]  /*1bb0*/  SEL R4, R9, R6, P0 ;  /* 0x0000000609047207 */ /* 0x000fe40000000000 */
[----:B------:R-:W-:Y:S02]  /*1bc0*/  IADD3 R6, P2, R5, 0x1, RZ ;  /* 0x0000000105067810 */ /* 0x000fe40007f5e0ff */
[----:B------:R-:W-:Y:S02]  /*1bd0*/  ISETP.GE.U32.AND.EX P0, PT, R10, UR5, PT, P1 ;  /* 0x000000050a007c0c */ /* 0x000fe4000bf06110 */
[----:B------:R-:W-:Y:S01]  /*1be0*/  LOP3.LUT R8, R3, UR8, RZ, 0x3c, !PT ;  /* 0x0000000803087c12 */ /* 0x000fe2000f8e3cff */
[----:B------:R-:W-:Y:S01]  /*1bf0*/  IMAD.X R7, RZ, RZ, R4, P2 ;  /* 0x000000ffff077224 */ /* 0x000fe200010e0604 */
[----:B------:R-:W-:-:S02]  /*1c00*/  SEL R6, R6, R5, P0 ;  /* 0x0000000506067207 */ /* 0x000fc40000000000 */
[----:B------:R-:W-:Y:S02]  /*1c10*/  ISETP.GE.AND P1, PT, R8, RZ, PT ;  /* 0x000000ff0800720c */ /* 0x000fe40003f26270 */
[----:B------:R-:W-:Y:S02]  /*1c20*/  SEL R7, R7, R4, P0 ;  /* 0x0000000407077207 */ /* 0x000fe40000000000 */
[-C--:B------:R-:W-:Y:S02]  /*1c30*/  IADD3 R5, P2, RZ, -R6.reuse, RZ ;  /* 0x80000006ff057210 */ /* 0x080fe40007f5e0ff */
[----:B------:R-:W-:Y:S02]  /*1c40*/  ISETP.NE.U32.AND P0, PT, RZ, UR6, PT ;  /* 0x00000006ff007c0c */ /* 0x000fe4000bf05070 */
[----:B------:R-:W-:Y:S01]  /*1c50*/  SEL R6, R5, R6, !P1 ;  /* 0x0000000605067207 */ /* 0x000fe20004800000 */
[----:B------:R-:W-:Y:S01]  /*1c60*/  IMAD.X R4, RZ, RZ, ~R7, P2 ;  /* 0x000000ffff047224 */ /* 0x000fe200010e0e07 */
[----:B------:R-:W-:Y:S01]  /*1c70*/  ISETP.NE.AND.EX P0, PT, RZ, UR8, PT, P0 ;  /* 0x00000008ff007c0c */ /* 0x000fe2000bf05300 */
[----:B------:R-:W-:-:S03]  /*1c80*/  IMAD.MOV.U32 R5, RZ, RZ, 0x0 ;  /* 0x00000000ff057424 */ /* 0x000fc600078e00ff */
[----:B------:R-:W-:Y:S02]  /*1c90*/  SEL R7, R4, R7, !P1 ;  /* 0x0000000704077207 */ /* 0x000fe40004800000 */
[----:B------:R-:W-:Y:S02]  /*1ca0*/  MOV R4, R0 ;  /* 0x0000000000047202 */ /* 0x000fe40000000f00 */
[----:B------:R-:W-:Y:S02]  /*1cb0*/  SEL R6, R6, 0xffffffff, P0 ;  /* 0xffffffff06067807 */ /* 0x000fe40000000000 */
[----:B------:R-:W-:Y:S01]  /*1cc0*/  SEL R7, R7, 0xffffffff, P0 ;  /* 0xffffffff07077807 */ /* 0x000fe20000000000 */
[----:B------:R-:W-:Y:S06]  /*1cd0*/  RET.REL.NODEC R4 `(_ZN2at6native53_GLOBAL__N__3bfe7fd5_20_UpSampleNearest2d_cu_198c5ce237upsample_nearest2d_backward_out_frameIhlXadL_ZNS0_46nearest_neighbor_exact_bw_compute_source_indexEfiiEEEEvPKT_mmmmmmPS3_ff) ;  /* 0xffffffe004c87950 */ /* 0x000fec0003c3ffff */
        .weak           $__internal_1_$__cuda_sm20_div_u64
        .type           $__internal_1_$__cuda_sm20_div_u64,@function
        .size           $__internal_1_$__cuda_sm20_div_u64,($__internal_2_$__cuda_sm20_rem_u64 - $__internal_1_$__cuda_sm20_div_u64)
$__internal_1_$__cuda_sm20_div_u64:
[----:B------:R-:W-:Y:S01]  /*1ce0*/  ULDC.64 UR4, c[0x0][0x240] ;  /* 0x0000900000047ab9 */ /* 0x000fe20000000a00 */
[----:B------:R-:W0:Y:S01]  /*1cf0*/  LDC.64 R4, c[0x0][0x240] ;  /* 0x00009000ff047b82 */ /* 0x000e220000000a00 */
[----:B------:R-:W1:Y:S08]  /*1d00*/  I2F.U64.RP R7, UR4 ;  /* 0x0000000400077d12 */ /* 0x000e700008309000 */
[----:B-1----:R-:W1:Y:S02]  /*1d10*/  MUFU.RCP R7, R7 ;  /* 0x0000000700077308 */ /* 0x002e640000001000 */
[----:B-1----:R-:W-:-:S06]  /*1d20*/  VIADD R8, R7, 0x1ffffffe ;  /* 0x1ffffffe07087836 */ /* 0x002fcc0000000000 */
[----:B------:R-:W0:Y:S02]  /*1d30*/  F2I.U64.TRUNC R8, R8 ;  /* 0x0000000800087311 */ /* 0x000e24000020d800 */
[----:B0-----:R-:W-:-:S04]  /*1d40*/  IMAD.WIDE.U32 R10, R8, R4, RZ ;  /* 0x00000004080a7225 */ /* 0x001fc800078e00ff */
[----:B------:R-:W-:Y:S01]  /*1d50*/  IMAD R11, R8, R5, R11 ;  /* 0x00000005080b7224 */ /* 0x000fe200078e020b */
[----:B------:R-:W-:-:S03]  /*1d60*/  IADD3 R13, P0, RZ, -R10, RZ ;  /* 0x8000000aff0d7210 */ /* 0x000fc60007f1e0ff */
[----:B------:R-:W-:Y:S02]  /*1d70*/  IMAD R11, R9, R4, R11 ;  /* 0x00000004090b7224 */ /* 0x000fe400078e020b */
[----:B------:R-:W-:-:S03]  /*1d80*/  IMAD.HI.U32 R10, R8, R13, RZ ;  /* 0x0000000d080a7227 */ /* 0x000fc600078e00ff */
[----:B------:R-:W-:Y:S01]  /*1d90*/  IADD3.X R15, RZ, ~R11, RZ, P0, !PT ;  /* 0x8000000bff0f7210 */ /* 0x000fe200007fe4ff */
[----:B------:R-:W-:-:S04]  /*1da0*/  IMAD.MOV.U32 R11, RZ, RZ, R8 ;  /* 0x000000ffff0b7224 */ /* 0x000fc800078e0008 */
[----:B------:R-:W-:-:S04]  /*1db0*/  IMAD.WIDE.U32 R10, P0, R8, R15, R10 ;  /* 0x0000000f080a7225 */ /* 0x000fc8000780000a */
[C---:B------:R-:W-:Y:S02]  /*1dc0*/  IMAD R17, R9.reuse, R15, RZ ;  /* 0x0000000f09117224 */ /* 0x040fe400078e02ff */
[----:B------:R-:W-:-:S04]  /*1dd0*/  IMAD.HI.U32 R10, P1, R9, R13, R10 ;  /* 0x0000000d090a7227 */ /* 0x000fc8000782000a */
[----:B------:R-:W-:Y:S01]  /*1de0*/  IMAD.HI.U32 R7, R9, R15, RZ ;  /* 0x0000000f09077227 */ /* 0x000fe200078e00ff */
[----:B------:R-:W-:-:S03]  /*1df0*/  IADD3 R11, P2, R17, R10, RZ ;  /* 0x0000000a110b7210 */ /* 0x000fc60007f5e0ff */
[----:B------:R-:W-:Y:S02]  /*1e00*/  IMAD.X R7, R7, 0x1, R9, P0 ;  /* 0x0000000107077824 */ /* 0x000fe400000e0609 */
[----:B------:R-:W-:-:S03]  /*1e10*/  IMAD.WIDE.U32 R8, R11, R4, RZ ;  /* 0x000000040b087225 */ /* 0x000fc600078e00ff */
[----:B------:R-:W-:Y:S01]  /*1e20*/  IADD3.X R7, RZ, RZ, R7, P2, P1 ;  /* 0x000000ffff077210 */ /* 0x000fe200017e2407 */
[----:B------:R-:W-:Y:S01]  /*1e30*/  IMAD R9, R11, R5, R9 ;  /* 0x000000050b097224 */ /* 0x000fe200078e0209 */
[----:B------:R-:W-:-:S03]  /*1e40*/  IADD3 R13, P0, RZ, -R8, RZ ;  /* 0x80000008ff0d7210 */ /* 0x000fc60007f1e0ff */
[----:B------:R-:W-:Y:S02]  /*1e50*/  IMAD R9, R7, R4, R9 ;  /* 0x0000000407097224 */ /* 0x000fe400078e0209 */
[----:B------:R-:W-:-:S03]  /*1e60*/  IMAD.HI.U32 R10, R11, R13, RZ ;  /* 0x0000000d0b0a7227 */ /* 0x000fc600078e00ff */
[----:B------:R-:W-:Y:S01]  /*1e70*/  IADD3.X R8, RZ, ~R9, RZ, P0, !PT ;  /* 0x80000009ff087210 */ /* 0x000fe200007fe4ff */
[----:B------:R-:W-:-:S04]  /*1e80*/  IMAD.MOV.U32 R9, RZ, RZ, RZ ;  /* 0x000000ffff097224 */ /* 0x000fc800078e00ff */
[----:B------:R-:W-:-:S04]  /*1e90*/  IMAD.WIDE.U32 R10, P0, R11, R8, R10 ;  /* 0x000000080b0a7225 */ /* 0x000fc8000780000a */
[C---:B------:R-:W-:Y:S02]  /*1ea0*/  IMAD R12, R7.reuse, R8, RZ ;  /* 0x00000008070c7224 */ /* 0x040fe400078e02ff */
[----:B------:R-:W-:-:S04]  /*1eb0*/  IMAD.HI.U32 R11, P1, R7, R13, R10 ;  /* 0x0000000d070b7227 */ /* 0x000fc8000782000a */
[----:B------:R-:W-:Y:S01]  /*1ec0*/  IMAD.HI.U32 R8, R7, R8, RZ ;  /* 0x0000000807087227 */ /* 0x000fe200078e00ff */
[----:B------:R-:W-:-:S03]  /*1ed0*/  IADD3 R11, P2, R12, R11, RZ ;  /* 0x0000000b0c0b7210 */ /* 0x000fc60007f5e0ff */
[----:B------:R-:W-:Y:S02]  /*1ee0*/  IMAD.X R7, R8, 0x1, R7, P0 ;  /* 0x0000000108077824 */ /* 0x000fe400000e0607 */
[----:B------:R-:W-:-:S03]  /*1ef0*/  IMAD.HI.U32 R8, R11, R2, RZ ;  /* 0x000000020b087227 */ /* 0x000fc600078e00ff */
[----:B------:R-:W-:Y:S01]  /*1f00*/  IADD3.X R7, RZ, RZ, R7, P2, P1 ;  /* 0x000000ffff077210 */ /* 0x000fe200017e2407 */
[----:B------:R-:W-:-:S04]  /*1f10*/  IMAD.WIDE.U32 R8, R11, R3, R8 ;  /* 0x000000030b087225 */ /* 0x000fc800078e0008 */
[C---:B------:R-:W-:Y:S02]  /*1f20*/  IMAD R11, R7.reuse, R3, RZ ;  /* 0x00000003070b7224 */ /* 0x040fe400078e02ff */
[----:B------:R-:W-:-:S04]  /*1f30*/  IMAD.HI.U32 R8, P0, R7, R2, R8 ;  /* 0x0000000207087227 */ /* 0x000fc80007800008 */
[----:B------:R-:W-:Y:S01]  /*1f40*/  IMAD.HI.U32 R7, R7, R3, RZ ;  /* 0x0000000307077227 */ /* 0x000fe200078e00ff */
[----:B------:R-:W-:-:S04]  /*1f50*/  IADD3 R11, P1, R11, R8, RZ ;  /* 0x000000080b0b7210 */ /* 0x000fc80007f3e0ff */
[----:B------:R-:W-:Y:S01]  /*1f60*/  IADD3.X R7, R7, RZ, RZ, P0, !PT ;  /* 0x000000ff07077210 */ /* 0x000fe200007fe4ff */
[C---:B------:R-:W-:Y:S01]  /*1f70*/  IMAD.WIDE.U32 R8, R11.reuse, R4, RZ ;  /* 0x000000040b087225 */ /* 0x040fe200078e00ff */
[----:B------:R-:W-:-:S03]  /*1f80*/  IADD3 R10, P2, R11, 0x1, RZ ;  /* 0x000000010b0a7810 */ /* 0x000fc60007f5e0ff */
[----:B------:R-:W-:Y:S01]  /*1f90*/  IMAD.X R7, RZ, RZ, R7, P1 ;  /* 0x000000ffff077224 */ /* 0x000fe200008e0607 */
[----:B------:R-:W-:Y:S01]  /*1fa0*/  IADD3 R15, P1, -R8, R2, RZ ;  /* 0x00000002080f7210 */ /* 0x000fe20007f3e1ff */
[----:B------:R-:W-:-:S03]  /*1fb0*/  IMAD R9, R11, R5, R9 ;  /* 0x000000050b097224 */ /* 0x000fc600078e0209 */
[-C--:B------:R-:W-:Y:S01]  /*1fc0*/  ISETP.GE.U32.AND P0, PT, R15, R4.reuse, PT ;  /* 0x000000040f00720c */ /* 0x080fe20003f06070 */
[----:B------:R-:W-:-:S04]  /*1fd0*/  IMAD R8, R7, R4, R9 ;  /* 0x0000000407087224 */ /* 0x000fc800078e0209 */
[----:B------:R-:W-:Y:S01]  /*1fe0*/  IMAD.X R14, R3, 0x1, ~R8, P1 ;  /* 0x00000001030e7824 */ /* 0x000fe200008e0e08 */
[----:B------:R-:W-:Y:S01]  /*1ff0*/  IADD3 R13, P1, R15, -R4, RZ ;  /* 0x800000040f0d7210 */ /* 0x000fe20007f3e0ff */
[----:B------:R-:W-:-:S03]  /*2000*/  IMAD.X R8, RZ, RZ, R7, P2 ;  /* 0x000000ffff087224 */ /* 0x000fc600010e0607 */
[CC--:B------:R-:W-:Y:S02]  /*2010*/  ISETP.GE.U32.AND.EX P0, PT, R14.reuse, R5.reuse, PT, P0 ;  /* 0x000000050e00720c */ /* 0x0c0fe40003f06100 */
[----:B------:R-:W-:Y:S02]  /*2020*/  IADD3.X R12, R14, ~R5, RZ, P1, !PT ;  /* 0x800000050e0c7210 */ /* 0x000fe40000ffe4ff */
[----:B------:R-:W-:Y:S02]  /*2030*/  SEL R13, R13, R15, P0 ;  /* 0x0000000f0d0d7207 */ /* 0x000fe40000000000 */
[----:B------:R-:W-:Y:S02]  /*2040*/  SEL R10, R10, R11, P0 ;  /* 0x0000000b0a0a7207 */ /* 0x000fe40000000000 */
[----:B------:R-:W-:Y:S02]  /*2050*/  SEL R12, R12, R14, P0 ;  /* 0x0000000e0c0c7207 */ /* 0x000fe40000000000 */
[----:B------:R-:W-:-:S02]  /*2060*/  SEL R9, R8, R7, P0 ;  /* 0x0000000708097207 */ /* 0x000fc40000000000 */
[----:B------:R-:W-:Y:S02]  /*2070*/  ISETP.GE.U32.AND P0, PT, R13, R4, PT ;  /* 0x000000040d00720c */ /* 0x000fe40003f06070 */
[----:B------:R-:W-:Y:S02]  /*2080*/  IADD3 R7, P2, R10, 0x1, RZ ;  /* 0x000000010a077810 */ /* 0x000fe40007f5e0ff */
[----:B------:R-:W-:Y:S02]  /*2090*/  ISETP.NE.U32.AND P1, PT, R4, RZ, PT ;  /* 0x000000ff0400720c */ /* 0x000fe40003f25070 */
[----:B------:R-:W-:Y:S01]  /*20a0*/  ISETP.GE.U32.AND.EX P0, PT, R12, R5, PT, P0 ;  /* 0x000000050c00720c */ /* 0x000fe20003f06100 */
[----:B------:R-:W-:Y:S01]  /*20b0*/  IMAD.X R8, RZ, RZ, R9, P2 ;  /* 0x000000ffff087224 */ /* 0x000fe200010e0609 */
[----:B------:R-:W-:Y:S02]  /*20c0*/  ISETP.NE.AND.EX P1, PT, R5, RZ, PT, P1 ;  /* 0x000000ff0500720c */ /* 0x000fe40003f25310 */
[----:B------:R-:W-:Y:S01]  /*20d0*/  SEL R5, R7, R10, P0 ;  /* 0x0000000a07057207 */ /* 0x000fe20000000000 */
[----:B------:R-:W-:Y:S01]  /*20e0*/  HFMA2.MMA R7, -RZ, RZ, 0, 0 ;  /* 0x00000000ff077435 */ /* 0x000fe200000001ff */
[----:B------:R-:W-:-:S02]  /*20f0*/  SEL R8, R8, R9, P0 ;  /* 0x0000000908087207 */ /* 0x000fc40000000000 */
[----:B------:R-:W-:Y:S02]  /*2100*/  SEL R5, R5, 0xffffffff, P1 ;  /* 0xffffffff05057807 */ /* 0x000fe40000800000 */
[----:B------:R-:W-:Y:S01]  /*2110*/  SEL R8, R8, 0xffffffff, P1 ;  /* 0xffffffff08087807 */ /* 0x000fe20000800000 */
[----:B------:R-:W-:Y:S06]  /*2120*/  RET.REL.NODEC R6 `(_ZN2at6native53_GLOBAL__N__3bfe7fd5_20_UpSampleNearest2d_cu_198c5ce237upsample_nearest2d_backward_out_frameIhlXadL_ZNS0_46nearest_neighbor_exact_bw_compute_source_indexEfiiEEEEvPKT_mmmmmmPS3_ff) ;  /* 0xffffffdc06b47950 */ /* 0x000fec0003c3ffff */
        .weak           $__internal_2_$__cuda_sm20_rem_u64
        .type           $__internal_2_$__cuda_sm20_rem_u64,@function
        .size           $__internal_2_$__cuda_sm20_rem_u64,(.L_x_620 - $__internal_2_$__cuda_sm20_rem_u64)
$__internal_2_$__cuda_sm20_rem_u64:
[----:B------:R-:W0:Y:S08]  /*2130*/  I2F.U64.RP R7, R10 ;  /* 0x0000000a00077312 */ /* 0x000e300000309000 */
[----:B0-----:R-:W0:Y:S02]  /*2140*/  MUFU.RCP R7, R7 ;  /* 0x0000000700077308 */ /* 0x001e240000001000 */
[----:B0-----:R-:W-:-:S06]  /*2150*/  VIADD R12, R7, 0x1ffffffe ;  /* 0x1ffffffe070c7836 */ /* 0x001fcc0000000000 */
[----:B------:R-:W0:Y:S02]  /*2160*/  F2I.U64.TRUNC R12, R12 ;  /* 0x0000000c000c7311 */ /* 0x000e24000020d800 */
[----:B0-----:R-:W-:-:S04]  /*2170*/  IMAD.WIDE.U32 R14, R12, R10, RZ ;  /* 0x0000000a0c0e7225 */ /* 0x001fc800078e00ff */
[C---:B------:R-:W-:Y:S01]  /*2180*/  IMAD R9, R12.reuse, R11, R15 ;  /* 0x0000000b0c097224 */ /* 0x040fe200078e020f */
[----:B------:R-:W-:Y:S02]  /*2190*/  IADD3 R17, P0, RZ, -R14, RZ ;  /* 0x8000000eff117210 */ /* 0x000fe40007f1e0ff */
[----:B------:R-:W-:Y:S01]  /*21a0*/  MOV R15, R12 ;  /* 0x0000000c000f7202 */ /* 0x000fe20000000f00 */
[----:B------:R-:W-:Y:S02]  /*21b0*/  IMAD R9, R13, R10, R9 ;  /* 0x0000000a0d097224 */ /* 0x000fe400078e0209 */
[----:B------:R-:W-:-:S04]  /*21c0*/  IMAD.HI.U32 R14, R12, R17, RZ ;  /* 0x000000110c0e7227 */ /* 0x000fc800078e00ff */
[----:B------:R-:W-:-:S04]  /*21d0*/  IMAD.X R9, RZ, RZ, ~R9, P0 ;  /* 0x000000ffff097224 */ /* 0x000fc800000e0e09 */
        /* <DEDUP_REMOVED lines=18> */
[----:B------:R-:W-:Y:S01]  /*2300*/  IMAD.MOV.U32 R13, RZ, RZ, RZ ;  /* 0x000000ffff0d7224 */ /* 0x000fe200078e00ff */
[----:B------:R-:W-:Y:S01]  /*2310*/  IADD3.X R7, R12, R7, RZ, P0, !PT ;  /* 0x000000070c077210 */ /* 0x000fe200007fe4ff */
[----:B------:R-:W-:-:S03]  /*2320*/  IMAD.HI.U32 R12, R9, R6, RZ ;  /* 0x00000006090c7227 */ /* 0x000fc600078e00ff */
[----:B------:R-:W-:Y:S01]  /*2330*/  IADD3.X R7, RZ, RZ, R7, P2, P1 ;  /* 0x000000ffff077210 */ /* 0x000fe200017e2407 */
[----:B------:R-:W-:-:S04]  /*2340*/  IMAD.WIDE.U32 R12, R9, R5, R12 ;  /* 0x00000005090c7225 */ /* 0x000fc800078e000c */
[C---:B------:R-:W-:Y:S02]  /*2350*/  IMAD R14, R7.reuse, R5, RZ ;  /* 0x00000005070e7224 */ /* 0x040fe400078e02ff */
[----:B------:R-:W-:-:S04]  /*2360*/  IMAD.HI.U32 R9, P0, R7, R6, R12 ;  /* 0x0000000607097227 */ /* 0x000fc8000780000c */
[----:B------:R-:W-:Y:S01]  /*2370*/  IMAD.HI.U32 R7, R7, R5, RZ ;  /* 0x0000000507077227 */ /* 0x000fe200078e00ff */
[----:B------:R-:W-:-:S03]  /*2380*/  IADD3 R9, P1, R14, R9, RZ ;  /* 0x000000090e097210 */ /* 0x000fc60007f3e0ff */
[----:B------:R-:W-:Y:S02]  /*2390*/  IMAD.X R7, RZ, RZ, R7, P0 ;  /* 0x000000ffff077224 */ /* 0x000fe400000e0607 */
[----:B------:R-:W-:-:S03]  /*23a0*/  IMAD.WIDE.U32 R12, R9, R10, RZ ;  /* 0x0000000a090c7225 */ /* 0x000fc600078e00ff */
[----:B------:R-:W-:Y:S01]  /*23b0*/  IADD3.X R7, RZ, R7, RZ, P1, !PT ;  /* 0x00000007ff077210 */ /* 0x000fe20000ffe4ff */
[----:B------:R-:W-:Y:S01]  /*23c0*/  IMAD R9, R9, R11, R13 ;  /* 0x0000000b09097224 */ /* 0x000fe200078e020d */
[----:B------:R-:W-:-:S03]  /*23d0*/  IADD3 R13, P1, -R12, R6, RZ ;  /* 0x000000060c0d7210 */ /* 0x000fc60007f3e1ff */
[-C--:B------:R-:W-:Y:S01]  /*23e0*/  IMAD R6, R7, R10.reuse, R9 ;  /* 0x0000000a07067224 */ /* 0x080fe200078e0209 */
[----:B------:R-:W-:Y:S01]  /*23f0*/  ISETP.GE.U32.AND P0, PT, R13, R10, PT ;  /* 0x0000000a0d00720c */ /* 0x000fe20003f06070 */
[----:B------:R-:W-:Y:S02]  /*2400*/  IMAD.MOV.U32 R9, RZ, RZ, 0x0 ;  /* 0x00000000ff097424 */ /* 0x000fe400078e00ff */
[----:B------:R-:W-:Y:S01]  /*2410*/  IMAD.X R12, R5, 0x1, ~R6, P1 ;  /* 0x00000001050c7824 */ /* 0x000fe200008e0e06 */
[----:B------:R-:W-:-:S04]  /*2420*/  IADD3 R7, P1, -R10, R13, RZ ;  /* 0x0000000d0a077210 */ /* 0x000fc80007f3e1ff */
[C---:B------:R-:W-:Y:S01]  /*2430*/  ISETP.GE.U32.AND.EX P0, PT, R12.reuse, R11, PT, P0 ;  /* 0x0000000b0c00720c */ /* 0x040fe20003f06100 */
[----:B------:R-:W-:Y:S01]  /*2440*/  IMAD.X R6, R12, 0x1, ~R11, P1 ;  /* 0x000000010c067824 */ /* 0x000fe200008e0e0b */
[----:B------:R-:W-:Y:S02]  /*2450*/  ISETP.NE.U32.AND P1, PT, R10, RZ, PT ;  /* 0x000000ff0a00720c */ /* 0x000fe40003f25070 */
[----:B------:R-:W-:Y:S02]  /*2460*/  SEL R7, R7, R13, P0 ;  /* 0x0000000d07077207 */ /* 0x000fe40000000000 */
[----:B------:R-:W-:Y:S02]  /*2470*/  SEL R6, R6, R12, P0 ;  /* 0x0000000c06067207 */ /* 0x000fe40000000000 */
[----:B------:R-:W-:Y:S02]  /*2480*/  ISETP.GE.U32.AND P0, PT, R7, R10, PT ;  /* 0x0000000a0700720c */ /* 0x000fe40003f06070 */
[----:B------:R-:W-:-:S02]  /*2490*/  IADD3 R5, -R10, R7, RZ ;  /* 0x000000070a057210 */ /* 0x000fc40007ffe1ff */
[----:B------:R-:W-:Y:S02]  /*24a0*/  ISETP.GE.U32.AND.EX P0, PT, R6, R11, PT, P0 ;  /* 0x0000000b0600720c */ /* 0x000fe40003f06100 */
[----:B------:R-:W-:Y:S02]  /*24b0*/  ISETP.NE.AND.EX P1, PT, R11, RZ, PT, P1 ;  /* 0x000000ff0b00720c */ /* 0x000fe40003f25310 */
[----:B------:R-:W-:-:S04]  /*24c0*/  SEL R5, R5, R7, P0 ;  /* 0x0000000705057207 */ /* 0x000fc80000000000 */
[----:B------:R-:W-:Y:S01]  /*24d0*/  SEL R5, R5, 0xffffffff, P1 ;  /* 0xffffffff05057807 */ /* 0x000fe20000800000 */
[----:B------:R-:W-:Y:S06]  /*24e0*/  RET.REL.NODEC R8 `(_ZN2at6native53_GLOBAL__N__3bfe7fd5_20_UpSampleNearest2d_cu_198c5ce237upsample_nearest2d_backward_out_frameIhlXadL_ZNS0_46nearest_neighbor_exact_bw_compute_source_indexEfiiEEEEvPKT_mmmmmmPS3_ff) ;  /* 0xffffffd808c47950 */ /* 0x000fec0003c3ffff */
.L_x_25:
[----:B------:R-:W-:-:S00]  /*24f0*/  BRA `(.L_x_25) ;  /* 0xfffffffc00fc7947 */ /* 0x000fc0000383ffff */
[----:B------:R-:W-:-:S00]  /*2500*/  NOP ;  /* 0x0000000000007918 */ /* 0x000fc00000000000 */
[----:B------:R-:W-:-:S00]  /*2510*/  NOP ;  /* 0x0000000000007918 */ /* 0x000fc00000000000 */
[----:B------:R-:W-:-:S00]  /*2520*/  NOP ;  /* 0x0000000000007918 */ /* 0x000fc00000000000 */
[----:B------:R-:W-:-:S00]  /*2530*/  NOP ;  /* 0x0000000000007918 */ /* 0x000fc00000000000 */
[----:B------:R-:W-:-:S00]  /*2540*/  NOP ;  /* 0x0000000000007918 */ /* 0x000fc00000000000 */
[----:B------:R-:W-:-:S00]  /*2550*/  NOP ;  /* 0x0000000000007918 */ /* 0x000fc00000000000 */
[----:B------:R-:W-:-:S00]  /*2560*/  NOP ;  /* 0x0000000000007918 */ /* 0x000fc00000000000 */
[----:B------:R-:W-:-:S00]  /*2570*/  NOP ;  /* 0x0000000000007918 */ /* 0x000fc00000000000 */
.L_x_620:


//--------------------- .text._ZN2at6native53_GLOBAL__N__3bfe7fd5_20_UpSampleNearest2d_cu_198c5ce237upsample_nearest2d_backward_out_frameIN3c108BFloat16EfXadL_ZNS0_46nearest_neighbor_exact_bw_compute_source_indexEfiiEEEEvPKT_mmmmmmPS5_ff --------------------------
	.section	.text._ZN2at6native53_GLOBAL__N__3bfe7fd5_20_UpSampleNearest2d_cu_198c5ce237upsample_nearest2d_backward_out_frameIN3c108BFloat16EfXadL_ZNS0_46nearest_neighbor_exact_bw_compute_source_indexEfiiEEEEvPKT_mmmmmmPS5_ff,"ax",@progbits
	.align	128
.text._ZN2at6native53_GLOBAL__N__3bfe7fd5_20_UpSampleNearest2d_cu_198c5ce237upsample_nearest2d_backward_out_frameIN3c108BFloat16EfXadL_ZNS0_46nearest_neighbor_exact_bw_compute_source_indexEfiiEEEEvPKT_mmmmmmPS5_ff:
        .type           _ZN2at6native53_GLOBAL__N__3bfe7fd5_20_UpSampleNearest2d_cu_198c5ce237upsample_nearest2d_backward_out_frameIN3c108BFloat16EfXadL_ZNS0_46nearest_neighbor_exact_bw_compute_source_indexEfiiEEEEvPKT_mmmmmmPS5_ff,@function
        .size           _ZN2at6native53_GLOBAL__N__3bfe7fd5_20_UpSampleNearest2d_cu_198c5ce237upsample_nearest2d_backward_out_frameIN3c108BFloat16EfXadL_ZNS0_46nearest_neighbor_exact_bw_compute_source_indexEfiiEEEEvPKT_mmmmmmPS5_ff,(.L_x_624 - _ZN2at6native53_GLOBAL__N__3bfe7fd5_20_UpSampleNearest2d_cu_198c5ce237upsample_nearest2d_backward_out_frameIN3c108BFloat16EfXadL_ZNS0_46nearest_neighbor_exact_bw_compute_source_indexEfiiEEEEvPKT_mmmmmmPS5_ff)
        .other          _ZN2at6native53_GLOBAL__N__3bfe7fd5_20_UpSampleNearest2d_cu_198c5ce237upsample_nearest2d_backward_out_frameIN3c108BFloat16EfXadL_ZNS0_46nearest_neighbor_exact_bw_compute_source_indexEfiiEEEEvPKT_mmmmmmPS5_ff,@"STO_CUDA_ENTRY STV_DEFAULT"
_ZN2at6native53_GLOBAL__N__3bfe7fd5_20_UpSampleNearest2d_cu_198c5ce237upsample_nearest2d_backward_out_frameIN3c108BFloat16EfXadL_ZNS0_46nearest_neighbor_exact_bw_compute_source_indexEfiiEEEEvPKT_mmmmmmPS5_ff:
        /* <DEDUP_REMOVED lines=29> */
[----:B------:R-:W-:Y:S05]  /*01d0*/  CALL.REL.NOINC `($__internal_3_$__cuda_sm20_div_s64) ;  /* 0x0000001800447944 */ /* 0x000fea0003c00000 */
[----:B------:R-:W-:Y:S01]  /*01e0*/  IMAD.MOV.U32 R4, RZ, RZ, R6 ;  /* 0x000000ffff047224 */ /* 0x000fe200078e0006 */
[----:B------:R-:W-:Y:S01]  /*01f0*/  MOV R5, R7 ;  /* 0x0000000700057202 */ /* 0x000fe20000000f00 */
[----:B------:R-:W-:Y:S06]  /*0200*/  BRA `(.L_x_28) ;  /* 0x00000000004c7947 */ /* 0x000fec0003800000 */
.L_x_27:
        /* <DEDUP_REMOVED lines=13> */
[----:B------:R-:W-:Y:S01]  /*02e0*/  @P0 VIADD R5, R5, -UR6 ;  /* 0x8000000605050c36 */ /* 0x000fe20008000000 */
[----:B------:R-:W-:-:S04]  /*02f0*/  @P0 IADD3 R4, R4, 0x1, RZ ;  /* 0x0000000104040810 */ /* 0x000fc80007ffe0ff */
[----:B------:R-:W-:Y:S01]  /*0300*/  ISETP.GE.U32.AND P1, PT, R5, UR6, PT ;  /* 0x0000000605007c0c */ /* 0x000fe2000bf26070 */
[----:B------:R-:W-:-:S12]  /*0310*/  IMAD.MOV.U32 R5, RZ, RZ, RZ ;  /* 0x000000ffff057224 */ /* 0x000fd800078e00ff */
[----:B------:R-:W-:Y:S01]  /*0320*/  @P1 VIADD R4, R4, 0x1 ;  /* 0x0000000104041836 */ /* 0x000fe20000000000 */
[----:B------:R-:W-:-:S07]  /*0330*/  @!P2 LOP3.LUT R4, RZ, UR6, RZ, 0x33, !PT ;  /* 0x00000006ff04ac12 */ /* 0x000fce000f8e33ff */
.L_x_28:
[----:B------:R-:W-:Y:S05]  /*0340*/  BSYNC B0 ;  /* 0x0000000000007941 */ /* 0x000fea0003800000 */
.L_x_26:
        /* <DEDUP_REMOVED lines=10> */
[----:B------:R-:W-:Y:S05]  /*03f0*/  CALL.REL.NOINC `($__internal_5_$__cuda_sm20_rem_u64) ;  /* 0x0000002000207944 */ /* 0x000fea0003c00000 */
[----:B------:R-:W-:Y:S01]  /*0400*/  MOV R0, R5 ;  /* 0x0000000500007202 */ /* 0x000fe20000000f00 */
[----:B------:R-:W-:Y:S06]  /*0410*/  BRA `(.L_x_31) ;  /* 0x0000000000487947 */ /* 0x000fec0003800000 */
.L_x_30:
        /* <DEDUP_REMOVED lines=16> */
[----:B------:R-:W-:Y:S02]  /*0520*/  @P0 IADD3 R0, R0, -UR4, RZ ;  /* 0x8000000400000c10 */ /* 0x000fe4000fffe0ff */
[----:B------:R-:W-:-:S07]  /*0530*/  @!P1 LOP3.LUT R0, RZ, UR4, RZ, 0x33, !PT ;  /* 0x00000004ff009c12 */ /* 0x000fce000f8e33ff */
.L_x_31:
[----:B------:R-:W-:Y:S05]  /*0540*/  BSYNC B0 ;  /* 0x0000000000007941 */ /* 0x000fea0003800000 */
.L_x_29:
[----:B------:R-:W-:Y:S01]  /*0550*/  ULDC UR4, c[0x0][0x244] ;  /* 0x0000910000047ab9 */ /* 0x000fe20000000800 */
[----:B------:R-:W-:Y:S01]  /*0560*/  BSSY B0, `(.L_x_32) ;  /* 0x0000023000007945 */ /* 0x000fe20003800000 */
[----:B------:R-:W-:-:S04]  /*0570*/  LOP3.LUT R4, R3, UR4, RZ, 0xfc, !PT ;  /* 0x0000000403047c12 */ /* 0x000fc8000f8efcff */
[----:B------:R-:W-:-:S13]  /*0580*/  ISETP.NE.U32.AND P0, PT, R4, RZ, PT ;  /* 0x000000ff0400720c */ /* 0x000fda0003f05070 */
[----:B------:R-:W-:Y:S05]  /*0590*/  @!P0 BRA `(.L_x_33) ;  /* 0x0000000000208947 */ /* 0x000fea0003800000 */
[----:B------:R-:W-:-:S07]  /*05a0*/  MOV R6, 0x5c0 ;  /* 0x000005c000067802 */ /* 0x000fce0000000f00 */
[----:B------:R-:W-:Y:S05]  /*05b0*/  CALL.REL.NOINC `($__internal_4_$__cuda_sm20_div_u64) ;  /* 0x00000018009c7944 */ /* 0x000fea0003c00000 */
[--C-:B------:R-:W-:Y:S01]  /*05c0*/  IMAD.MOV R7, RZ, RZ, -R5.reuse ;  /* 0x000000ffff077224 */ /* 0x100fe200078e0a05 */
[----:B------:R-:W-:Y:S01]  /*05d0*/  ULDC UR4, c[0x0][0x240] ;  /* 0x0000900000047ab9 */ /* 0x000fe20000000800 */
[----:B------:R-:W-:Y:S02]  /*05e0*/  IMAD.MOV.U32 R6, RZ, RZ, R5 ;  /* 0x000000ffff067224 */ /* 0x000fe400078e0005 */
[----:B------:R-:W-:Y:S01]  /*05f0*/  IMAD R4, R7, UR4, R2 ;  /* 0x0000000407047c24 */ /* 0x000fe2000f8e0202 */
[----:B------:R-:W-:Y:S01]  /*0600*/  MOV R7, R8 ;  /* 0x0000000800077202 */ /* 0x000fe20000000f00 */
[----:B------:R-:W-:Y:S06]  /*0610*/  BRA `(.L_x_34) ;  /* 0x00000000005c7947 */ /* 0x000fec0003800000 */
.L_x_33:
[----:B------:R-:W-:Y:S02]  /*0620*/  ULDC UR4, c[0x0][0x240] ;  /* 0x0000900000047ab9 */ /* 0x000fe40000000800 */
[----:B------:R-:W0:Y:S01]  /*0630*/  I2F.U32.RP R6, UR4 ;  /* 0x0000000400067d06 */ /* 0x000e220008209000 */
[----:B------:R-:W-:-:S07]  /*0640*/  ISETP.NE.U32.AND P2, PT, RZ, UR4, PT ;  /* 0x00000004ff007c0c */ /* 0x000fce000bf45070 */
[----:B0-----:R-:W0:Y:S02]  /*0650*/  MUFU.RCP R6, R6 ;  /* 0x0000000600067308 */ /* 0x001e240000001000 */
[----:B0-----:R-:W-:-:S06]  /*0660*/  VIADD R4, R6, 0xffffffe ;  /* 0x0ffffffe06047836 */ /* 0x001fcc0000000000 */
[----:B------:R0:W1:Y:S02]  /*0670*/  F2I.FTZ.U32.TRUNC.NTZ R5, R4 ;  /* 0x0000000400057305 */ /* 0x000064000021f000 */
[----:B0-----:R-:W-:Y:S01]  /*0680*/  IMAD.MOV.U32 R4, RZ, RZ, RZ ;  /* 0x000000ffff047224 */ /* 0x001fe200078e00ff */
[----:B-1----:R-:W-:-:S05]  /*0690*/  IADD3 R7, RZ, -R5, RZ ;  /* 0x80000005ff077210 */ /* 0x002fca0007ffe0ff */
[----:B------:R-:W-:-:S04]  /*06a0*/  IMAD R7, R7, UR4, RZ ;  /* 0x0000000407077c24 */ /* 0x000fc8000f8e02ff */
[----:B------:R-:W-:-:S06]  /*06b0*/  IMAD.HI.U32 R5, R5, R7, R4 ;  /* 0x0000000705057227 */ /* 0x000fcc00078e0004 */
[----:B------:R-:W-:-:S05]  /*06c0*/  IMAD.HI.U32 R5, R5, R2, RZ ;  /* 0x0000000205057227 */ /* 0x000fca00078e00ff */
[----:B------:R-:W-:-:S05]  /*06d0*/  IADD3 R7, -R5, RZ, RZ ;  /* 0x000000ff05077210 */ /* 0x000fca0007ffe1ff */
[----:B------:R-:W-:-:S05]  /*06e0*/  IMAD R7, R7, UR4, R2 ;  /* 0x0000000407077c24 */ /* 0x000fca000f8e0202 */
[----:B------:R-:W-:-:S13]  /*06f0*/  ISETP.GE.U32.AND P0, PT, R7, UR4, PT ;  /* 0x0000000407007c0c */ /* 0x000fda000bf06070 */
[----:B------:R-:W-:Y:S01]  /*0700*/  @P0 VIADD R7, R7, -UR4 ;  /* 0x8000000407070c36 */ /* 0x000fe20008000000 */
[----:B------:R-:W-:-:S04]  /*0710*/  @P0 IADD3 R5, R5, 0x1, RZ ;  /* 0x0000000105050810 */ /* 0x000fc80007ffe0ff */
[----:B------:R-:W-:-:S13]  /*0720*/  ISETP.GE.U32.AND P1, PT, R7, UR4, PT ;  /* 0x0000000407007c0c */ /* 0x000fda000bf26070 */
[----:B------:R-:W-:Y:S01]  /*0730*/  @P1 VIADD R5, R5, 0x1 ;  /* 0x0000000105051836 */ /* 0x000fe20000000000 */
[----:B------:R-:W-:-:S04]  /*0740*/  @!P2 LOP3.LUT R5, RZ, UR4, RZ, 0x33, !PT ;  /* 0x00000004ff05ac12 */ /* 0x000fc8000f8e33ff */
[----:B------:R-:W-:Y:S01]  /*0750*/  IADD3 R7, -R5, RZ, RZ ;  /* 0x000000ff05077210 */ /* 0x000fe20007ffe1ff */
[----:B------:R-:W-:-:S04]  /*0760*/  IMAD.MOV.U32 R6, RZ, RZ, R5 ;  /* 0x000000ffff067224 */ /* 0x000fc800078e0005 */
[----:B------:R-:W-:Y:S01]  /*0770*/  IMAD R4, R7, UR4, R2 ;  /* 0x0000000407047c24 */ /* 0x000fe2000f8e0202 */
[----:B------:R-:W-:-:S11]  /*0780*/  HFMA2.MMA R7, -RZ, RZ, 0, 0 ;  /* 0x00000000ff077435 */ /* 0x000fd600000001ff */
.L_x_34:
[----:B------:R-:W-:Y:S05]  /*0790*/  BSYNC B0 ;  /* 0x0000000000007941 */ /* 0x000fea0003800000 */
.L_x_32:
        /* <DEDUP_REMOVED lines=10> */
[----:B------:R-:W-:Y:S05]  /*0840*/  CALL.REL.NOINC `($__internal_5_$__cuda_sm20_rem_u64) ;  /* 0x0000001c000c7944 */ /* 0x000fea0003c00000 */
[----:B------:R-:W-:Y:S05]  /*0850*/  BRA `(.L_x_37) ;  /* 0x0000000000487947 */ /* 0x000fea0003800000 */
.L_x_36:
[----:B------:R-:W-:Y:S02]  /*0860*/  ULDC UR4, c[0x0][0x238] ;  /* 0x00008e0000047ab9 */ /* 0x000fe40000000800 */
[----:B------:R-:W0:Y:S01]  /*0870*/  I2F.U32.RP R5, UR4 ;  /* 0x0000000400057d06 */ /* 0x000e220008209000 */
[----:B------:R-:W-:-:S07]  /*0880*/  ISETP.NE.U32.AND P1, PT, RZ, UR4, PT ;  /* 0x00000004ff007c0c */ /* 0x000fce000bf25070 */
[----:B0-----:R-:W0:Y:S02]  /*0890*/  MUFU.RCP R5, R5 ;  /* 0x0000000500057308 */ /* 0x001e240000001000 */
[----:B0-----:R-:W-:-:S06]  /*08a0*/  IADD3 R8, R5, 0xffffffe, RZ ;  /* 0x0ffffffe05087810 */ /* 0x001fcc0007ffe0ff */
[----:B------:R0:W1:Y:S02]  /*08b0*/  F2I.FTZ.U32.TRUNC.NTZ R9, R8 ;  /* 0x0000000800097305 */ /* 0x000064000021f000 */
[----:B0-----:R-:W-:Y:S01]  /*08c0*/  MOV R8, RZ ;  /* 0x000000ff00087202 */ /* 0x001fe20000000f00 */
        /* <DEDUP_REMOVED lines=11> */
.L_x_37:
[----:B------:R-:W-:Y:S05]  /*0980*/  BSYNC B0 ;  /* 0x0000000000007941 */ /* 0x000fea0003800000 */
.L_x_35:
        /* <DEDUP_REMOVED lines=26> */
[----:B------:R-:W-:Y:S02]  /*0b30*/  IADD3 R7, -R7, -0x2, -R12 ;  /* 0xfffffffe07077810 */ /* 0x000fe40007ffe90c */
[----:B-1----:R-:W-:Y:S01]  /*0b40*/  VIMNMX R6, R6, UR4, PT ;  /* 0x0000000406067c48 */ /* 0x002fe2000bfe0100 */
[----:B------:R-:W-:Y:S01]  /*0b50*/  UMOV UR4, URZ ;  /* 0x0000003f00047c82 */ /* 0x000fe20008000000 */
[----:B------:R-:W-:-:S13]  /*0b60*/  ISETP.GE.U32.AND P1, PT, R7, 0x3, PT ;  /* 0x000000030700780c */ /* 0x000fda0003f26070 */
.L_x_50:
[----:B------:R-:W-:Y:S01]  /*0b70*/  ISETP.GE.AND P0, PT, R5, R6, PT ;  /* 0x000000060500720c */ /* 0x000fe20003f06270 */
[----:B------:R-:W-:Y:S01]  /*0b80*/  BSSY B1, `(.L_x_38) ;  /* 0x00000e6000017945 */ /* 0x000fe20003800000 */
[----:B------:R-:W-:-:S11]  /*0b90*/  HFMA2.MMA R20, -RZ, RZ, 0, 0 ;  /* 0x00000000ff147435 */ /* 0x000fd600000001ff */
[----:B------:R-:W-:Y:S05]  /*0ba0*/  @P0 BRA `(.L_x_39) ;  /* 0x0000000c008c0947 */ /* 0x000fea0003800000 */
[----:B------:R-:W-:Y:S01]  /*0bb0*/  IMAD.MOV.U32 R20, RZ, RZ, RZ ;  /* 0x000000ffff147224 */ /* 0x000fe200078e00ff */
[----:B------:R-:W-:-:S07]  /*0bc0*/  MOV R8, R5 ;  /* 0x0000000500087202 */ /* 0x000fce0000000f00 */
.L_x_49:
[----:B------:R-:W-:Y:S01]  /*0bd0*/  ISETP.GT.AND P0, PT, R4, R12, PT ;  /* 0x0000000c0400720c */ /* 0x000fe20003f04270 */
[----:B------:R-:W-:-:S12]  /*0be0*/  BSSY B0, `(.L_x_40) ;  /* 0x00000dc000007945 */ /* 0x000fd80003800000 */
[----:B------:R-:W-:Y:S05]  /*0bf0*/  @!P0 BRA `(.L_x_41) ;  /* 0x0000000c00688947 */ /* 0x000fea0003800000 */
[----:B------:R-:W-:Y:S01]  /*0c00*/  IMAD.IADD R9, R4, 0x1, -R12 ;  /* 0x0000000104097824 */ /* 0x000fe200078e0a0c */
[----:B------:R-:W-:Y:S01]  /*0c10*/  BSSY B2, `(.L_x_42) ;  /* 0x000002e000027945 */ /* 0x000fe20003800000 */
[----:B------:R-:W-:Y:S02]  /*0c20*/  SHF.R.S32.HI R7, RZ, 0x1f, R0 ;  /* 0x0000001fff077819 */ /* 0x000fe40000011400 */
[----:B------:R-:W-:Y:S02]  /*0c30*/  MOV R10, R12 ;  /* 0x0000000c000a7202 */ /* 0x000fe40000000f00 */
[----:B------:R-:W-:-:S04]  /*0c40*/  LOP3.LUT R9, R9, 0x3, RZ, 0xc0, !PT ;  /* 0x0000000309097812 */ /* 0x000fc800078ec0ff */
[----:B------:R-:W-:-:S13]  /*0c50*/  ISETP.NE.AND P0, PT, R9, RZ, PT ;  /* 0x000000ff0900720c */ /* 0x000fda0003f05270 */
[----:B------:R-:W-:Y:S05]  /*0c60*/  @!P0 BRA `(.L_x_43) ;  /* 0x0000000000a08947 */ /* 0x000fea0003800000 */
[----:B------:R-:W0:Y:S01]  /*0c70*/  LDC.64 R14, c[0x0][0x220] ;  /* 0x00008800ff0e7b82 */ /* 0x000e220000000a00 */
[----:B------:R-:W-:Y:S01]  /*0c80*/  USHF.R.S32.HI UR5, URZ, 0x1f, UR4 ;  /* 0x0000001f3f057899 */ /* 0x000fe20008011404 */
[----:B------:R-:W-:Y:S01]  /*0c90*/  MOV R11, R7 ;  /* 0x00000007000b7202 */ /* 0x000fe20000000f00 */
[----:B------:R-:W-:Y:S01]  /*0ca0*/  IMAD.MOV.U32 R10, RZ, RZ, R0 ;  /* 0x000000ffff0a7224 */ /* 0x000fe200078e0000 */
[----:B------:R-:W-:Y:S01]  /*0cb0*/  ULDC.64 UR12, c[0x0][0x228] ;  /* 0x00008a00000c7ab9 */ /* 0x000fe20000000a00 */
[----:B------:R-:W-:Y:S02]  /*0cc0*/  SHF.R.S32.HI R13, RZ, 0x1f, R12 ;  /* 0x0000001fff0d7819 */ /* 0x000fe4000001140c */
[C---:B0-----:R-:W-:Y:S02]  /*0cd0*/  IMAD R16, R14.reuse, UR5, RZ ;  /* 0x000000050e107c24 */ /* 0x041fe4000f8e02ff */
[----:B------:R-:W-:Y:S01]  /*0ce0*/  IMAD.WIDE.U32 R10, R14, UR4, R10 ;  /* 0x000000040e0a7c25 */ /* 0x000fe2000f8e000a */
[----:B------:R-:W-:-:S03]  /*0cf0*/  MOV R14, R8 ;  /* 0x00000008000e7202 */ /* 0x000fc60000000f00 */
[----:B------:R-:W-:-:S04]  /*0d00*/  IMAD R15, R15, UR4, R16 ;  /* 0x000000040f0f7c24 */ /* 0x000fc8000f8e0210 */
[----:B------:R-:W-:Y:S01]  /*0d10*/  IMAD.IADD R11, R11, 0x1, R15 ;  /* 0x000000010b0b7824 */ /* 0x000fe200078e020f */
[----:B------:R-:W-:-:S03]  /*0d20*/  SHF.R.S32.HI R15, RZ, 0x1f, R8 ;  /* 0x0000001fff0f7819 */ /* 0x000fc60000011408 */
[----:B------:R-:W-:Y:S02]  /*0d30*/  IMAD R11, R11, UR12, RZ ;  /* 0x0000000c0b0b7c24 */ /* 0x000fe4000f8e02ff */
[----:B------:R-:W-:-:S04]  /*0d40*/  IMAD.WIDE.U32 R14, R10, UR12, R14 ;  /* 0x0000000c0a0e7c25 */ /* 0x000fc8000f8e000e */
[----:B------:R-:W-:Y:S01]  /*0d50*/  IMAD R11, R10, UR13, R11 ;  /* 0x0000000d0a0b7c24 */ /* 0x000fe2000f8e020b */
[----:B------:R-:W-:-:S03]  /*0d60*/  ULDC.64 UR12, c[0x0][0x230] ;  /* 0x00008c00000c7ab9 */ /* 0x000fc60000000a00 */
[----:B------:R-:W-:-:S04]  /*0d70*/  IMAD.IADD R10, R15, 0x1, R11 ;  /* 0x000000010f0a7824 */ /* 0x000fc800078e020b */
[----:B------:R-:W-:Y:S02]  /*0d80*/  IMAD R15, R10, UR12, RZ ;  /* 0x0000000c0a0f7c24 */ /* 0x000fe4000f8e02ff */
[----:B------:R-:W-:-:S04]  /*0d90*/  IMAD.WIDE.U32 R10, R14, UR12, R12 ;  /* 0x0000000c0e0a7c25 */ /* 0x000fc8000f8e000c */
[----:B------:R-:W-:Y:S01]  /*0da0*/  IMAD R15, R14, UR13, R15 ;  /* 0x0000000d0e0f7c24 */ /* 0x000fe2000f8e020f */
[----:B------:R-:W-:Y:S02]  /*0db0*/  ULDC.64 UR12, c[0x0][0x210] ;  /* 0x00008400000c7ab9 */ /* 0x000fe40000000a00 */
[----:B------:R-:W-:Y:S02]  /*0dc0*/  LEA R14, P0, R10, UR12, 0x1 ;  /* 0x0000000c0a0e7c11 */ /* 0x000fe4000f8008ff */
[----:B------:R-:W-:-:S04]  /*0dd0*/  IADD3 R11, R11, R15, RZ ;  /* 0x0000000f0b0b7210 */ /* 0x000fc80007ffe0ff */
[----:B------:R-:W-:-:S05]  /*0de0*/  LEA.HI.X R15, R10, UR13, R11, 0x1, P0 ;  /* 0x0000000d0a0f7c11 */ /* 0x000fca00080f0c0b */
[----:B------:R-:W2:Y:S01]  /*0df0*/  LDG.E.U16 R10, desc[UR10][R14.64] ;  /* 0x0000000a0e0a7981 */ /* 0x000ea2000c1e1500 */
[----:B------:R-:W-:Y:S01]  /*0e00*/  ISETP.NE.AND P0, PT, R9, 0x1, PT ;  /* 0x000000010900780c */ /* 0x000fe20003f05270 */
[----:B--2---:R-:W-:Y:S01]  /*0e10*/  IMAD.U32 R11, R10, 0x10000, RZ ;  /* 0x000100000a0b7824 */ /* 0x004fe200078e00ff */
[----:B------:R-:W-:-:S03]  /*0e20*/  IADD3 R10, R12, 0x1, RZ ;  /* 0x000000010c0a7810 */ /* 0x000fc60007ffe0ff */
[----:B------:R-:W-:-:S08]  /*0e30*/  FADD.FTZ R20, R20, R11 ;  /* 0x0000000b14147221 */ /* 0x000fd00000010000 */
[----:B------:R-:W-:Y:S05]  /*0e40*/  @!P0 BRA `(.L_x_43) ;  /* 0x0000000000288947 */ /* 0x000fea0003800000 */
[----:B------:R-:W-:Y:S02]  /*0e50*/  ISETP.NE.AND P0, PT, R9, 0x2, PT ;  /* 0x000000020900780c */ /* 0x000fe40003f05270 */
[----:B------:R-:W2:Y:S11]  /*0e60*/  LDG.E.U16 R9, desc[UR10][R14.64+0x2] ;  /* 0x0000020a0e097981 */ /* 0x000eb6000c1e1500 */
[----:B------:R-:W3:Y:S01]  /*0e70*/  @P0 LDG.E.U16 R11, desc[UR10][R14.64+0x4] ;  /* 0x0000040a0e0b0981 */ /* 0x000ee2000c1e1500 */
[C---:B------:R-:W-:Y:S01]  /*0e80*/  IADD3 R16, R12.reuse, 0x3, RZ ;  /* 0x000000030c107810 */ /* 0x040fe20007ffe0ff */
[----:B------:R-:W-:-:S04]  /*0e90*/  VIADD R10, R12, 0x2 ;  /* 0x000000020c0a7836 */ /* 0x000fc80000000000 */
[----:B------:R-:W-:Y:S02]  /*0ea0*/  @P0 IMAD.MOV.U32 R10, RZ, RZ, R16 ;  /* 0x000000ffff0a0224 */ /* 0x000fe400078e0010 */
[----:B--2---:R-:W-:-:S04]  /*0eb0*/  IMAD.U32 R9, R9, 0x10000, RZ ;  /* 0x0001000009097824 */ /* 0x004fc800078e00ff */
[----:B------:R-:W-:Y:S01]  /*0ec0*/  FADD.FTZ R20, R20, R9 ;  /* 0x0000000914147221 */ /* 0x000fe20000010000 */
[----:B---3--:R-:W-:-:S05]  /*0ed0*/  @P0 SHF.L.U32 R11, R11, 0x10, RZ ;  /* 0x000000100b0b0819 */ /* 0x008fca00000006ff */
[----:B------:R-:W-:-:S07]  /*0ee0*/  @P0 FADD.FTZ R20, R20, R11 ;  /* 0x0000000b14140221 */ /* 0x000fce0000010000 */
.L_x_43:
[----:B------:R-:W-:Y:S05]  /*0ef0*/  BSYNC B2 ;  /* 0x0000000000027941 */ /* 0x000fea0003800000 */
.L_x_42:
[----:B------:R-:W-:Y:S05]  /*0f00*/  @!P1 BRA `(.L_x_41) ;  /* 0x0000000800a49947 */ /* 0x000fea0003800000 */
[----:B------:R-:W0:Y:S01]  /*0f10*/  LDC.64 R14, c[0x0][0x220] ;  /* 0x00008800ff0e7b82 */ /* 0x000e220000000a00 */
[----:B------:R-:W-:Y:S01]  /*0f20*/  USHF.R.S32.HI UR5, URZ, 0x1f, UR4 ;  /* 0x0000001f3f057899 */ /* 0x000fe20008011404 */
[----:B------:R-:W-:Y:S01]  /*0f30*/  MOV R16, R0 ;  /* 0x0000000000107202 */ /* 0x000fe20000000f00 */
[----:B------:R-:W-:Y:S01]  /*0f40*/  IMAD.MOV.U32 R17, RZ, RZ, R7 ;  /* 0x000000ffff117224 */ /* 0x000fe200078e0007 */
[----:B------:R-:W-:Y:S01]  /*0f50*/  ULDC.64 UR12, c[0x0][0x228] ;  /* 0x00008a00000c7ab9 */ /* 0x000fe20000000a00 */
[----:B------:R-:W-:Y:S01]  /*0f60*/  IMAD.IADD R11, R4, 0x1, -R10 ;  /* 0x00000001040b7824 */ /* 0x000fe200078e0a0a */
[----:B------:R-:W-:Y:S01]  /*0f70*/  SHF.R.S32.HI R9, RZ, 0x1f, R8 ;  /* 0x0000001fff097819 */ /* 0x000fe20000011408 */
[----:B------:R-:W-:Y:S01]  /*0f80*/  BSSY B2, `(.L_x_44) ;  /* 0x000005c000027945 */ /* 0x000fe20003800000 */
[----:B------:R-:W-:Y:S02]  /*0f90*/  PLOP3.LUT P0, PT, PT, PT, PT, 0x80, 0x0 ;  /* 0x000000000000781c */ /* 0x000fe40003f0f070 */
[----:B------:R-:W-:Y:S01]  /*0fa0*/  ISETP.GT.AND P2, PT, R11, 0xc, PT ;  /* 0x0000000c0b00780c */ /* 0x000fe20003f44270 */
[----:B0-----:R-:W-:-:S02]  /*0fb0*/  IMAD R18, R14, UR5, RZ ;  /* 0x000000050e127c24 */ /* 0x001fc4000f8e02ff */
[----:B------:R-:W-:-:S04]  /*0fc0*/  IMAD.WIDE.U32 R16, R14, UR4, R16 ;  /* 0x000000040e107c25 */ /* 0x000fc8000f8e0010 */
[----:B------:R-:W-:-:S05]  /*0fd0*/  IMAD R15, R15, UR4, R18 ;  /* 0x000000040f0f7c24 */ /* 0x000fca000f8e0212 */
[----:B------:R-:W-:-:S05]  /*0fe0*/  IADD3 R15, R17, R15, RZ ;  /* 0x0000000f110f7210 */ /* 0x000fca0007ffe0ff */
[----:B------:R-:W-:Y:S02]  /*0ff0*/  IMAD R7, R15, UR12, RZ ;  /* 0x0000000c0f077c24 */ /* 0x000fe4000f8e02ff */
[----:B------:R-:W-:-:S04]  /*1000*/  IMAD.WIDE.U32 R14, R16, UR12, R8 ;  /* 0x0000000c100e7c25 */ /* 0x000fc8000f8e0008 */
[----:B------:R-:W-:-:S05]  /*1010*/  IMAD R7, R16, UR13, R7 ;  /* 0x0000000d10077c24 */ /* 0x000fca000f8e0207 */
[----:B------:R-:W-:Y:S01]  /*1020*/  IADD3 R9, R7, R15, RZ ;  /* 0x0000000f07097210 */ /* 0x000fe20007ffe0ff */
[----:B------:R-:W-:Y:S06]  /*1030*/  @!P2 BRA `(.L_x_45) ;  /* 0x000000040040a947 */ /* 0x000fec0003800000 */
[----:B------:R-:W-:Y:S01]  /*1040*/  PLOP3.LUT P0, PT, PT, PT, PT, 0x8, 0x0 ;  /* 0x000000000000781c */ /* 0x000fe20003f0e170 */
[----:B------:R-:W-:-:S12]  /*1050*/  VIADD R7, R4, 0xfffffff4 ;  /* 0xfffffff404077836 */ /* 0x000fd80000000000 */
.L_x_46:
[----:B------:R-:W-:Y:S01]  /*1060*/  ULDC.64 UR12, c[0x0][0x230] ;  /* 0x00008c00000c7ab9 */ /* 0x000fe20000000a00 */
[--C-:B------:R-:W-:Y:S01]  /*1070*/  SHF.R.S32.HI R11, RZ, 0x1f, R10.reuse ;  /* 0x0000001fff0b7819 */ /* 0x100fe2000001140a */
[----:B------:R-:W-:Y:S01]  /*1080*/  IMAD R19, R9, UR12, RZ ;  /* 0x0000000c09137c24 */ /* 0x000fe2000f8e02ff */
[----:B------:R-:W-:Y:S01]  /*1090*/  ULDC.64 UR14, c[0x0][0x210] ;  /* 0x00008400000e7ab9 */ /* 0x000fe20000000a00 */
[----:B------:R-:W-:-:S04]  /*10a0*/  IMAD.WIDE.U32 R16, R14, UR12, R10 ;  /* 0x0000000c0e107c25 */ /* 0x000fc8000f8e000a */
[----:B------:R-:W-:Y:S01]  /*10b0*/  IMAD R19, R14, UR13, R19 ;  /* 0x0000000d0e137c24 */ /* 0x000fe2000f8e0213 */
[----:B------:R-:W-:-:S04]  /*10c0*/  LEA R22, P2, R16, UR14, 0x1 ;  /* 0x0000000e10167c11 */ /* 0x000fc8000f8408ff */
[----:B------:R-:W-:-:S04]  /*10d0*/  IADD3 R11, R17, R19, RZ ;  /* 0x00000013110b7210 */ /* 0x000fc80007ffe0ff */
[----:B------:R-:W-:-:S05]  /*10e0*/  LEA.HI.X R23, R16, UR15, R11, 0x1, P2 ;  /* 0x0000000f10177c11 */ /* 0x000fca00090f0c0b */
[----:B------:R-:W2:Y:S04]  /*10f0*/  LDG.E.U16 R21, desc[UR10][R22.64] ;  /* 0x0000000a16157981 */ /* 0x000ea8000c1e1500 */
[----:B------:R-:W3:Y:S01]  /*1100*/  LDG.E.U16 R25, desc[UR10][R22.64+0x2] ;  /* 0x0000020a16197981 */ /* 0x000ee2000c1e1500 */
[----:B------:R-:W-:-:S03]  /*1110*/  VIADD R16, R10, 0x4 ;  /* 0x000000040a107836 */ /* 0x000fc60000000000 */
[----:B------:R-:W4:Y:S02]  /*1120*/  LDG.E.U16 R26, desc[UR10][R22.64+0x4] ;  /* 0x0000040a161a7981 */ /* 0x000f24000c1e1500 */
[--C-:B------:R-:W-:Y:S02]  /*1130*/  SHF.R.S32.HI R17, RZ, 0x1f, R16.reuse ;  /* 0x0000001fff117819 */ /* 0x100fe40000011410 */
[----:B------:R-:W5:Y:S01]  /*1140*/  LDG.E.U16 R18, desc[UR10][R22.64+0x6] ;  /* 0x0000060a16127981 */ /* 0x000f62000c1e1500 */
[----:B------:R-:W-:-:S05]  /*1150*/  IMAD.WIDE.U32 R16, R14, UR12, R16 ;  /* 0x0000000c0e107c25 */ /* 0x000fca000f8e0010 */
[----:B------:R-:W-:Y:S02]  /*1160*/  IADD3 R11, R19, R17, RZ ;  /* 0x00000011130b7210 */ /* 0x000fe40007ffe0ff */
[----:B------:R-:W-:-:S04]  /*1170*/  LEA R28, P2, R16, UR14, 0x1 ;  /* 0x0000000e101c7c11 */ /* 0x000fc8000f8408ff */
[----:B------:R-:W-:-:S05]  /*1180*/  LEA.HI.X R29, R16, UR15, R11, 0x1, P2 ;  /* 0x0000000f101d7c11 */ /* 0x000fca00090f0c0b */
[----:B------:R-:W5:Y:S01]  /*1190*/  LDG.E.U16 R11, desc[UR10][R28.64] ;  /* 0x0000000a1c0b7981 */ /* 0x000f62000c1e1500 */
[----:B------:R-:W-:-:S03]  /*11a0*/  VIADD R16, R10, 0x8 ;  /* 0x000000080a107836 */ /* 0x000fc60000000000 */
[----:B------:R-:W5:Y:S02]  /*11b0*/  LDG.E.U16 R22, desc[UR10][R28.64+0x2] ;  /* 0x0000020a1c167981 */ /* 0x000f64000c1e1500 */
[--C-:B------:R-:W-:Y:S02]  /*11c0*/  SHF.R.S32.HI R17, RZ, 0x1f, R16.reuse ;  /* 0x0000001fff117819 */ /* 0x100fe40000011410 */
[----:B------:R-:W5:Y:S01]  /*11d0*/  LDG.E.U16 R23, desc[UR10][R28.64+0x4] ;  /* 0x0000040a1c177981 */ /* 0x000f62000c1e1500 */
[----:B------:R-:W-:-:S03]  /*11e0*/  IMAD.WIDE.U32 R16, R14, UR12, R16 ;  /* 0x0000000c0e107c25 */ /* 0x000fc6000f8e0010 */
[----:B------:R0:W5:Y:S01]  /*11f0*/  LDG.E.U16 R24, desc[UR10][R28.64+0x6] ;  /* 0x0000060a1c187981 */ /* 0x000162000c1e1500 */
[----:B------:R-:W-:Y:S01]  /*1200*/  IMAD.IADD R17, R19, 0x1, R17 ;  /* 0x0000000113117824 */ /* 0x000fe200078e0211 */
[----:B--2---:R-:W-:-:S05]  /*1210*/  SHF.L.U32 R21, R21, 0x10, RZ ;  /* 0x0000001015157819 */ /* 0x004fca00000006ff */
[----:B------:R-:W-:Y:S01]  /*1220*/  FADD.FTZ R27, R21, R20 ;  /* 0x00000014151b7221 */ /* 0x000fe20000010000 */
[----:B------:R-:W-:-:S04]  /*1230*/  LEA R20, P2, R16, UR14, 0x1 ;  /* 0x0000000e10147c11 */ /* 0x000fc8000f8408ff */
[----:B------:R-:W-:Y:S02]  /*1240*/  LEA.HI.X R21, R16, UR15, R17, 0x1, P2 ;  /* 0x0000000f10157c11 */ /* 0x000fe400090f0c11 */
[----:B---3--:R-:W-:Y:S01]  /*1250*/  SHF.L.U32 R16, R25, 0x10, RZ ;  /* 0x0000001019107819 */ /* 0x008fe200000006ff */
[----:B----4-:R-:W-:Y:S02]  /*1260*/  IMAD.U32 R17, R26, 0x10000, RZ ;  /* 0x000100001a117824 */ /* 0x010fe400078e00ff */
[----:B------:R-:W2:Y:S02]  /*1270*/  LDG.E.U16 R25, desc[UR10][R20.64] ;  /* 0x0000000a14197981 */ /* 0x000ea4000c1e1500 */
[----:B------:R-:W-:Y:S01]  /*1280*/  FADD.FTZ R16, R27, R16 ;  /* 0x000000101b107221 */ /* 0x000fe20000010000 */
[----:B-----5:R-:W-:Y:S01]  /*1290*/  IMAD.U32 R18, R18, 0x10000, RZ ;  /* 0x0001000012127824 */ /* 0x020fe200078e00ff */
[----:B------:R-:W3:Y:S02]  /*12a0*/  LDG.E.U16 R26, desc[UR10][R20.64+0x2] ;  /* 0x0000020a141a7981 */ /* 0x000ee4000c1e1500 */
[----:B0-----:R-:W-:Y:S01]  /*12b0*/  FADD.FTZ R29, R16, R17 ;  /* 0x00000011101d7221 */ /* 0x001fe20000010000 */
[----:B------:R-:W-:Y:S01]  /*12c0*/  IADD3 R16, R10, 0xc, RZ ;  /* 0x0000000c0a107810 */ /* 0x000fe20007ffe0ff */
[----:B------:R-:W4:Y:S03]  /*12d0*/  LDG.E.U16 R27, desc[UR10][R20.64+0x4] ;  /* 0x0000040a141b7981 */ /* 0x000f26000c1e1500 */
[----:B------:R-:W-:Y:S01]  /*12e0*/  SHF.R.S32.HI R17, RZ, 0x1f, R16 ;  /* 0x0000001fff117819 */ /* 0x000fe20000011410 */
[----:B------:R-:W-:Y:S01]  /*12f0*/  FADD.FTZ R29, R29, R18 ;  /* 0x000000121d1d7221 */ /* 0x000fe20000010000 */
[----:B------:R0:W5:Y:S01]  /*1300*/  LDG.E.U16 R28, desc[UR10][R20.64+0x6] ;  /* 0x0000060a141c7981 */ /* 0x000162000c1e1500 */
[----:B------:R-:W-:-:S05]  /*1310*/  IMAD.WIDE.U32 R16, R14, UR12, R16 ;  /* 0x0000000c0e107c25 */ /* 0x000fca000f8e0010 */
[----:B------:R-:W-:Y:S02]  /*1320*/  IADD3 R19, R19, R17, RZ ;  /* 0x0000001113137210 */ /* 0x000fe40007ffe0ff */
[----:B------:R-:W-:-:S04]  /*1330*/  LEA R18, P2, R16, UR14, 0x1 ;  /* 0x0000000e10127c11 */ /* 0x000fc8000f8408ff */
[----:B------:R-:W-:Y:S01]  /*1340*/  LEA.HI.X R19, R16, UR15, R19, 0x1, P2 ;  /* 0x0000000f10137c11 */ /* 0x000fe200090f0c13 */
[----:B------:R-:W-:-:S04]  /*1350*/  IMAD.U32 R16, R11, 0x10000, RZ ;  /* 0x000100000b107824 */ /* 0x000fc800078e00ff */
[----:B------:R-:W5:Y:S01]  /*1360*/  LDG.E.U16 R11, desc[UR10][R18.64] ;  /* 0x0000000a120b7981 */ /* 0x000f62000c1e1500 */
[----:B------:R-:W-:-:S03]  /*1370*/  FADD.FTZ R29, R29, R16 ;  /* 0x000000101d1d7221 */ /* 0x000fc60000010000 */
[----:B------:R-:W5:Y:S04]  /*1380*/  LDG.E.U16 R17, desc[UR10][R18.64+0x2] ;  /* 0x0000020a12117981 */ /* 0x000f68000c1e1500 */
[----:B------:R-:W5:Y:S04]  /*1390*/  LDG.E.U16 R16, desc[UR10][R18.64+0x4] ;  /* 0x0000040a12107981 */ /* 0x000f68000c1e1500 */
[----:B------:R1:W5:Y:S01]  /*13a0*/  LDG.E.U16 R20, desc[UR10][R18.64+0x6] ;  /* 0x0000060a12147981 */ /* 0x000362000c1e1500 */
[----:B------:R-:W-:Y:S01]  /*13b0*/  SHF.L.U32 R22, R22, 0x10, RZ ;  /* 0x0000001016167819 */ /* 0x000fe200000006ff */
[----:B------:R-:W-:Y:S01]  /*13c0*/  IMAD.U32 R23, R23, 0x10000, RZ ;  /* 0x0001000017177824 */ /* 0x000fe200078e00ff */
[----:B0-----:R-:W-:-:S03]  /*13d0*/  SHF.L.U32 R21, R24, 0x10, RZ ;  /* 0x0000001018157819 */ /* 0x001fc600000006ff */
[----:B------:R-:W-:-:S04]  /*13e0*/  FADD.FTZ R22, R29, R22 ;  /* 0x000000161d167221 */ /* 0x000fc80000010000 */
[----:B------:R-:W-:-:S04]  /*13f0*/  FADD.FTZ R22, R22, R23 ;  /* 0x0000001716167221 */ /* 0x000fc80000010000 */
[----:B------:R-:W-:Y:S01]  /*1400*/  FADD.FTZ R21, R22, R21 ;  /* 0x0000001516157221 */ /* 0x000fe20000010000 */
[----:B------:R-:W-:-:S05]  /*1410*/  VIADD R10, R10, 0x10 ;  /* 0x000000100a0a7836 */ /* 0x000fca0000000000 */
[----:B------:R-:W-:Y:S01]  /*1420*/  ISETP.GE.AND P2, PT, R10, R7, PT ;  /* 0x000000070a00720c */ /* 0x000fe20003f46270 */
[----:B--2---:R-:W-:Y:S01]  /*1430*/  IMAD.U32 R24, R25, 0x10000, RZ ;  /* 0x0001000019187824 */ /* 0x004fe200078e00ff */
[----:B---3--:R-:W-:-:S03]  /*1440*/  SHF.L.U32 R26, R26, 0x10, RZ ;  /* 0x000000101a1a7819 */ /* 0x008fc600000006ff */
[----:B------:R-:W-:Y:S01]  /*1450*/  FADD.FTZ R21, R21, R24 ;  /* 0x0000001815157221 */ /* 0x000fe20000010000 */
[----:B----4-:R-:W-:-:S03]  /*1460*/  IMAD.U32 R22, R27, 0x10000, RZ ;  /* 0x000100001b167824 */ /* 0x010fc600078e00ff */
[----:B------:R-:W-:Y:S01]  /*1470*/  FADD.FTZ R21, R21, R26 ;  /* 0x0000001a15157221 */ /* 0x000fe20000010000 */
[----:B-----5:R-:W-:-:S03]  /*1480*/  SHF.L.U32 R28, R28, 0x10, RZ ;  /* 0x000000101c1c7819 */ /* 0x020fc600000006ff */
[----:B------:R-:W-:-:S04]  /*1490*/  FADD.FTZ R21, R21, R22 ;  /* 0x0000001615157221 */ /* 0x000fc80000010000 */
[----:B------:R-:W-:Y:S01]  /*14a0*/  FADD.FTZ R21, R21, R28 ;  /* 0x0000001c15157221 */ /* 0x000fe20000010000 */
[----:B-1----:R-:W-:Y:S01]  /*14b0*/  IMAD.U32 R18, R11, 0x10000, RZ ;  /* 0x000100000b127824 */ /* 0x002fe200078e00ff */
[----:B------:R-:W-:-:S03]  /*14c0*/  SHF.L.U32 R17, R17, 0x10, RZ ;  /* 0x0000001011117819 */ /* 0x000fc600000006ff */
[----:B------:R-:W-:Y:S01]  /*14d0*/  FADD.FTZ R18, R21, R18 ;  /* 0x0000001215127221 */ /* 0x000fe20000010000 */
[----:B------:R-:W-:-:S03]  /*14e0*/  SHF.L.U32 R16, R16, 0x10, RZ ;  /* 0x0000001010107819 */ /* 0x000fc600000006ff */
[----:B------:R-:W-:Y:S01]  /*14f0*/  FADD.FTZ R17, R18, R17 ;  /* 0x0000001112117221 */ /* 0x000fe20000010000 */
[----:B------:R-:W-:-:S03]  /*1500*/  IMAD.U32 R11, R20, 0x10000, RZ ;  /* 0x00010000140b7824 */ /* 0x000fc600078e00ff */
[----:B------:R-:W-:-:S04]  /*1510*/  FADD.FTZ R16, R17, R16 ;  /* 0x0000001011107221 */ /* 0x000fc80000010000 */
[----:B------:R-:W-:Y:S01]  /*1520*/  FADD.FTZ R20, R16, R11 ;  /* 0x0000000b10147221 */ /* 0x000fe20000010000 */
[----:B------:R-:W-:Y:S06]  /*1530*/  @!P2 BRA `(.L_x_46) ;  /* 0xfffffff800c8a947 */ /* 0x000fec000383ffff */
.L_x_45:
[----:B------:R-:W-:Y:S05]  /*1540*/  BSYNC B2 ;  /* 0x0000000000027941 */ /* 0x000fea0003800000 */
.L_x_44:
[----:B------:R-:W-:Y:S01]  /*1550*/  IADD3 R7, R4, -R10, RZ ;  /* 0x8000000a04077210 */ /* 0x000fe20007ffe0ff */
[----:B------:R-:W-:Y:S03]  /*1560*/  BSSY B2, `(.L_x_47) ;  /* 0x000002c000027945 */ /* 0x000fe60003800000 */
[----:B------:R-:W-:-:S13]  /*1570*/  ISETP.GT.AND P2, PT, R7, 0x4, PT ;  /* 0x000000040700780c */ /* 0x000fda0003f44270 */
[----:B------:R-:W-:Y:S05]  /*1580*/  @!P2 BRA `(.L_x_48) ;  /* 0x0000000000a4a947 */ /* 0x000fea0003800000 */
[--C-:B------:R-:W-:Y:S01]  /*1590*/  SHF.R.S32.HI R11, RZ, 0x1f, R10.reuse ;  /* 0x0000001fff0b7819 */ /* 0x100fe2000001140a */
[----:B------:R-:W-:Y:S01]  /*15a0*/  ULDC.64 UR12, c[0x0][0x230] ;  /* 0x00008c00000c7ab9 */ /* 0x000fe20000000a00 */
[----:B------:R-:W-:Y:S01]  /*15b0*/  ULDC.64 UR14, c[0x0][0x210] ;  /* 0x00008400000e7ab9 */ /* 0x000fe20000000a00 */
[----:B------:R-:W-:Y:S02]  /*15c0*/  IMAD R7, R9, UR12, RZ ;  /* 0x0000000c09077c24 */ /* 0x000fe4000f8e02ff */
[----:B------:R-:W-:-:S04]  /*15d0*/  IMAD.WIDE.U32 R18, R14, UR12, R10 ;  /* 0x0000000c0e127c25 */ /* 0x000fc8000f8e000a */
[----:B------:R-:W-:Y:S01]  /*15e0*/  IMAD R11, R14, UR13, R7 ;  /* 0x0000000d0e0b7c24 */ /* 0x000fe2000f8e0207 */
[----:B------:R-:W-:Y:S01]  /*15f0*/  LEA R22, P0, R18, UR14, 0x1 ;  /* 0x0000000e12167c11 */ /* 0x000fe2000f8008ff */
[----:B------:R-:W-:-:S03]  /*1600*/  VIADD R16, R10, 0x4 ;  /* 0x000000040a107836 */ /* 0x000fc60000000000 */
[----:B------:R-:W-:Y:S02]  /*1610*/  IADD3 R7, R11, R19, RZ ;  /* 0x000000130b077210 */ /* 0x000fe40007ffe0ff */
[--C-:B------:R-:W-:Y:S02]  /*1620*/  SHF.R.S32.HI R17, RZ, 0x1f, R16.reuse ;  /* 0x0000001fff117819 */ /* 0x100fe40000011410 */
[----:B------:R-:W-:Y:S01]  /*1630*/  LEA.HI.X R23, R18, UR15, R7, 0x1, P0 ;  /* 0x0000000f12177c11 */ /* 0x000fe200080f0c07 */
[----:B------:R-:W-:-:S04]  /*1640*/  IMAD.WIDE.U32 R16, R14, UR12, R16 ;  /* 0x0000000c0e107c25 */ /* 0x000fc8000f8e0010 */
[----:B------:R-:W2:Y:S01]  /*1650*/  LDG.E.U16 R25, desc[UR10][R22.64] ;  /* 0x0000000a16197981 */ /* 0x000ea2000c1e1500 */
[----:B------:R-:W-:-:S03]  /*1660*/  IMAD.IADD R11, R11, 0x1, R17 ;  /* 0x000000010b0b7824 */ /* 0x000fc600078e0211 */
[----:B------:R-:W3:Y:S01]  /*1670*/  LDG.E.U16 R24, desc[UR10][R22.64+0x2] ;  /* 0x0000020a16187981 */ /* 0x000ee2000c1e1500 */
[----:B------:R-:W-:-:S03]  /*1680*/  LEA R18, P0, R16, UR14, 0x1 ;  /* 0x0000000e10127c11 */ /* 0x000fc6000f8008ff */
[----:B------:R-:W4:Y:S01]  /*1690*/  LDG.E.U16 R7, desc[UR10][R22.64+0x4] ;  /* 0x0000040a16077981 */ /* 0x000f22000c1e1500 */
[----:B------:R-:W-:-:S03]  /*16a0*/  LEA.HI.X R19, R16, UR15, R11, 0x1, P0 ;  /* 0x0000000f10137c11 */ /* 0x000fc600080f0c0b */
[----:B------:R-:W5:Y:S04]  /*16b0*/  LDG.E.U16 R26, desc[UR10][R22.64+0x6] ;  /* 0x0000060a161a7981 */ /* 0x000f68000c1e1500 */
[----:B------:R-:W5:Y:S04]  /*16c0*/  LDG.E.U16 R11, desc[UR10][R18.64] ;  /* 0x0000000a120b7981 */ /* 0x000f68000c1e1500 */
[----:B------:R-:W5:Y:S04]  /*16d0*/  LDG.E.U16 R16, desc[UR10][R18.64+0x2] ;  /* 0x0000020a12107981 */ /* 0x000f68000c1e1500 */
[----:B------:R-:W5:Y:S04]  /*16e0*/  LDG.E.U16 R17, desc[UR10][R18.64+0x4] ;  /* 0x0000040a12117981 */ /* 0x000f68000c1e1500 */
[----:B------:R0:W5:Y:S01]  /*16f0*/  LDG.E.U16 R21, desc[UR10][R18.64+0x6] ;  /* 0x0000060a12157981 */ /* 0x000162000c1e1500 */
[----:B------:R-:W-:-:S02]  /*1700*/  PLOP3.LUT P0, PT, PT, PT, PT, 0x8, 0x0 ;  /* 0x000000000000781c */ /* 0x000fc40003f0e170 */
[----:B------:R-:W-:Y:S02]  /*1710*/  IADD3 R10, R10, 0x8, RZ ;  /* 0x000000080a0a7810 */ /* 0x000fe40007ffe0ff */
[----:B--2---:R-:W-:Y:S01]  /*1720*/  SHF.L.U32 R25, R25, 0x10, RZ ;  /* 0x0000001019197819 */ /* 0x004fe200000006ff */
[----:B---3--:R-:W-:-:S04]  /*1730*/  IMAD.U32 R24, R24, 0x10000, RZ ;  /* 0x0001000018187824 */ /* 0x008fc800078e00ff */
[----:B------:R-:W-:Y:S01]  /*1740*/  FADD.FTZ R25, R20, R25 ;  /* 0x0000001914197221 */ /* 0x000fe20000010000 */
[----:B----4-:R-:W-:-:S03]  /*1750*/  SHF.L.U32 R7, R7, 0x10, RZ ;  /* 0x0000001007077819 */ /* 0x010fc600000006ff */
[----:B------:R-:W-:Y:S01]  /*1760*/  FADD.FTZ R24, R25, R24 ;  /* 0x0000001819187221 */ /* 0x000fe20000010000 */
[----:B-----5:R-:W-:-:S03]  /*1770*/  IMAD.U32 R26, R26, 0x10000, RZ ;  /* 0x000100001a1a7824 */ /* 0x020fc600078e00ff */
[----:B------:R-:W-:Y:S01]  /*1780*/  FADD.FTZ R7, R24, R7 ;  /* 0x0000000718077221 */ /* 0x000fe20000010000 */
[----:B------:R-:W-:-:S03]  /*1790*/  SHF.L.U32 R20, R11, 0x10, RZ ;  /* 0x000000100b147819 */ /* 0x000fc600000006ff */
[----:B------:R-:W-:Y:S01]  /*17a0*/  FADD.FTZ R7, R7, R26 ;  /* 0x0000001a07077221 */ /* 0x000fe20000010000 */
[----:B------:R-:W-:-:S03]  /*17b0*/  IMAD.U32 R16, R16, 0x10000, RZ ;  /* 0x0001000010107824 */ /* 0x000fc600078e00ff */
[----:B------:R-:W-:Y:S01]  /*17c0*/  FADD.FTZ R7, R7, R20 ;  /* 0x0000001407077221 */ /* 0x000fe20000010000 */
[----:B0-----:R-:W-:-:S03]  /*17d0*/  SHF.L.U32 R18, R17, 0x10, RZ ;  /* 0x0000001011127819 */ /* 0x001fc600000006ff */
[----:B------:R-:W-:Y:S01]  /*17e0*/  FADD.FTZ R7, R7, R16 ;  /* 0x0000001007077221 */ /* 0x000fe20000010000 */
[----:B------:R-:W-:-:S03]  /*17f0*/  IMAD.U32 R20, R21, 0x10000, RZ ;  /* 0x0001000015147824 */ /* 0x000fc600078e00ff */
[----:B------:R-:W-:-:S04]  /*1800*/  FADD.FTZ R7, R7, R18 ;  /* 0x0000001207077221 */ /* 0x000fc80000010000 */
[----:B------:R-:W-:-:S07]  /*1810*/  FADD.FTZ R20, R7, R20 ;  /* 0x0000001407147221 */ /* 0x000fce0000010000 */
.L_x_48:
[----:B------:R-:W-:Y:S05]  /*1820*/  BSYNC B2 ;  /* 0x0000000000027941 */ /* 0x000fea0003800000 */
.L_x_47:
[----:B------:R-:W-:-:S13]  /*1830*/  ISETP.LT.OR P0, PT, R10, R4, P0 ;  /* 0x000000040a00720c */ /* 0x000fda0000701670 */
[----:B------:R-:W-:Y:S05]  /*1840*/  @!P0 BRA `(.L_x_41) ;  /* 0x0000000000548947 */ /* 0x000fea0003800000 */
[----:B------:R-:W-:Y:S01]  /*1850*/  ULDC.64 UR12, c[0x0][0x230] ;  /* 0x00008c00000c7ab9 */ /* 0x000fe20000000a00 */
[--C-:B------:R-:W-:Y:S01]  /*1860*/  SHF.R.S32.HI R11, RZ, 0x1f, R10.reuse ;  /* 0x0000001fff0b7819 */ /* 0x100fe2000001140a */
[----:B------:R-:W-:Y:S02]  /*1870*/  IMAD R9, R9, UR12, RZ ;  /* 0x0000000c09097c24 */ /* 0x000fe4000f8e02ff */
[----:B------:R-:W-:-:S04]  /*1880*/  IMAD.WIDE.U32 R16, R14, UR12, R10 ;  /* 0x0000000c0e107c25 */ /* 0x000fc8000f8e000a */
[----:B------:R-:W-:Y:S01]  /*1890*/  IMAD R7, R14, UR13, R9 ;  /* 0x0000000d0e077c24 */ /* 0x000fe2000f8e0209 */
[----:B------:R-:W-:Y:S02]  /*18a0*/  ULDC.64 UR12, c[0x0][0x210] ;  /* 0x00008400000c7ab9 */ /* 0x000fe40000000a00 */
[----:B------:R-:W-:Y:S01]  /*18b0*/  LEA R10, P0, R16, UR12, 0x1 ;  /* 0x0000000c100a7c11 */ /* 0x000fe2000f8008ff */
[----:B------:R-:W-:-:S05]  /*18c0*/  IMAD.IADD R7, R7, 0x1, R17 ;  /* 0x0000000107077824 */ /* 0x000fca00078e0211 */
[----:B------:R-:W-:-:S05]  /*18d0*/  LEA.HI.X R11, R16, UR13, R7, 0x1, P0 ;  /* 0x0000000d100b7c11 */ /* 0x000fca00080f0c07 */
[----:B------:R-:W2:Y:S04]  /*18e0*/  LDG.E.U16 R7, desc[UR10][R10.64] ;  /* 0x0000000a0a077981 */ /* 0x000ea8000c1e1500 */
[----:B------:R-:W3:Y:S04]  /*18f0*/  LDG.E.U16 R9, desc[UR10][R10.64+0x2] ;  /* 0x0000020a0a097981 */ /* 0x000ee8000c1e1500 */
[----:B------:R-:W4:Y:S04]  /*1900*/  LDG.E.U16 R15, desc[UR10][R10.64+0x4] ;  /* 0x0000040a0a0f7981 */ /* 0x000f28000c1e1500 */
[----:B------:R-:W5:Y:S01]  /*1910*/  LDG.E.U16 R17, desc[UR10][R10.64+0x6] ;  /* 0x0000060a0a117981 */ /* 0x000f62000c1e1500 */
[----:B--2---:R-:W-:Y:S01]  /*1920*/  SHF.L.U32 R7, R7, 0x10, RZ ;  /* 0x0000001007077819 */ /* 0x004fe200000006ff */
[----:B---3--:R-:W-:-:S04]  /*1930*/  IMAD.U32 R14, R9, 0x10000, RZ ;  /* 0x00010000090e7824 */ /* 0x008fc800078e00ff */
[----:B------:R-:W-:Y:S01]  /*1940*/  FADD.FTZ R7, R20, R7 ;  /* 0x0000000714077221 */ /* 0x000fe20000010000 */
[----:B----4-:R-:W-:-:S03]  /*1950*/  SHF.L.U32 R16, R15, 0x10, RZ ;  /* 0x000000100f107819 */ /* 0x010fc600000006ff */
[----:B------:R-:W-:Y:S01]  /*1960*/  FADD.FTZ R7, R7, R14 ;  /* 0x0000000e07077221 */ /* 0x000fe20000010000 */
[----:B-----5:R-:W-:-:S03]  /*1970*/  IMAD.U32 R20, R17, 0x10000, RZ ;  /* 0x0001000011147824 */ /* 0x020fc600078e00ff */
[----:B------:R-:W-:-:S04]  /*1980*/  FADD.FTZ R7, R7, R16 ;  /* 0x0000001007077221 */ /* 0x000fc80000010000 */
[----:B------:R-:W-:-:S07]  /*1990*/  FADD.FTZ R20, R7, R20 ;  /* 0x0000001407147221 */ /* 0x000fce0000010000 */
.L_x_41:
[----:B------:R-:W-:Y:S05]  /*19a0*/  BSYNC B0 ;  /* 0x0000000000007941 */ /* 0x000fea0003800000 */
.L_x_40:
[----:B------:R-:W-:-:S04]  /*19b0*/  IADD3 R8, R8, 0x1, RZ ;  /* 0x0000000108087810 */ /* 0x000fc80007ffe0ff */
[----:B------:R-:W-:-:S13]  /*19c0*/  ISETP.GE.AND P0, PT, R8, R6, PT ;  /* 0x000000060800720c */ /* 0x000fda0003f06270 */
[----:B------:R-:W-:Y:S05]  /*19d0*/  @!P0 BRA `(.L_x_49) ;  /* 0xfffffff0007c8947 */ /* 0x000fea000383ffff */
.L_x_39:
[----:B------:R-:W-:Y:S05]  /*19e0*/  BSYNC B1 ;  /* 0x0000000000017941 */ /* 0x000fea0003800000 */
.L_x_38:
[----:B------:R-:W0:Y:S01]  /*19f0*/  LDC.64 R14, c[0x0][0x218] ;  /* 0x00008600ff0e7b82 */ /* 0x000e220000000a00 */
[----:B------:R-:W-:Y:S01]  /*1a00*/  ULDC.64 UR12, c[0x0][0x248] ;  /* 0x00009200000c7ab9 */ /* 0x000fe20000000a00 */
[----:B------:R-:W-:Y:S01]  /*1a10*/  F2FP.BF16.F32.PACK_AB R20, RZ, R20 ;  /* 0x00000014ff14723e */ /* 0x000fe200000010ff */
[----:B------:R-:W-:Y:S01]  /*1a20*/  UIADD3 UR4, UR4, 0x1, URZ ;  /* 0x0000000104047890 */ /* 0x000fe2000fffe03f */
[----:B------:R-:W-:-:S04]  /*1a30*/  LEA R10, P0, R2, UR12, 0x1 ;  /* 0x0000000c020a7c11 */ /* 0x000fc8000f8008ff */
[----:B------:R-:W1:Y:S01]  /*1a40*/  LDC.64 R8, c[0x0][0x220] ;  /* 0x00008800ff087b82 */ /* 0x000e620000000a00 */
[----:B------:R-:W-:-:S05]  /*1a50*/  LEA.HI.X R11, R2, UR13, R3, 0x1, P0 ;  /* 0x0000000d020b7c11 */ /* 0x000fca00080f0c03 */
[----:B------:R2:W-:Y:S01]  /*1a60*/  STG.E.U16 desc[UR10][R10.64], R20 ;  /* 0x000000140a007986 */ /* 0x0005e2000c10150a */
[----:B0-----:R-:W-:-:S04]  /*1a70*/  ISETP.LE.U32.AND P0, PT, R14, UR4, PT ;  /* 0x000000040e007c0c */ /* 0x001fc8000bf03070 */
[----:B------:R-:W-:Y:S01]  /*1a80*/  ISETP.GE.U32.AND.EX P0, PT, RZ, R15, PT, P0 ;  /* 0x0000000fff00720c */ /* 0x000fe20003f06100 */
[C---:B-1----:R-:W-:Y:S02]  /*1a90*/  IMAD R16, R8.reuse, UR8, RZ ;  /* 0x0000000808107c24 */ /* 0x042fe4000f8e02ff */
[----:B------:R-:W-:-:S04]  /*1aa0*/  IMAD.WIDE.U32 R2, R8, UR6, R2 ;  /* 0x0000000608027c25 */ /* 0x000fc8000f8e0002 */
[----:B------:R-:W-:-:S04]  /*1ab0*/  IMAD R9, R9, UR6, R16 ;  /* 0x0000000609097c24 */ /* 0x000fc8000f8e0210 */
[----:B------:R-:W-:Y:S02]  /*1ac0*/  IMAD.IADD R3, R3, 0x1, R9 ;  /* 0x0000000103037824 */ /* 0x000fe400078e0209 */
[----:B--2---:R-:W-:Y:S05]  /*1ad0*/  @!P0 BRA `(.L_x_50) ;  /* 0xfffffff000248947 */ /* 0x004fea000383ffff */
[----:B------:R-:W-:Y:S05]  /*1ae0*/  EXIT ;  /* 0x000000000000794d */ /* 0x000fea0003800000 */
        .weak           $__internal_3_$__cuda_sm20_div_s64
        .type           $__internal_3_$__cuda_sm20_div_s64,@function
        .size           $__internal_3_$__cuda_sm20_div_s64,($__internal_4_$__cuda_sm20_div_u64 - $__internal_3_$__cuda_sm20_div_s64)
$__internal_3_$__cuda_sm20_div_s64:
        /* <DEDUP_REMOVED lines=8> */
[----:B0-----:R-:W-:-:S06]  /*1b70*/  IADD3 R4, R8, 0x1ffffffe, RZ ;  /* 0x1ffffffe08047810 */ /* 0x001fcc0007ffe0ff */
        /* <DEDUP_REMOVED lines=24> */
[----:B------:R-:W-:Y:S02]  /*1d00*/  IMAD.MOV.U32 R5, RZ, RZ, RZ ;  /* 0x000000ffff057224 */ /* 0x000fe400078e00ff */
[----:B------:R-:W-:Y:S01]  /*1d10*/  IMAD.WIDE.U32 R6, P0, R7, R4, R6 ;  /* 0x0000000407067225 */ /* 0x000fe20007800006 */
[----:B------:R-:W-:-:S03]  /*1d20*/  SEL R10, R10, R3, !P3 ;  /* 0x000000030a0a7207 */ /* 0x000fc60005800000 */
[----:B------:R-:W-:-:S04]  /*1d30*/  IMAD.HI.U32 R7, P1, R9, R11, R6 ;  /* 0x0000000b09077227 */ /* 0x000fc80007820006 */
[CC--:B------:R-:W-:Y:S02]  /*1d40*/  IMAD R6, R9.reuse, R4.reuse, RZ ;  /* 0x0000000409067224 */ /* 0x0c0fe400078e02ff */
[----:B------:R-:W-:-:S03]  /*1d50*/  IMAD.HI.U32 R4, R9, R4, RZ ;  /* 0x0000000409047227 */ /* 0x000fc600078e00ff */
[----:B------:R-:W-:Y:S02]  /*1d60*/  IADD3 R7, P2, R6, R7, RZ ;  /* 0x0000000706077210 */ /* 0x000fe40007f5e0ff */
[----:B------:R-:W-:-:S03]  /*1d70*/  IADD3.X R9, R4, R9, RZ, P0, !PT ;  /* 0x0000000904097210 */ /* 0x000fc600007fe4ff */
        /* <DEDUP_REMOVED lines=14> */
[----:B------:R-:W-:-:S05]  /*1e60*/  IMAD R5, R6, UR4, R5 ;  /* 0x0000000406057c24 */ /* 0x000fca000f8e0205 */
[----:B------:R-:W-:Y:S02]  /*1e70*/  IADD3.X R5, ~R5, R10, RZ, P1, !PT ;  /* 0x0000000a05057210 */ /* 0x000fe40000ffe5ff */
[----:B------:R-:W-:Y:S02]  /*1e80*/  IADD3 R8, P1, R9, -UR4, RZ ;  /* 0x8000000409087c10 */ /* 0x000fe4000ff3e0ff */
[C---:B------:R-:W-:Y:S02]  /*1e90*/  ISETP.GE.U32.AND.EX P0, PT, R5.reuse, UR5, PT, P0 ;  /* 0x0000000505007c0c */ /* 0x040fe4000bf06100 */
[----:B------:R-:W-:Y:S02]  /*1ea0*/  IADD3.X R10, R5, ~UR5, RZ, P1, !PT ;  /* 0x80000005050a7c10 */ /* 0x000fe40008ffe4ff */
[----:B------:R-:W-:Y:S01]  /*1eb0*/  SEL R8, R8, R9, P0 ;  /* 0x0000000908087207 */ /* 0x000fe20000000000 */
[----:B------:R-:W-:Y:S01]  /*1ec0*/  IMAD.X R9, RZ, RZ, R6, P2 ;  /* 0x000000ffff097224 */ /* 0x000fe200010e0606 */
[----:B------:R-:W-:-:S02]  /*1ed0*/  SEL R10, R10, R5, P0 ;  /* 0x000000050a0a7207 */ /* 0x000fc40000000000 */
[----:B------:R-:W-:Y:S02]  /*1ee0*/  SEL R5, R4, R7, P0 ;  /* 0x0000000704057207 */ /* 0x000fe40000000000 */
[----:B------:R-:W-:Y:S02]  /*1ef0*/  ISETP.GE.U32.AND P1, PT, R8, UR4, PT ;  /* 0x0000000408007c0c */ /* 0x000fe4000bf26070 */
[----:B------:R-:W-:Y:S02]  /*1f00*/  SEL R4, R9, R6, P0 ;  /* 0x0000000609047207 */ /* 0x000fe40000000000 */
[----:B------:R-:W-:Y:S02]  /*1f10*/  IADD3 R6, P2, R5, 0x1, RZ ;  /* 0x0000000105067810 */ /* 0x000fe40007f5e0ff */
[----:B------:R-:W-:Y:S02]  /*1f20*/  ISETP.GE.U32.AND.EX P0, PT, R10, UR5, PT, P1 ;  /* 0x000000050a007c0c */ /* 0x000fe4000bf06110 */
[----:B------:R-:W-:-:S02]  /*1f30*/  IADD3.X R7, RZ, R4, RZ, P2, !PT ;  /* 0x00000004ff077210 */ /* 0x000fc400017fe4ff */
[----:B------:R-:W-:Y:S02]  /*1f40*/  SEL R6, R6, R5, P0 ;  /* 0x0000000506067207 */ /* 0x000fe40000000000 */
[----:B------:R-:W-:Y:S02]  /*1f50*/  SEL R7, R7, R4, P0 ;  /* 0x0000000407077207 */ /* 0x000fe40000000000 */
[----:B------:R-:W-:Y:S02]  /*1f60*/  IADD3 R5, P2, RZ, -R6, RZ ;  /* 0x80000006ff057210 */ /* 0x000fe40007f5e0ff */
[----:B------:R-:W-:Y:S02]  /*1f70*/  LOP3.LUT R8, R3, UR8, RZ, 0x3c, !PT ;  /* 0x0000000803087c12 */ /* 0x000fe4000f8e3cff */
[----:B------:R-:W-:Y:S01]  /*1f80*/  ISETP.NE.U32.AND P0, PT, RZ, UR6, PT ;  /* 0x00000006ff007c0c */ /* 0x000fe2000bf05070 */
[----:B------:R-:W-:Y:S01]  /*1f90*/  IMAD.X R4, RZ, RZ, ~R7, P2 ;  /* 0x000000ffff047224 */ /* 0x000fe200010e0e07 */
[----:B------:R-:W-:-:S02]  /*1fa0*/  ISETP.GE.AND P1, PT, R8, RZ, PT ;  /* 0x000000ff0800720c */ /* 0x000fc40003f26270 */
[----:B------:R-:W-:Y:S02]  /*1fb0*/  ISETP.NE.AND.EX P0, PT, RZ, UR8, PT, P0 ;  /* 0x00000008ff007c0c */ /* 0x000fe4000bf05300 */
[----:B------:R-:W-:Y:S01]  /*1fc0*/  SEL R6, R5, R6, !P1 ;  /* 0x0000000605067207 */ /* 0x000fe20004800000 */
[----:B------:R-:W-:Y:S01]  /*1fd0*/  IMAD.MOV.U32 R5, RZ, RZ, 0x0 ;  /* 0x00000000ff057424 */ /* 0x000fe200078e00ff */
[----:B------:R-:W-:Y:S02]  /*1fe0*/  SEL R7, R4, R7, !P1 ;  /* 0x0000000704077207 */ /* 0x000fe40004800000 */
[----:B------:R-:W-:Y:S02]  /*1ff0*/  MOV R4, R0 ;  /* 0x0000000000047202 */ /* 0x000fe40000000f00 */
[----:B------:R-:W-:Y:S02]  /*2000*/  SEL R6, R6, 0xffffffff, P0 ;  /* 0xffffffff06067807 */ /* 0x000fe40000000000 */
[----:B------:R-:W-:Y:S01]  /*2010*/  SEL R7, R7, 0xffffffff, P0 ;  /* 0xffffffff07077807 */ /* 0x000fe20000000000 */
[----:B------:R-:W-:Y:S06]  /*2020*/  RET.REL.NODEC R4 `(_ZN2at6native53_GLOBAL__N__3bfe7fd5_20_UpSampleNearest2d_cu_198c5ce237upsample_nearest2d_backward_out_frameIN3c108BFloat16EfXadL_ZNS0_46nearest_neighbor_exact_bw_compute_source_indexEfiiEEEEvPKT_mmmmmmPS5_ff) ;  /* 0xffffffdc04f47950 */ /* 0x000fec0003c3ffff */
        .weak           $__internal_4_$__cuda_sm20_div_u64
        .type           $__internal_4_$__cuda_sm20_div_u64,@function
        .size           $__internal_4_$__cuda_sm20_div_u64,($__internal_5_$__cuda_sm20_rem_u64 - $__internal_4_$__cuda_sm20_div_u64)
$__internal_4_$__cuda_sm20_div_u64:
[----:B------:R-:W-:Y:S01]  /*2030*/  ULDC.64 UR4, c[0x0][0x240] ;  /* 0x0000900000047ab9 */ /* 0x000fe20000000a00 */
[----:B------:R-:W0:Y:S01]  /*2040*/  LDC.64 R4, c[0x0][0x240] ;  /* 0x00009000ff047b82 */ /* 0x000e220000000a00 */
[----:B------:R-:W1:Y:S08]  /*2050*/  I2F.U64.RP R7, UR4 ;  /* 0x0000000400077d12 */ /* 0x000e700008309000 */
[----:B-1----:R-:W1:Y:S02]  /*2060*/  MUFU.RCP R7, R7 ;  /* 0x0000000700077308 */ /* 0x002e640000001000 */
[----:B-1----:R-:W-:-:S06]  /*2070*/  IADD3 R8, R7, 0x1ffffffe, RZ ;  /* 0x1ffffffe07087810 */ /* 0x002fcc0007ffe0ff */
[----:B------:R-:W0:Y:S02]  /*2080*/  F2I.U64.TRUNC R8, R8 ;  /* 0x0000000800087311 */ /* 0x000e24000020d800 */
[----:B0-----:R-:W-:-:S04]  /*2090*/  IMAD.WIDE.U32 R10, R8, R4, RZ ;  /* 0x00000004080a7225 */ /* 0x001fc800078e00ff */
[----:B------:R-:W-:Y:S01]  /*20a0*/  IMAD R11, R8, R5, R11 ;  /* 0x00000005080b7224 */ /* 0x000fe200078e020b */
[----:B------:R-:W-:-:S03]  /*20b0*/  IADD3 R13, P0, RZ, -R10, RZ ;  /* 0x8000000aff0d7210 */ /* 0x000fc60007f1e0ff */
[----:B------:R-:W-:Y:S02]  /*20c0*/  IMAD R11, R9, R4, R11 ;  /* 0x00000004090b7224 */ /* 0x000fe400078e020b */
[----:B------:R-:W-:-:S04]  /*20d0*/  IMAD.HI.U32 R10, R8, R13, RZ ;  /* 0x0000000d080a7227 */ /* 0x000fc800078e00ff */
[----:B------:R-:W-:Y:S01]  /*20e0*/  IMAD.X R15, RZ, RZ, ~R11, P0 ;  /* 0x000000ffff0f7224 */ /* 0x000fe200000e0e0b */
[----:B------:R-:W-:-:S03]  /*20f0*/  MOV R11, R8 ;  /* 0x00000008000b7202 */ /* 0x000fc60000000f00 */
[-C--:B------:R-:W-:Y:S02]  /*2100*/  IMAD R17, R9, R15.reuse, RZ ;  /* 0x0000000f09117224 */ /* 0x080fe400078e02ff */
[----:B------:R-:W-:-:S04]  /*2110*/  IMAD.WIDE.U32 R10, P0, R8, R15, R10 ;  /* 0x0000000f080a7225 */ /* 0x000fc8000780000a */
[----:B------:R-:W-:-:S04]  /*2120*/  IMAD.HI.U32 R7, R9, R15, RZ ;  /* 0x0000000f09077227 */ /* 0x000fc800078e00ff */
[----:B------:R-:W-:-:S04]  /*2130*/  IMAD.HI.U32 R10, P1, R9, R13, R10 ;  /* 0x0000000d090a7227 */ /* 0x000fc8000782000a */
[----:B------:R-:W-:Y:S01]  /*2140*/  IMAD.X R7, R7, 0x1, R9, P0 ;  /* 0x0000000107077824 */ /* 0x000fe200000e0609 */
[----:B------:R-:W-:-:S04]  /*2150*/  IADD3 R11, P2, R17, R10, RZ ;  /* 0x0000000a110b7210 */ /* 0x000fc80007f5e0ff */
[----:B------:R-:W-:Y:S01]  /*2160*/  IADD3.X R7, RZ, RZ, R7, P2, P1 ;  /* 0x000000ffff077210 */ /* 0x000fe200017e2407 */
[----:B------:R-:W-:-:S04]  /*2170*/  IMAD.WIDE.U32 R8, R11, R4, RZ ;  /* 0x000000040b087225 */ /* 0x000fc800078e00ff */
[----:B------:R-:W-:Y:S01]  /*2180*/  IMAD R9, R11, R5, R9 ;  /* 0x000000050b097224 */ /* 0x000fe200078e0209 */
[----:B------:R-:W-:-:S03]  /*2190*/  IADD3 R13, P0, RZ, -R8, RZ ;  /* 0x80000008ff0d7210 */ /* 0x000fc60007f1e0ff */
[----:B------:R-:W-:Y:S02]  /*21a0*/  IMAD R9, R7, R4, R9 ;  /* 0x0000000407097224 */ /* 0x000fe400078e0209 */
[----:B------:R-:W-:-:S03]  /*21b0*/  IMAD.HI.U32 R10, R11, R13, RZ ;  /* 0x0000000d0b0a7227 */ /* 0x000fc600078e00ff */
[----:B------:R-:W-:Y:S01]  /*21c0*/  IADD3.X R8, RZ, ~R9, RZ, P0, !PT ;  /* 0x80000009ff087210 */ /* 0x000fe200007fe4ff */
[----:B------:R-:W-:-:S04]  /*21d0*/  HFMA2.MMA R9, -RZ, RZ, 0, 0 ;  /* 0x00000000ff097435 */ /* 0x000fc800000001ff */
        /* <DEDUP_REMOVED lines=12> */
[----:B------:R-:W-:-:S03]  /*22a0*/  IADD3 R11, P1, R11, R8, RZ ;  /* 0x000000080b0b7210 */ /* 0x000fc60007f3e0ff */
[----:B------:R-:W-:Y:S01]  /*22b0*/  IMAD.X R7, RZ, RZ, R7, P0 ;  /* 0x000000ffff077224 */ /* 0x000fe200000e0607 */
[C---:B------:R-:W-:Y:S01]  /*22c0*/  IADD3 R10, P2, R11.reuse, 0x1, RZ ;  /* 0x000000010b0a7810 */ /* 0x040fe20007f5e0ff */
[----:B------:R-:W-:-:S03]  /*22d0*/  IMAD.WIDE.U32 R8, R11, R4, RZ ;  /* 0x000000040b087225 */ /* 0x000fc600078e00ff */
[----:B------:R-:W-:Y:S01]  /*22e0*/  IADD3.X R7, RZ, R7, RZ, P1, !PT ;  /* 0x00000007ff077210 */ /* 0x000fe20000ffe4ff */
[----:B------:R-:W-:Y:S01]  /*22f0*/  IMAD R9, R11, R5, R9 ;  /* 0x000000050b097224 */ /* 0x000fe200078e0209 */
[----:B------:R-:W-:-:S03]  /*2300*/  IADD3 R15, P1, -R8, R2, RZ ;  /* 0x00000002080f7210 */ /* 0x000fc60007f3e1ff */
[-C--:B------:R-:W-:Y:S01]  /*2310*/  IMAD R8, R7, R4.reuse, R9 ;  /* 0x0000000407087224 */ /* 0x080fe200078e0209 */
[----:B------:R-:W-:-:S03]  /*2320*/  ISETP.GE.U32.AND P0, PT, R15, R4, PT ;  /* 0x000000040f00720c */ /* 0x000fc60003f06070 */
        /* <DEDUP_REMOVED lines=12> */
[----:B------:R-:W-:Y:S02]  /*23f0*/  ISETP.GE.U32.AND.EX P0, PT, R12, R5, PT, P0 ;  /* 0x000000050c00720c */ /* 0x000fe40003f06100 */
[----:B------:R-:W-:Y:S02]  /*2400*/  IADD3.X R8, RZ, R9, RZ, P2, !PT ;  /* 0x00000009ff087210 */ /* 0x000fe400017fe4ff */
[----:B------:R-:W-:-:S02]  /*2410*/  ISETP.NE.AND.EX P1, PT, R5, RZ, PT, P1 ;  /* 0x000000ff0500720c */ /* 0x000fc40003f25310 */
[----:B------:R-:W-:Y:S01]  /*2420*/  SEL R5, R7, R10, P0 ;  /* 0x0000000a07057207 */ /* 0x000fe20000000000 */
[----:B------:R-:W-:Y:S01]  /*2430*/  IMAD.MOV.U32 R7, RZ, RZ, 0x0 ;  /* 0x00000000ff077424 */ /* 0x000fe200078e00ff */
[----:B------:R-:W-:Y:S02]  /*2440*/  SEL R8, R8, R9, P0 ;  /* 0x0000000908087207 */ /* 0x000fe40000000000 */
[----:B------:R-:W-:Y:S02]  /*2450*/  SEL R5, R5, 0xffffffff, P1 ;  /* 0xffffffff05057807 */ /* 0x000fe40000800000 */
[----:B------:R-:W-:Y:S01]  /*2460*/  SEL R8, R8, 0xffffffff, P1 ;  /* 0xffffffff08087807 */ /* 0x000fe20000800000 */
[----:B------:R-:W-:Y:S06]  /*2470*/  RET.REL.NODEC R6 `(_ZN2at6native53_GLOBAL__N__3bfe7fd5_20_UpSampleNearest2d_cu_198c5ce237upsample_nearest2d_backward_out_frameIN3c108BFloat16EfXadL_ZNS0_46nearest_neighbor_exact_bw_compute_source_indexEfiiEEEEvPKT_mmmmmmPS5_ff) ;  /* 0xffffffd806e07950 */ /* 0x000fec0003c3ffff */
        .weak           $__internal_5_$__cuda_sm20_rem_u64
        .type           $__internal_5_$__cuda_sm20_rem_u64,@function
        .size           $__internal_5_$__cuda_sm20_rem_u64,(.L_x_624 - $__internal_5_$__cuda_sm20_rem_u64)
$__internal_5_$__cuda_sm20_rem_u64:
[----:B------:R-:W0:Y:S08]  /*2480*/  I2F.U64.RP R7, R10 ;  /* 0x0000000a00077312 */ /* 0x000e300000309000 */
[----:B0-----:R-:W0:Y:S02]  /*2490*/  MUFU.RCP R7, R7 ;  /* 0x0000000700077308 */ /* 0x001e240000001000 */
[----:B0-----:R-:W-:-:S06]  /*24a0*/  IADD3 R12, R7, 0x1ffffffe, RZ ;  /* 0x1ffffffe070c7810 */ /* 0x001fcc0007ffe0ff */
        /* <DEDUP_REMOVED lines=20> */
[----:B------:R-:W-:-:S05]  /*25f0*/  IADD3.X R12, RZ, ~R9, RZ, P0, !PT ;  /* 0x80000009ff0c7210 */ /* 0x000fca00007fe4ff */
[----:B------:R-:W-:-:S04]  /*2600*/  IMAD.WIDE.U32 R14, P0, R15, R12, R14 ;  /* 0x0000000c0f0e7225 */ /* 0x000fc8000780000e */
[C---:B------:R-:W-:Y:S02]  /*2610*/  IMAD R16, R7.reuse, R12, RZ ;  /* 0x0000000c07107224 */ /* 0x040fe400078e02ff */
[----:B------:R-:W-:Y:S01]  /*2620*/  IMAD.HI.U32 R9, P1, R7, R13, R14 ;  /* 0x0000000d07097227 */ /* 0x000fe2000782000e */
[----:B------:R-:W-:-:S03]  /*2630*/  HFMA2.MMA R13, -RZ, RZ, 0, 0 ;  /* 0x00000000ff0d7435 */ /* 0x000fc600000001ff */
        /* <DEDUP_REMOVED lines=16> */
[----:B------:R-:W-:Y:S02]  /*2740*/  ISETP.GE.U32.AND P0, PT, R13, R10, PT ;  /* 0x0000000a0d00720c */ /* 0x000fe40003f06070 */
[----:B------:R-:W-:Y:S01]  /*2750*/  MOV R9, 0x0 ;  /* 0x0000000000097802 */ /* 0x000fe20000000f00 */
[----:B------:R-:W-:Y:S01]  /*2760*/  IMAD.X R12, R5, 0x1, ~R6, P1 ;  /* 0x00000001050c7824 */ /* 0x000fe200008e0e06 */
[----:B------:R-:W-:-:S04]  /*2770*/  IADD3 R7, P1, -R10, R13, RZ ;  /* 0x0000000d0a077210 */ /* 0x000fc80007f3e1ff */
[----:B------:R-:W-:Y:S02]  /*2780*/  ISETP.GE.U32.AND.EX P0, PT, R12, R11, PT, P0 ;  /* 0x0000000b0c00720c */ /* 0x000fe40003f06100 */
[-C--:B------:R-:W-:Y:S02]  /*2790*/  IADD3.X R6, ~R11, R12.reuse, RZ, P1, !PT ;  /* 0x0000000c0b067210 */ /* 0x080fe40000ffe5ff */
[----:B------:R-:W-:Y:S02]  /*27a0*/  SEL R7, R7, R13, P0 ;  /* 0x0000000d07077207 */ /* 0x000fe40000000000 */
[----:B------:R-:W-:Y:S02]  /*27b0*/  SEL R6, R6, R12, P0 ;  /* 0x0000000c06067207 */ /* 0x000fe40000000000 */
[C---:B------:R-:W-:Y:S01]  /*27c0*/  ISETP.GE.U32.AND P0, PT, R7.reuse, R10, PT ;  /* 0x0000000a0700720c */ /* 0x040fe20003f06070 */
[----:B------:R-:W-:Y:S01]  /*27d0*/  IMAD.IADD R5, R7, 0x1, -R10 ;  /* 0x0000000107057824 */ /* 0x000fe200078e0a0a */
[----:B------:R-:W-:-:S02]  /*27e0*/  ISETP.NE.U32.AND P1, PT, R10, RZ, PT ;  /* 0x000000ff0a00720c */ /* 0x000fc40003f25070 */
[----:B------:R-:W-:Y:S02]  /*27f0*/  ISETP.GE.U32.AND.EX P0, PT, R6, R11, PT, P0 ;  /* 0x0000000b0600720c */ /* 0x000fe40003f06100 */
[----:B------:R-:W-:Y:S02]  /*2800*/  ISETP.NE.AND.EX P1, PT, R11, RZ, PT, P1 ;  /* 0x000000ff0b00720c */ /* 0x000fe40003f25310 */
[----:B------:R-:W-:-:S04]  /*2810*/  SEL R5, R5, R7, P0 ;  /* 0x0000000705057207 */ /* 0x000fc80000000000 */
[----:B------:R-:W-:Y:S01]  /*2820*/  SEL R5, R5, 0xffffffff, P1 ;  /* 0xffffffff05057807 */ /* 0x000fe20000800000 */
[----:B------:R-:W-:Y:S06]  /*2830*/  RET.REL.NODEC R8 `(_ZN2at6native53_GLOBAL__N__3bfe7fd5_20_UpSampleNearest2d_cu_198c5ce237upsample_nearest2d_backward_out_frameIN3c108BFloat16EfXadL_ZNS0_46nearest_neighbor_exact_bw_compute_source_indexEfiiEEEEvPKT_mmmmmmPS5_ff) ;  /* 0xffffffd408f07950 */ /* 0x000fec0003c3ffff */
.L_x_51:
        /* <DEDUP_REMOVED lines=12> */
.L_x_624:


//--------------------- .text._ZN2at6native53_GLOBAL__N__3bfe7fd5_20_UpSampleNearest2d_cu_198c5ce237upsample_nearest2d_backward_out_frameIN3c104HalfEfXadL_ZNS0_46nearest_neighbor_exact_bw_compute_source_indexEfiiEEEEvPKT_mmmmmmPS5_ff --------------------------
	.section	.text._ZN2at6native53_GLOBAL__N__3bfe7fd5_20_UpSampleNearest2d_cu_198c5ce237upsample_nearest2d_backward_out_frameIN3c104HalfEfXadL_ZNS0_46nearest_neighbor_exact_bw_compute_source_indexEfiiEEEEvPKT_mmmmmmPS5_ff,"ax",@progbits
	.align	128
.text._ZN2at6native53_GLOBAL__N__3bfe7fd5_20_UpSampleNearest2d_cu_198c5ce237upsample_nearest2d_backward_out_frameIN3c104HalfEfXadL_ZNS0_46nearest_neighbor_exact_bw_compute_source_indexEfiiEEEEvPKT_mmmmmmPS5_ff:
        .type           _ZN2at6native53_GLOBAL__N__3bfe7fd5_20_UpSampleNearest2d_cu_198c5ce237upsample_nearest2d_backward_out_frameIN3c104HalfEfXadL_ZNS0_46nearest_neighbor_exact_bw_compute_source_indexEfiiEEEEvPKT_mmmmmmPS5_ff,@function
        .size           _ZN2at6native53_GLOBAL__N__3bfe7fd5_20_UpSampleNearest2d_cu_198c5ce237upsample_nearest2d_backward_out_frameIN3c104HalfEfXadL_ZNS0_46nearest_neighbor_exact_bw_compute_source_indexEfiiEEEEvPKT_mmmmmmPS5_ff,(.L_x_628 - _ZN2at6native53_GLOBAL__N__3bfe7fd5_20_UpSampleNearest2d_cu_198c5ce237upsample_nearest2d_backward_out_frameIN3c104HalfEfXadL_ZNS0_46nearest_neighbor_exact_bw_compute_source_indexEfiiEEEEvPKT_mmmmmmPS5_ff)
        .other          _ZN2at6native53_GLOBAL__N__3bfe7fd5_20_UpSampleNearest2d_cu_198c5ce237upsample_nearest2d_backward_out_frameIN3c104HalfEfXadL_ZNS0_46nearest_neighbor_exact_bw_compute_source_indexEfiiEEEEvPKT_mmmmmmPS5_ff,@"STO_CUDA_ENTRY STV_DEFAULT"
_ZN2at6native53_GLOBAL__N__3bfe7fd5_20_UpSampleNearest2d_cu_198c5ce237upsample_nearest2d_backward_out_frameIN3c104HalfEfXadL_ZNS0_46nearest_neighbor_exact_bw_compute_source_indexEfiiEEEEvPKT_mmmmmmPS5_ff:
[----:B------:R-:W-:Y:S01]  /*0000*/  LDC R1, c[0x0][0x28] ;  /* 0x00000a00ff017b82 */ /* 0x000fe20000000800 */
[----:B------:R-:W0:Y:S07]  /*0010*/  S2R R2, SR_TID.X ;  /* 0x0000000000027919 */ /* 0x000e2e0000002100 */
[----:B------:R-:W0:Y:S01]  /*0020*/  S2UR UR7, SR_CTAID.X ;  /* 0x00000000000779c3 */ /* 0x000e220000002500 */
[----:B------:R-:W-:Y:S01]  /*0030*/  ULDC.64 UR8, c[0x0][0x238] ;  /* 0x00008e0000087ab9 */ /* 0x000fe20000000a00 */
[----:B------:R-:W-:Y:S01]  /*0040*/  ULDC.64 UR10, c[0x0][0x220] ;  /* 0x00008800000a7ab9 */ /* 0x000fe20000000a00 */
[----:B------:R-:W-:Y:S01]  /*0050*/  HFMA2.MMA R3, -RZ, RZ, 0, 0 ;  /* 0x00000000ff037435 */ /* 0x000fe200000001ff */
        /* <DEDUP_REMOVED lines=23> */
[----:B------:R-:W-:Y:S05]  /*01d0*/  CALL.REL.NOINC `($__internal_6_$__cuda_sm20_div_s64) ;  /* 0x0000001800447944 */ /* 0x000fea0003c00000 */
[----:B------:R-:W-:Y:S01]  /*01e0*/  IMAD.MOV.U32 R4, RZ, RZ, R6 ;  /* 0x000000ffff047224 */ /* 0x000fe200078e0006 */
[----:B------:R-:W-:Y:S01]  /*01f0*/  MOV R5, R7 ;  /* 0x0000000700057202 */ /* 0x000fe20000000f00 */
[----:B------:R-:W-:Y:S06]  /*0200*/  BRA `(.L_x_54) ;  /* 0x00000000004c7947 */ /* 0x000fec0003800000 */
.L_x_53:
        /* <DEDUP_REMOVED lines=15> */
[----:B------:R-:W-:Y:S01]  /*0300*/  ISETP.GE.U32.AND P1, PT, R5, UR6, PT ;  /* 0x0000000605007c0c */ /* 0x000fe2000bf26070 */
[----:B------:R-:W-:-:S12]  /*0310*/  HFMA2.MMA R5, -RZ, RZ, 0, 0 ;  /* 0x00000000ff057435 */ /* 0x000fd800000001ff */
[----:B------:R-:W-:Y:S01]  /*0320*/  @P1 VIADD R4, R4, 0x1 ;  /* 0x0000000104041836 */ /* 0x000fe20000000000 */
[----:B------:R-:W-:-:S07]  /*0330*/  @!P2 LOP3.LUT R4, RZ, UR6, RZ, 0x33, !PT ;  /* 0x00000006ff04ac12 */ /* 0x000fce000f8e33ff */
.L_x_54:
[----:B------:R-:W-:Y:S05]  /*0340*/  BSYNC B0 ;  /* 0x0000000000007941 */ /* 0x000fea0003800000 */
.L_x_52:
        /* <DEDUP_REMOVED lines=10> */
[----:B------:R-:W-:Y:S05]  /*03f0*/  CALL.REL.NOINC `($__internal_8_$__cuda_sm20_rem_u64) ;  /* 0x0000002000207944 */ /* 0x000fea0003c00000 */
[----:B------:R-:W-:Y:S01]  /*0400*/  MOV R0, R5 ;  /* 0x0000000500007202 */ /* 0x000fe20000000f00 */
[----:B------:R-:W-:Y:S06]  /*0410*/  BRA `(.L_x_57) ;  /* 0x0000000000487947 */ /* 0x000fec0003800000 */
.L_x_56:
        /* <DEDUP_REMOVED lines=14> */
[----:B------:R-:W-:-:S05]  /*0500*/  @P0 VIADD R0, R0, -UR4 ;  /* 0x8000000400000c36 */ /* 0x000fca0008000000 */
[----:B------:R-:W-:-:S13]  /*0510*/  ISETP.GE.U32.AND P0, PT, R0, UR4, PT ;  /* 0x0000000400007c0c */ /* 0x000fda000bf06070 */
[----:B------:R-:W-:Y:S02]  /*0520*/  @P0 IADD3 R0, R0, -UR4, RZ ;  /* 0x8000000400000c10 */ /* 0x000fe4000fffe0ff */
[----:B------:R-:W-:-:S07]  /*0530*/  @!P1 LOP3.LUT R0, RZ, UR4, RZ, 0x33, !PT ;  /* 0x00000004ff009c12 */ /* 0x000fce000f8e33ff */
.L_x_57:
[----:B------:R-:W-:Y:S05]  /*0540*/  BSYNC B0 ;  /* 0x0000000000007941 */ /* 0x000fea0003800000 */
.L_x_55:
[----:B------:R-:W-:Y:S01]  /*0550*/  ULDC UR4, c[0x0][0x244] ;  /* 0x0000910000047ab9 */ /* 0x000fe20000000800 */
[----:B------:R-:W-:Y:S01]  /*0560*/  BSSY B0, `(.L_x_58) ;  /* 0x0000023000007945 */ /* 0x000fe20003800000 */
[----:B------:R-:W-:-:S04]  /*0570*/  LOP3.LUT R4, R3, UR4, RZ, 0xfc, !PT ;  /* 0x0000000403047c12 */ /* 0x000fc8000f8efcff */
[----:B------:R-:W-:-:S13]  /*0580*/  ISETP.NE.U32.AND P0, PT, R4, RZ, PT ;  /* 0x000000ff0400720c */ /* 0x000fda0003f05070 */
[----:B------:R-:W-:Y:S05]  /*0590*/  @!P0 BRA `(.L_x_59) ;  /* 0x0000000000208947 */ /* 0x000fea0003800000 */
[----:B------:R-:W-:-:S07]  /*05a0*/  MOV R6, 0x5c0 ;  /* 0x000005c000067802 */ /* 0x000fce0000000f00 */
[----:B------:R-:W-:Y:S05]  /*05b0*/  CALL.REL.NOINC `($__internal_7_$__cuda_sm20_div_u64) ;  /* 0x00000018009c7944 */ /* 0x000fea0003c00000 */
[----:B------:R-:W-:Y:S01]  /*05c0*/  IMAD.MOV R7, RZ, RZ, -R5 ;  /* 0x000000ffff077224 */ /* 0x000fe200078e0a05 */
[----:B------:R-:W-:Y:S01]  /*05d0*/  ULDC UR4, c[0x0][0x240] ;  /* 0x0000900000047ab9 */ /* 0x000fe20000000800 */
[----:B------:R-:W-:Y:S02]  /*05e0*/  MOV R6, R5 ;  /* 0x0000000500067202 */ /* 0x000fe40000000f00 */
[----:B------:R-:W-:Y:S02]  /*05f0*/  IMAD R4, R7, UR4, R2 ;  /* 0x0000000407047c24 */ /* 0x000fe4000f8e0202 */
[----:B------:R-:W-:Y:S01]  /*0600*/  IMAD.MOV.U32 R7, RZ, RZ, R8 ;  /* 0x000000ffff077224 */ /* 0x000fe200078e0008 */
[----:B------:R-:W-:Y:S06]  /*0610*/  BRA `(.L_x_60) ;  /* 0x00000000005c7947 */ /* 0x000fec0003800000 */
.L_x_59:
[----:B------:R-:W-:Y:S02]  /*0620*/  ULDC UR4, c[0x0][0x240] ;  /* 0x0000900000047ab9 */ /* 0x000fe40000000800 */
[----:B------:R-:W0:Y:S01]  /*0630*/  I2F.U32.RP R6, UR4 ;  /* 0x0000000400067d06 */ /* 0x000e220008209000 */
[----:B------:R-:W-:-:S07]  /*0640*/  ISETP.NE.U32.AND P2, PT, RZ, UR4, PT ;  /* 0x00000004ff007c0c */ /* 0x000fce000bf45070 */
[----:B0-----:R-:W0:Y:S02]  /*0650*/  MUFU.RCP R6, R6 ;  /* 0x0000000600067308 */ /* 0x001e240000001000 */
[----:B0-----:R-:W-:-:S06]  /*0660*/  IADD3 R4, R6, 0xffffffe, RZ ;  /* 0x0ffffffe06047810 */ /* 0x001fcc0007ffe0ff */
        /* <DEDUP_REMOVED lines=9> */
[----:B------:R-:W-:Y:S01]  /*0700*/  @P0 IADD3 R7, R7, -UR4, RZ ;  /* 0x8000000407070c10 */ /* 0x000fe2000fffe0ff */
[----:B------:R-:W-:-:S03]  /*0710*/  @P0 VIADD R5, R5, 0x1 ;  /* 0x0000000105050836 */ /* 0x000fc60000000000 */
[----:B------:R-:W-:-:S13]  /*0720*/  ISETP.GE.U32.AND P1, PT, R7, UR4, PT ;  /* 0x0000000407007c0c */ /* 0x000fda000bf26070 */
[----:B------:R-:W-:Y:S02]  /*0730*/  @P1 IADD3 R5, R5, 0x1, RZ ;  /* 0x0000000105051810 */ /* 0x000fe40007ffe0ff */
[----:B------:R-:W-:-:S04]  /*0740*/  @!P2 LOP3.LUT R5, RZ, UR4, RZ, 0x33, !PT ;  /* 0x00000004ff05ac12 */ /* 0x000fc8000f8e33ff */
[----:B------:R-:W-:Y:S01]  /*0750*/  MOV R6, R5 ;  /* 0x0000000500067202 */ /* 0x000fe20000000f00 */
[----:B------:R-:W-:-:S04]  /*0760*/  IMAD.MOV R7, RZ, RZ, -R5 ;  /* 0x000000ffff077224 */ /* 0x000fc800078e0a05 */
[----:B------:R-:W-:Y:S02]  /*0770*/  IMAD R4, R7, UR4, R2 ;  /* 0x0000000407047c24 */ /* 0x000fe4000f8e0202 */
[----:B------:R-:W-:-:S07]  /*0780*/  IMAD.MOV.U32 R7, RZ, RZ, RZ ;  /* 0x000000ffff077224 */ /* 0x000fce00078e00ff */
.L_x_60:
[----:B------:R-:W-:Y:S05]  /*0790*/  BSYNC B0 ;  /* 0x0000000000007941 */ /* 0x000fea0003800000 */
.L_x_58:
        /* <DEDUP_REMOVED lines=8> */
[----:B------:R-:W-:Y:S02]  /*0820*/  MOV R11, UR5 ;  /* 0x00000005000b7c02 */ /* 0x000fe40008000f00 */
[----:B------:R-:W-:-:S07]  /*0830*/  MOV R8, 0x850 ;  /* 0x0000085000087802 */ /* 0x000fce0000000f00 */
[----:B------:R-:W-:Y:S05]  /*0840*/  CALL.REL.NOINC `($__internal_8_$__cuda_sm20_rem_u64) ;  /* 0x0000001c000c7944 */ /* 0x000fea0003c00000 */
[----:B------:R-:W-:Y:S05]  /*0850*/  BRA `(.L_x_63) ;  /* 0x0000000000487947 */ /* 0x000fea0003800000 */
.L_x_62:
        /* <DEDUP_REMOVED lines=18> */
.L_x_63:
[----:B------:R-:W-:Y:S05]  /*0980*/  BSYNC B0 ;  /* 0x0000000000007941 */ /* 0x000fea0003800000 */
.L_x_61:
[----:B------:R-:W0:Y:S01]  /*0990*/  LDC.64 R6, c[0x0][0x250] ;  /* 0x00009400ff067b82 */ /* 0x000e220000000a00 */
[----:B------:R-:W-:Y:S01]  /*09a0*/  I2FP.F32.S32 R8, R4 ;  /* 0x0000000400087245 */ /* 0x000fe20000201400 */
[----:B------:R-:W-:Y:S01]  /*09b0*/  VIADD R4, R4, 0x1 ;  /* 0x0000000104047836 */ /* 0x000fe20000000000 */
[----:B------:R-:W-:Y:S02]  /*09c0*/  ULDC.64 UR4, c[0x0][0x218] ;  /* 0x0000860000047ab9 */ /* 0x000fe40000000a00 */
[----:B------:R-:W-:Y:S01]  /*09d0*/  ISETP.NE.U32.AND P0, PT, RZ, UR4, PT ;  /* 0x00000004ff007c0c */ /* 0x000fe2000bf05070 */
[----:B------:R-:W-:Y:S01]  /*09e0*/  ULDC UR4, c[0x0][0x230] ;  /* 0x00008c0000047ab9 */ /* 0x000fe20000000800 */
[----:B------:R-:W-:Y:S02]  /*09f0*/  I2FP.F32.S32 R4, R4 ;  /* 0x0000000400047245 */ /* 0x000fe40000201400 */
[----:B------:R-:W-:Y:S01]  /*0a00*/  ISETP.NE.AND.EX P0, PT, RZ, UR5, PT, P0 ;  /* 0x00000005ff007c0c */ /* 0x000fe2000bf05300 */
[----:B0-----:R-:W-:-:S02]  /*0a10*/  FFMA.FTZ R8, R8, R7, -0.5 ;  /* 0xbf00000008087423 */ /* 0x001fc40000010007 */
[----:B------:R-:W-:Y:S01]  /*0a20*/  FFMA.FTZ R4, R4, R7, -0.5 ;  /* 0xbf00000004047423 */ /* 0x000fe20000010007 */
[----:B------:R-:W-:Y:S02]  /*0a30*/  I2FP.F32.S32 R7, R5 ;  /* 0x0000000500077245 */ /* 0x000fe40000201400 */
[----:B------:R-:W-:Y:S01]  /*0a40*/  IADD3 R5, R5, 0x1, RZ ;  /* 0x0000000105057810 */ /* 0x000fe20007ffe0ff */
        /* <DEDUP_REMOVED lines=18> */
.L_x_76:
[----:B------:R-:W-:Y:S01]  /*0b70*/  ISETP.GE.AND P0, PT, R5, R6, PT ;  /* 0x000000060500720c */ /* 0x000fe20003f06270 */
[----:B------:R-:W-:Y:S01]  /*0b80*/  BSSY B1, `(.L_x_64) ;  /* 0x00000e6000017945 */ /* 0x000fe20003800000 */
[----:B------:R-:W-:-:S11]  /*0b90*/  IMAD.MOV.U32 R20, RZ, RZ, RZ ;  /* 0x000000ffff147224 */ /* 0x000fd600078e00ff */
[----:B------:R-:W-:Y:S05]  /*0ba0*/  @P0 BRA `(.L_x_65) ;  /* 0x0000000c008c0947 */ /* 0x000fea0003800000 */
[----:B------:R-:W-:Y:S01]  /*0bb0*/  HFMA2.MMA R20, -RZ, RZ, 0, 0 ;  /* 0x00000000ff147435 */ /* 0x000fe200000001ff */
[----:B------:R-:W-:-:S10]  /*0bc0*/  IMAD.MOV.U32 R8, RZ, RZ, R5 ;  /* 0x000000ffff087224 */ /* 0x000fd400078e0005 */
.L_x_75:
[----:B------:R-:W-:Y:S01]  /*0bd0*/  ISETP.GT.AND P0, PT, R4, R12, PT ;  /* 0x0000000c0400720c */ /* 0x000fe20003f04270 */
[----:B------:R-:W-:-:S12]  /*0be0*/  BSSY B0, `(.L_x_66) ;  /* 0x00000dc000007945 */ /* 0x000fd80003800000 */
[----:B------:R-:W-:Y:S05]  /*0bf0*/  @!P0 BRA `(.L_x_67) ;  /* 0x0000000c00688947 */ /* 0x000fea0003800000 */
[----:B------:R-:W-:Y:S01]  /*0c00*/  IADD3 R9, -R12, R4, RZ ;  /* 0x000000040c097210 */ /* 0x000fe20007ffe1ff */
[----:B------:R-:W-:Y:S01]  /*0c10*/  BSSY B2, `(.L_x_68) ;  /* 0x000002e000027945 */ /* 0x000fe20003800000 */
[----:B------:R-:W-:Y:S01]  /*0c20*/  SHF.R.S32.HI R7, RZ, 0x1f, R0 ;  /* 0x0000001fff077819 */ /* 0x000fe20000011400 */
[----:B------:R-:W-:Y:S01]  /*0c30*/  IMAD.MOV.U32 R10, RZ, RZ, R12 ;  /* 0x000000ffff0a7224 */ /* 0x000fe200078e000c */
        /* <DEDUP_REMOVED lines=10> */
[----:B------:R-:W-:-:S04]  /*0ce0*/  IMAD.WIDE.U32 R10, R14, UR4, R10 ;  /* 0x000000040e0a7c25 */ /* 0x000fc8000f8e000a */
[----:B------:R-:W-:Y:S02]  /*0cf0*/  IMAD R15, R15, UR4, R16 ;  /* 0x000000040f0f7c24 */ /* 0x000fe4000f8e0210 */
[----:B------:R-:W-:-:S03]  /*0d00*/  IMAD.MOV.U32 R14, RZ, RZ, R8 ;  /* 0x000000ffff0e7224 */ /* 0x000fc600078e0008 */
[----:B------:R-:W-:Y:S02]  /*0d10*/  IADD3 R11, R11, R15, RZ ;  /* 0x0000000f0b0b7210 */ /* 0x000fe40007ffe0ff */
[----:B------:R-:W-:-:S03]  /*0d20*/  SHF.R.S32.HI R15, RZ, 0x1f, R8 ;  /* 0x0000001fff0f7819 */ /* 0x000fc60000011408 */
[----:B------:R-:W-:Y:S02]  /*0d30*/  IMAD R11, R11, UR12, RZ ;  /* 0x0000000c0b0b7c24 */ /* 0x000fe4000f8e02ff */
[----:B------:R-:W-:-:S04]  /*0d40*/  IMAD.WIDE.U32 R14, R10, UR12, R14 ;  /* 0x0000000c0a0e7c25 */ /* 0x000fc8000f8e000e */
[----:B------:R-:W-:Y:S01]  /*0d50*/  IMAD R11, R10, UR13, R11 ;  /* 0x0000000d0a0b7c24 */ /* 0x000fe2000f8e020b */
[----:B------:R-:W-:-:S04]  /*0d60*/  ULDC.64 UR12, c[0x0][0x230] ;  /* 0x00008c00000c7ab9 */ /* 0x000fc80000000a00 */
[----:B------:R-:W-:-:S05]  /*0d70*/  IADD3 R10, R15, R11, RZ ;  /* 0x0000000b0f0a7210 */ /* 0x000fca0007ffe0ff */
[----:B------:R-:W-:Y:S02]  /*0d80*/  IMAD R15, R10, UR12, RZ ;  /* 0x0000000c0a0f7c24 */ /* 0x000fe4000f8e02ff */
[----:B------:R-:W-:-:S04]  /*0d90*/  IMAD.WIDE.U32 R10, R14, UR12, R12 ;  /* 0x0000000c0e0a7c25 */ /* 0x000fc8000f8e000c */
[----:B------:R-:W-:Y:S01]  /*0da0*/  IMAD R15, R14, UR13, R15 ;  /* 0x0000000d0e0f7c24 */ /* 0x000fe2000f8e020f */
[----:B------:R-:W-:Y:S02]  /*0db0*/  ULDC.64 UR12, c[0x0][0x210] ;  /* 0x00008400000c7ab9 */ /* 0x000fe40000000a00 */
[----:B------:R-:W-:Y:S01]  /*0dc0*/  LEA R14, P0, R10, UR12, 0x1 ;  /* 0x0000000c0a0e7c11 */ /* 0x000fe2000f8008ff */
[----:B------:R-:W-:-:S05]  /*0dd0*/  IMAD.IADD R11, R11, 0x1, R15 ;  /* 0x000000010b0b7824 */ /* 0x000fca00078e020f */
[----:B------:R-:W-:-:S05]  /*0de0*/  LEA.HI.X R15, R10, UR13, R11, 0x1, P0 ;  /* 0x0000000d0a0f7c11 */ /* 0x000fca00080f0c0b */
[----:B------:R-:W2:Y:S01]  /*0df0*/  LDG.E.U16 R10, desc[UR10][R14.64] ;  /* 0x0000000a0e0a7981 */ /* 0x000ea2000c1e1500 */
[----:B------:R-:W-:Y:S01]  /*0e00*/  ISETP.NE.AND P0, PT, R9, 0x1, PT ;  /* 0x000000010900780c */ /* 0x000fe20003f05270 */
[----:B--2---:R-:W-:Y:S01]  /*0e10*/  HADD2.F32 R11, -RZ, R10.H0_H0 ;  /* 0x2000000aff0b7230 */ /* 0x004fe20000004100 */
[----:B------:R-:W-:-:S04]  /*0e20*/  IADD3 R10, R12, 0x1, RZ ;  /* 0x000000010c0a7810 */ /* 0x000fc80007ffe0ff */
[----:B------:R-:W-:-:S07]  /*0e30*/  FADD.FTZ R20, R20, R11 ;  /* 0x0000000b14147221 */ /* 0x000fce0000010000 */
[----:B------:R-:W-:Y:S05]  /*0e40*/  @!P0 BRA `(.L_x_69) ;  /* 0x0000000000288947 */ /* 0x000fea0003800000 */
[----:B------:R-:W-:Y:S02]  /*0e50*/  ISETP.NE.AND P0, PT, R9, 0x2, PT ;  /* 0x000000020900780c */ /* 0x000fe40003f05270 */
[----:B------:R-:W2:Y:S11]  /*0e60*/  LDG.E.U16 R9, desc[UR10][R14.64+0x2] ;  /* 0x0000020a0e097981 */ /* 0x000eb6000c1e1500 */
[----:B------:R-:W3:Y:S01]  /*0e70*/  @P0 LDG.E.U16 R11, desc[UR10][R14.64+0x4] ;  /* 0x0000040a0e0b0981 */ /* 0x000ee2000c1e1500 */
[C---:B------:R-:W-:Y:S01]  /*0e80*/  VIADD R16, R12.reuse, 0x3 ;  /* 0x000000030c107836 */ /* 0x040fe20000000000 */
[----:B------:R-:W-:-:S03]  /*0e90*/  IADD3 R10, R12, 0x2, RZ ;  /* 0x000000020c0a7810 */ /* 0x000fc60007ffe0ff */
[----:B------:R-:W-:Y:S02]  /*0ea0*/  @P0 IMAD.MOV.U32 R10, RZ, RZ, R16 ;  /* 0x000000ffff0a0224 */ /* 0x000fe400078e0010 */
[----:B--2---:R-:W-:-:S05]  /*0eb0*/  HADD2.F32 R9, -RZ, R9.H0_H0 ;  /* 0x20000009ff097230 */ /* 0x004fca0000004100 */
[----:B------:R-:W-:Y:S01]  /*0ec0*/  FADD.FTZ R20, R20, R9 ;  /* 0x0000000914147221 */ /* 0x000fe20000010000 */
[----:B---3--:R-:W-:-:S05]  /*0ed0*/  @P0 HADD2.F32 R11, -RZ, R11.H0_H0 ;  /* 0x2000000bff0b0230 */ /* 0x008fca0000004100 */
[----:B------:R-:W-:-:S07]  /*0ee0*/  @P0 FADD.FTZ R20, R20, R11 ;  /* 0x0000000b14140221 */ /* 0x000fce0000010000 */
.L_x_69:
[----:B------:R-:W-:Y:S05]  /*0ef0*/  BSYNC B2 ;  /* 0x0000000000027941 */ /* 0x000fea0003800000 */
.L_x_68:
        /* <DEDUP_REMOVED lines=22> */
.L_x_72:
        /* <DEDUP_REMOVED lines=10> */
[----:B------:R-:W3:Y:S04]  /*1100*/  LDG.E.U16 R25, desc[UR10][R22.64+0x2] ;  /* 0x0000020a16197981 */ /* 0x000ee8000c1e1500 */
[----:B------:R-:W4:Y:S01]  /*1110*/  LDG.E.U16 R26, desc[UR10][R22.64+0x4] ;  /* 0x0000040a161a7981 */ /* 0x000f22000c1e1500 */
[----:B------:R-:W-:-:S03]  /*1120*/  IADD3 R16, R10, 0x4, RZ ;  /* 0x000000040a107810 */ /* 0x000fc60007ffe0ff */
[----:B------:R-:W5:Y:S01]  /*1130*/  LDG.E.U16 R18, desc[UR10][R22.64+0x6] ;  /* 0x0000060a16127981 */ /* 0x000f62000c1e1500 */
[----:B------:R-:W-:-:S03]  /*1140*/  SHF.R.S32.HI R17, RZ, 0x1f, R16 ;  /* 0x0000001fff117819 */ /* 0x000fc60000011410 */
[----:B------:R-:W-:-:S04]  /*1150*/  IMAD.WIDE.U32 R16, R14, UR12, R16 ;  /* 0x0000000c0e107c25 */ /* 0x000fc8000f8e0010 */
[----:B------:R-:W-:Y:S01]  /*1160*/  IMAD.IADD R11, R19, 0x1, R17 ;  /* 0x00000001130b7824 */ /* 0x000fe200078e0211 */
[----:B------:R-:W-:-:S04]  /*1170*/  LEA R28, P2, R16, UR14, 0x1 ;  /* 0x0000000e101c7c11 */ /* 0x000fc8000f8408ff */
[----:B------:R-:W-:-:S05]  /*1180*/  LEA.HI.X R29, R16, UR15, R11, 0x1, P2 ;  /* 0x0000000f101d7c11 */ /* 0x000fca00090f0c0b */
[----:B------:R-:W5:Y:S01]  /*1190*/  LDG.E.U16 R11, desc[UR10][R28.64] ;  /* 0x0000000a1c0b7981 */ /* 0x000f62000c1e1500 */
[----:B------:R-:W-:-:S03]  /*11a0*/  IADD3 R16, R10, 0x8, RZ ;  /* 0x000000080a107810 */ /* 0x000fc60007ffe0ff */
[----:B------:R-:W5:Y:S01]  /*11b0*/  LDG.E.U16 R22, desc[UR10][R28.64+0x2] ;  /* 0x0000020a1c167981 */ /* 0x000f62000c1e1500 */
[----:B------:R-:W-:-:S03]  /*11c0*/  SHF.R.S32.HI R17, RZ, 0x1f, R16 ;  /* 0x0000001fff117819 */ /* 0x000fc60000011410 */
[----:B------:R-:W5:Y:S01]  /*11d0*/  LDG.E.U16 R23, desc[UR10][R28.64+0x4] ;  /* 0x0000040a1c177981 */ /* 0x000f62000c1e1500 */
[----:B------:R-:W-:-:S03]  /*11e0*/  IMAD.WIDE.U32 R16, R14, UR12, R16 ;  /* 0x0000000c0e107c25 */ /* 0x000fc6000f8e0010 */
[----:B------:R0:W5:Y:S02]  /*11f0*/  LDG.E.U16 R24, desc[UR10][R28.64+0x6] ;  /* 0x0000060a1c187981 */ /* 0x000164000c1e1500 */
[----:B------:R-:W-:Y:S01]  /*1200*/  IADD3 R17, R19, R17, RZ ;  /* 0x0000001113117210 */ /* 0x000fe20007ffe0ff */
[----:B--2---:R-:W-:-:S05]  /*1210*/  HADD2.F32 R21, -RZ, R21.H0_H0 ;  /* 0x20000015ff157230 */ /* 0x004fca0000004100 */
[----:B------:R-:W-:Y:S01]  /*1220*/  FADD.FTZ R27, R21, R20 ;  /* 0x00000014151b7221 */ /* 0x000fe20000010000 */
[----:B------:R-:W-:-:S04]  /*1230*/  LEA R20, P2, R16, UR14, 0x1 ;  /* 0x0000000e10147c11 */ /* 0x000fc8000f8408ff */
[----:B------:R-:W-:Y:S01]  /*1240*/  LEA.HI.X R21, R16, UR15, R17, 0x1, P2 ;  /* 0x0000000f10157c11 */ /* 0x000fe200090f0c11 */
[----:B---3--:R-:W-:Y:S02]  /*1250*/  HADD2.F32 R16, -RZ, R25.H0_H0 ;  /* 0x20000019ff107230 */ /* 0x008fe40000004100 */
[----:B----4-:R-:W-:Y:S02]  /*1260*/  HADD2.F32 R17, -RZ, R26.H0_H0 ;  /* 0x2000001aff117230 */ /* 0x010fe40000004100 */
[----:B------:R-:W2:Y:S01]  /*1270*/  LDG.E.U16 R25, desc[UR10][R20.64] ;  /* 0x0000000a14197981 */ /* 0x000ea2000c1e1500 */
[----:B------:R-:W-:Y:S01]  /*1280*/  FADD.FTZ R16, R27, R16 ;  /* 0x000000101b107221 */ /* 0x000fe20000010000 */
[----:B-----5:R-:W-:Y:S02]  /*1290*/  HADD2.F32 R18, -RZ, R18.H0_H0 ;  /* 0x20000012ff127230 */ /* 0x020fe40000004100 */
[----:B------:R-:W3:Y:S01]  /*12a0*/  LDG.E.U16 R26, desc[UR10][R20.64+0x2] ;  /* 0x0000020a141a7981 */ /* 0x000ee2000c1e1500 */
[----:B0-----:R-:W-:Y:S01]  /*12b0*/  FADD.FTZ R29, R16, R17 ;  /* 0x00000011101d7221 */ /* 0x001fe20000010000 */
[----:B------:R-:W-:-:S02]  /*12c0*/  VIADD R16, R10, 0xc ;  /* 0x0000000c0a107836 */ /* 0x000fc40000000000 */
        /* <DEDUP_REMOVED lines=8> */
[----:B------:R-:W-:-:S04]  /*1350*/  HADD2.F32 R16, -RZ, R11.H0_H0 ;  /* 0x2000000bff107230 */ /* 0x000fc80000004100 */
[----:B------:R-:W5:Y:S01]  /*1360*/  LDG.E.U16 R11, desc[UR10][R18.64] ;  /* 0x0000000a120b7981 */ /* 0x000f62000c1e1500 */
[----:B------:R-:W-:-:S03]  /*1370*/  FADD.FTZ R29, R29, R16 ;  /* 0x000000101d1d7221 */ /* 0x000fc60000010000 */
[----:B------:R-:W5:Y:S04]  /*1380*/  LDG.E.U16 R17, desc[UR10][R18.64+0x2] ;  /* 0x0000020a12117981 */ /* 0x000f68000c1e1500 */
[----:B------:R-:W5:Y:S04]  /*1390*/  LDG.E.U16 R16, desc[UR10][R18.64+0x4] ;  /* 0x0000040a12107981 */ /* 0x000f68000c1e1500 */
[----:B------:R1:W5:Y:S01]  /*13a0*/  LDG.E.U16 R20, desc[UR10][R18.64+0x6] ;  /* 0x0000060a12147981 */ /* 0x000362000c1e1500 */
[----:B------:R-:W-:Y:S02]  /*13b0*/  HADD2.F32 R22, -RZ, R22.H0_H0 ;  /* 0x20000016ff167230 */ /* 0x000fe40000004100 */
[----:B------:R-:W-:-:S03]  /*13c0*/  HADD2.F32 R23, -RZ, R23.H0_H0 ;  /* 0x20000017ff177230 */ /* 0x000fc60000004100 */
[----:B------:R-:W-:Y:S01]  /*13d0*/  FADD.FTZ R22, R29, R22 ;  /* 0x000000161d167221 */ /* 0x000fe20000010000 */
[----:B0-----:R-:W-:-:S03]  /*13e0*/  HADD2.F32 R21, -RZ, R24.H0_H0 ;  /* 0x20000018ff157230 */ /* 0x001fc60000004100 */
[----:B------:R-:W-:-:S04]  /*13f0*/  FADD.FTZ R22, R22, R23 ;  /* 0x0000001716167221 */ /* 0x000fc80000010000 */
[----:B------:R-:W-:Y:S01]  /*1400*/  FADD.FTZ R21, R22, R21 ;  /* 0x0000001516157221 */ /* 0x000fe20000010000 */
[----:B------:R-:W-:-:S04]  /*1410*/  IADD3 R10, R10, 0x10, RZ ;  /* 0x000000100a0a7810 */ /* 0x000fc80007ffe0ff */
[----:B------:R-:W-:Y:S01]  /*1420*/  ISETP.GE.AND P2, PT, R10, R7, PT ;  /* 0x000000070a00720c */ /* 0x000fe20003f46270 */
[----:B--2---:R-:W-:Y:S02]  /*1430*/  HADD2.F32 R24, -RZ, R25.H0_H0 ;  /* 0x20000019ff187230 */ /* 0x004fe40000004100 */
[----:B---3--:R-:W-:-:S03]  /*1440*/  HADD2.F32 R26, -RZ, R26.H0_H0 ;  /* 0x2000001aff1a7230 */ /* 0x008fc60000004100 */
[----:B------:R-:W-:Y:S01]  /*1450*/  FADD.FTZ R21, R21, R24 ;  /* 0x0000001815157221 */ /* 0x000fe20000010000 */
[----:B----4-:R-:W-:-:S03]  /*1460*/  HADD2.F32 R22, -RZ, R27.H0_H0 ;  /* 0x2000001bff167230 */ /* 0x010fc60000004100 */
[----:B------:R-:W-:Y:S01]  /*1470*/  FADD.FTZ R21, R21, R26 ;  /* 0x0000001a15157221 */ /* 0x000fe20000010000 */
[----:B-----5:R-:W-:-:S03]  /*1480*/  HADD2.F32 R28, -RZ, R28.H0_H0 ;  /* 0x2000001cff1c7230 */ /* 0x020fc60000004100 */
[----:B------:R-:W-:-:S04]  /*1490*/  FADD.FTZ R21, R21, R22 ;  /* 0x0000001615157221 */ /* 0x000fc80000010000 */
[----:B------:R-:W-:Y:S01]  /*14a0*/  FADD.FTZ R21, R21, R28 ;  /* 0x0000001c15157221 */ /* 0x000fe20000010000 */
[----:B-1----:R-:W-:Y:S02]  /*14b0*/  HADD2.F32 R18, -RZ, R11.H0_H0 ;  /* 0x2000000bff127230 */ /* 0x002fe40000004100 */
[----:B------:R-:W-:-:S03]  /*14c0*/  HADD2.F32 R17, -RZ, R17.H0_H0 ;  /* 0x20000011ff117230 */ /* 0x000fc60000004100 */
[----:B------:R-:W-:Y:S01]  /*14d0*/  FADD.FTZ R18, R21, R18 ;  /* 0x0000001215127221 */ /* 0x000fe20000010000 */
[----:B------:R-:W-:-:S03]  /*14e0*/  HADD2.F32 R16, -RZ, R16.H0_H0 ;  /* 0x20000010ff107230 */ /* 0x000fc60000004100 */
[----:B------:R-:W-:Y:S01]  /*14f0*/  FADD.FTZ R17, R18, R17 ;  /* 0x0000001112117221 */ /* 0x000fe20000010000 */
[----:B------:R-:W-:-:S03]  /*1500*/  HADD2.F32 R11, -RZ, R20.H0_H0 ;  /* 0x20000014ff0b7230 */ /* 0x000fc60000004100 */
[----:B------:R-:W-:-:S04]  /*1510*/  FADD.FTZ R16, R17, R16 ;  /* 0x0000001011107221 */ /* 0x000fc80000010000 */
[----:B------:R-:W-:Y:S01]  /*1520*/  FADD.FTZ R20, R16, R11 ;  /* 0x0000000b10147221 */ /* 0x000fe20000010000 */
[----:B------:R-:W-:Y:S06]  /*1530*/  @!P2 BRA `(.L_x_72) ;  /* 0xfffffff800c8a947 */ /* 0x000fec000383ffff */
.L_x_71:
[----:B------:R-:W-:Y:S05]  /*1540*/  BSYNC B2 ;  /* 0x0000000000027941 */ /* 0x000fea0003800000 */
.L_x_70:
[----:B------:R-:W-:Y:S01]  /*1550*/  IMAD.IADD R7, R4, 0x1, -R10 ;  /* 0x0000000104077824 */ /* 0x000fe200078e0a0a */
[----:B------:R-:W-:Y:S04]  /*1560*/  BSSY B2, `(.L_x_73) ;  /* 0x000002c000027945 */ /* 0x000fe80003800000 */
[----:B------:R-:W-:-:S13]  /*1570*/  ISETP.GT.AND P2, PT, R7, 0x4, PT ;  /* 0x000000040700780c */ /* 0x000fda0003f44270 */
[----:B------:R-:W-:Y:S05]  /*1580*/  @!P2 BRA `(.L_x_74) ;  /* 0x0000000000a4a947 */ /* 0x000fea0003800000 */
[--C-:B------:R-:W-:Y:S01]  /*1590*/  SHF.R.S32.HI R11, RZ, 0x1f, R10.reuse ;  /* 0x0000001fff0b7819 */ /* 0x100fe2000001140a */
[----:B------:R-:W-:Y:S01]  /*15a0*/  ULDC.64 UR12, c[0x0][0x230] ;  /* 0x00008c00000c7ab9 */ /* 0x000fe20000000a00 */
[----:B------:R-:W-:Y:S01]  /*15b0*/  ULDC.64 UR14, c[0x0][0x210] ;  /* 0x00008400000e7ab9 */ /* 0x000fe20000000a00 */
[----:B------:R-:W-:Y:S01]  /*15c0*/  IMAD R7, R9, UR12, RZ ;  /* 0x0000000c09077c24 */ /* 0x000fe2000f8e02ff */
[----:B------:R-:W-:Y:S01]  /*15d0*/  IADD3 R16, R10, 0x4, RZ ;  /* 0x000000040a107810 */ /* 0x000fe20007ffe0ff */
[----:B------:R-:W-:-:S03]  /*15e0*/  IMAD.WIDE.U32 R18, R14, UR12, R10 ;  /* 0x0000000c0e127c25 */ /* 0x000fc6000f8e000a */
[--C-:B------:R-:W-:Y:S01]  /*15f0*/  SHF.R.S32.HI R17, RZ, 0x1f, R16.reuse ;  /* 0x0000001fff117819 */ /* 0x100fe20000011410 */
[----:B------:R-:W-:Y:S01]  /*1600*/  IMAD R11, R14, UR13, R7 ;  /* 0x0000000d0e0b7c24 */ /* 0x000fe2000f8e0207 */
[----:B------:R-:W-:Y:S01]  /*1610*/  LEA R22, P0, R18, UR14, 0x1 ;  /* 0x0000000e12167c11 */ /* 0x000fe2000f8008ff */
[----:B------:R-:W-:-:S03]  /*1620*/  IMAD.WIDE.U32 R16, R14, UR12, R16 ;  /* 0x0000000c0e107c25 */ /* 0x000fc6000f8e0010 */
[----:B------:R-:W-:-:S04]  /*1630*/  IADD3 R7, R11, R19, RZ ;  /* 0x000000130b077210 */ /* 0x000fc80007ffe0ff */
[----:B------:R-:W-:-:S05]  /*1640*/  LEA.HI.X R23, R18, UR15, R7, 0x1, P0 ;  /* 0x0000000f12177c11 */ /* 0x000fca00080f0c07 */
        /* <DEDUP_REMOVED lines=12> */
[----:B------:R-:W-:Y:S01]  /*1710*/  IADD3 R10, R10, 0x8, RZ ;  /* 0x000000080a0a7810 */ /* 0x000fe20007ffe0ff */
[----:B--2---:R-:W-:Y:S02]  /*1720*/  HADD2.F32 R25, -RZ, R25.H0_H0 ;  /* 0x20000019ff197230 */ /* 0x004fe40000004100 */
[----:B---3--:R-:W-:-:S03]  /*1730*/  HADD2.F32 R24, -RZ, R24.H0_H0 ;  /* 0x20000018ff187230 */ /* 0x008fc60000004100 */
[----:B------:R-:W-:Y:S01]  /*1740*/  FADD.FTZ R25, R20, R25 ;  /* 0x0000001914197221 */ /* 0x000fe20000010000 */
[----:B----4-:R-:W-:-:S03]  /*1750*/  HADD2.F32 R7, -RZ, R7.H0_H0 ;  /* 0x20000007ff077230 */ /* 0x010fc60000004100 */
[----:B------:R-:W-:Y:S01]  /*1760*/  FADD.FTZ R24, R25, R24 ;  /* 0x0000001819187221 */ /* 0x000fe20000010000 */
[----:B-----5:R-:W-:-:S03]  /*1770*/  HADD2.F32 R26, -RZ, R26.H0_H0 ;  /* 0x2000001aff1a7230 */ /* 0x020fc60000004100 */
[----:B------:R-:W-:Y:S01]  /*1780*/  FADD.FTZ R7, R24, R7 ;  /* 0x0000000718077221 */ /* 0x000fe20000010000 */
[----:B------:R-:W-:-:S03]  /*1790*/  HADD2.F32 R20, -RZ, R11.H0_H0 ;  /* 0x2000000bff147230 */ /* 0x000fc60000004100 */
[----:B------:R-:W-:Y:S01]  /*17a0*/  FADD.FTZ R7, R7, R26 ;  /* 0x0000001a07077221 */ /* 0x000fe20000010000 */
[----:B------:R-:W-:-:S03]  /*17b0*/  HADD2.F32 R16, -RZ, R16.H0_H0 ;  /* 0x20000010ff107230 */ /* 0x000fc60000004100 */
[----:B------:R-:W-:Y:S01]  /*17c0*/  FADD.FTZ R7, R7, R20 ;  /* 0x0000001407077221 */ /* 0x000fe20000010000 */
[----:B0-----:R-:W-:-:S03]  /*17d0*/  HADD2.F32 R18, -RZ, R17.H0_H0 ;  /* 0x20000011ff127230 */ /* 0x001fc60000004100 */
[----:B------:R-:W-:Y:S01]  /*17e0*/  FADD.FTZ R7, R7, R16 ;  /* 0x0000001007077221 */ /* 0x000fe20000010000 */
[----:B------:R-:W-:-:S03]  /*17f0*/  HADD2.F32 R20, -RZ, R21.H0_H0 ;  /* 0x20000015ff147230 */ /* 0x000fc60000004100 */
[----:B------:R-:W-:-:S04]  /*1800*/  FADD.FTZ R7, R7, R18 ;  /* 0x0000001207077221 */ /* 0x000fc80000010000 */
[----:B------:R-:W-:-:S07]  /*1810*/  FADD.FTZ R20, R7, R20 ;  /* 0x0000001407147221 */ /* 0x000fce0000010000 */
.L_x_74:
[----:B------:R-:W-:Y:S05]  /*1820*/  BSYNC B2 ;  /* 0x0000000000027941 */ /* 0x000fea0003800000 */
.L_x_73:
        /* <DEDUP_REMOVED lines=8> */
[----:B------:R-:W-:Y:S02]  /*18b0*/  LEA R10, P0, R16, UR12, 0x1 ;  /* 0x0000000c100a7c11 */ /* 0x000fe4000f8008ff */
[----:B------:R-:W-:-:S04]  /*18c0*/  IADD3 R7, R7, R17, RZ ;  /* 0x0000001107077210 */ /* 0x000fc80007ffe0ff */
[----:B------:R-:W-:-:S05]  /*18d0*/  LEA.HI.X R11, R16, UR13, R7, 0x1, P0 ;  /* 0x0000000d100b7c11 */ /* 0x000fca00080f0c07 */
[----:B------:R-:W2:Y:S04]  /*18e0*/  LDG.E.U16 R7, desc[UR10][R10.64] ;  /* 0x0000000a0a077981 */ /* 0x000ea8000c1e1500 */
[----:B------:R-:W3:Y:S04]  /*18f0*/  LDG.E.U16 R9, desc[UR10][R10.64+0x2] ;  /* 0x0000020a0a097981 */ /* 0x000ee8000c1e1500 */
[----:B------:R-:W4:Y:S04]  /*1900*/  LDG.E.U16 R15, desc[UR10][R10.64+0x4] ;  /* 0x0000040a0a0f7981 */ /* 0x000f28000c1e1500 */
[----:B------:R-:W5:Y:S01]  /*1910*/  LDG.E.U16 R17, desc[UR10][R10.64+0x6] ;  /* 0x0000060a0a117981 */ /* 0x000f62000c1e1500 */
[----:B--2---:R-:W-:-:S02]  /*1920*/  HADD2.F32 R7, -RZ, R7.H0_H0 ;  /* 0x20000007ff077230 */ /* 0x004fc40000004100 */
[----:B---3--:R-:W-:-:S03]  /*1930*/  HADD2.F32 R14, -RZ, R9.H0_H0 ;  /* 0x20000009ff0e7230 */ /* 0x008fc60000004100 */
[----:B------:R-:W-:Y:S01]  /*1940*/  FADD.FTZ R7, R20, R7 ;  /* 0x0000000714077221 */ /* 0x000fe20000010000 */
[----:B----4-:R-:W-:-:S03]  /*1950*/  HADD2.F32 R16, -RZ, R15.H0_H0 ;  /* 0x2000000fff107230 */ /* 0x010fc60000004100 */
[----:B------:R-:W-:Y:S01]  /*1960*/  FADD.FTZ R7, R7, R14 ;  /* 0x0000000e07077221 */ /* 0x000fe20000010000 */
[----:B-----5:R-:W-:-:S03]  /*1970*/  HADD2.F32 R20, -RZ, R17.H0_H0 ;  /* 0x20000011ff147230 */ /* 0x020fc60000004100 */
[----:B------:R-:W-:-:S04]  /*1980*/  FADD.FTZ R7, R7, R16 ;  /* 0x0000001007077221 */ /* 0x000fc80000010000 */
[----:B------:R-:W-:-:S07]  /*1990*/  FADD.FTZ R20, R7, R20 ;  /* 0x0000001407147221 */ /* 0x000fce0000010000 */
.L_x_67:
[----:B------:R-:W-:Y:S05]  /*19a0*/  BSYNC B0 ;  /* 0x0000000000007941 */ /* 0x000fea0003800000 */
.L_x_66:
[----:B------:R-:W-:-:S05]  /*19b0*/  VIADD R8, R8, 0x1 ;  /* 0x0000000108087836 */ /* 0x000fca0000000000 */
[----:B------:R-:W-:-:S13]  /*19c0*/  ISETP.GE.AND P0, PT, R8, R6, PT ;  /* 0x000000060800720c */ /* 0x000fda0003f06270 */
[----:B------:R-:W-:Y:S05]  /*19d0*/  @!P0 BRA `(.L_x_75) ;  /* 0xfffffff0007c8947 */ /* 0x000fea000383ffff */
.L_x_65:
[----:B------:R-:W-:Y:S05]  /*19e0*/  BSYNC B1 ;  /* 0x0000000000017941 */ /* 0x000fea0003800000 */
.L_x_64:
[----:B------:R-:W0:Y:S01]  /*19f0*/  LDC.64 R14, c[0x0][0x218] ;  /* 0x00008600ff0e7b82 */ /* 0x000e220000000a00 */
[----:B------:R-:W-:Y:S01]  /*1a00*/  ULDC.64 UR12, c[0x0][0x248] ;  /* 0x00009200000c7ab9 */ /* 0x000fe20000000a00 */
[----:B------:R-:W-:Y:S01]  /*1a10*/  F2FP.F16.F32.PACK_AB R20, RZ, R20 ;  /* 0x00000014ff14723e */ /* 0x000fe200000000ff */
        /* <DEDUP_REMOVED lines=13> */
        .weak           $__internal_6_$__cuda_sm20_div_s64
        .type           $__internal_6_$__cuda_sm20_div_s64,@function
        .size           $__internal_6_$__cuda_sm20_div_s64,($__internal_7_$__cuda_sm20_div_u64 - $__internal_6_$__cuda_sm20_div_s64)
$__internal_6_$__cuda_sm20_div_s64:
        /* <DEDUP_REMOVED lines=21> */
[----:B------:R-:W-:Y:S02]  /*1c40*/  IADD3 R7, P2, R13, R6, RZ ;  /* 0x000000060d077210 */ /* 0x000fe40007f5e0ff */
[----:B------:R-:W-:-:S03]  /*1c50*/  IADD3.X R6, R11, R5, RZ, P0, !PT ;  /* 0x000000050b067210 */ /* 0x000fc600007fe4ff */
        /* <DEDUP_REMOVED lines=26> */
[----:B------:R-:W-:-:S03]  /*1e00*/  IMAD.WIDE.U32 R4, R7, UR4, RZ ;  /* 0x0000000407047c25 */ /* 0x000fc6000f8e00ff */
[----:B------:R-:W-:Y:S01]  /*1e10*/  IADD3.X R6, RZ, R6, RZ, P1, !PT ;  /* 0x00000006ff067210 */ /* 0x000fe20000ffe4ff */
[C---:B------:R-:W-:Y:S01]  /*1e20*/  IMAD R5, R7.reuse, UR5, R5 ;  /* 0x0000000507057c24 */ /* 0x040fe2000f8e0205 */
[----:B------:R-:W-:Y:S02]  /*1e30*/  IADD3 R9, P1, -R4, R8, RZ ;  /* 0x0000000804097210 */ /* 0x000fe40007f3e1ff */
[----:B------:R-:W-:Y:S01]  /*1e40*/  IADD3 R4, P2, R7, 0x1, RZ ;  /* 0x0000000107047810 */ /* 0x000fe20007f5e0ff */
[----:B------:R-:W-:Y:S01]  /*1e50*/  IMAD R5, R6, UR4, R5 ;  /* 0x0000000406057c24 */ /* 0x000fe2000f8e0205 */
[----:B------:R-:W-:-:S03]  /*1e60*/  ISETP.GE.U32.AND P0, PT, R9, UR4, PT ;  /* 0x0000000409007c0c */ /* 0x000fc6000bf06070 */
        /* <DEDUP_REMOVED lines=12> */
[----:B------:R-:W-:Y:S02]  /*1f30*/  IADD3.X R7, RZ, R4, RZ, P2, !PT ;  /* 0x00000004ff077210 */ /* 0x000fe400017fe4ff */
[----:B------:R-:W-:-:S02]  /*1f40*/  SEL R6, R6, R5, P0 ;  /* 0x0000000506067207 */ /* 0x000fc40000000000 */
[----:B------:R-:W-:Y:S02]  /*1f50*/  LOP3.LUT R8, R3, UR8, RZ, 0x3c, !PT ;  /* 0x0000000803087c12 */ /* 0x000fe4000f8e3cff */
[----:B------:R-:W-:Y:S02]  /*1f60*/  SEL R7, R7, R4, P0 ;  /* 0x0000000407077207 */ /* 0x000fe40000000000 */
[-C--:B------:R-:W-:Y:S02]  /*1f70*/  IADD3 R5, P2, RZ, -R6.reuse, RZ ;  /* 0x80000006ff057210 */ /* 0x080fe40007f5e0ff */
[----:B------:R-:W-:Y:S02]  /*1f80*/  ISETP.GE.AND P1, PT, R8, RZ, PT ;  /* 0x000000ff0800720c */ /* 0x000fe40003f26270 */
[----:B------:R-:W-:Y:S01]  /*1f90*/  ISETP.NE.U32.AND P0, PT, RZ, UR6, PT ;  /* 0x00000006ff007c0c */ /* 0x000fe2000bf05070 */
[----:B------:R-:W-:Y:S01]  /*1fa0*/  IMAD.X R4, RZ, RZ, ~R7, P2 ;  /* 0x000000ffff047224 */ /* 0x000fe200010e0e07 */
[----:B------:R-:W-:Y:S01]  /*1fb0*/  SEL R6, R5, R6, !P1 ;  /* 0x0000000605067207 */ /* 0x000fe20004800000 */
[----:B------:R-:W-:Y:S01]  /*1fc0*/  HFMA2.MMA R5, -RZ, RZ, 0, 0 ;  /* 0x00000000ff057435 */ /* 0x000fe200000001ff */
[----:B------:R-:W-:-:S02]  /*1fd0*/  ISETP.NE.AND.EX P0, PT, RZ, UR8, PT, P0 ;  /* 0x00000008ff007c0c */ /* 0x000fc4000bf05300 */
[----:B------:R-:W-:Y:S02]  /*1fe0*/  SEL R7, R4, R7, !P1 ;  /* 0x0000000704077207 */ /* 0x000fe40004800000 */
[----:B------:R-:W-:Y:S02]  /*1ff0*/  MOV R4, R0 ;  /* 0x0000000000047202 */ /* 0x000fe40000000f00 */
[----:B------:R-:W-:Y:S02]  /*2000*/  SEL R6, R6, 0xffffffff, P0 ;  /* 0xffffffff06067807 */ /* 0x000fe40000000000 */
[----:B------:R-:W-:Y:S01]  /*2010*/  SEL R7, R7, 0xffffffff, P0 ;  /* 0xffffffff07077807 */ /* 0x000fe20000000000 */
[----:B------:R-:W-:Y:S06]  /*2020*/  RET.REL.NODEC R4 `(_ZN2at6native53_GLOBAL__N__3bfe7fd5_20_UpSampleNearest2d_cu_198c5ce237upsample_nearest2d_backward_out_frameIN3c104HalfEfXadL_ZNS0_46nearest_neighbor_exact_bw_compute_source_indexEfiiEEEEvPKT_mmmmmmPS5_ff) ;  /* 0xffffffdc04f47950 */ /* 0x000fec0003c3ffff */
        .weak           $__internal_7_$__cuda_sm20_div_u64
        .type           $__internal_7_$__cuda_sm20_div_u64,@function
        .size           $__internal_7_$__cuda_sm20_div_u64,($__internal_8_$__cuda_sm20_rem_u64 - $__internal_7_$__cuda_sm20_div_u64)
$__internal_7_$__cuda_sm20_div_u64:
        /* <DEDUP_REMOVED lines=11> */
[----:B------:R-:W-:Y:S02]  /*20e0*/  IADD3.X R15, RZ, ~R11, RZ, P0, !PT ;  /* 0x8000000bff0f7210 */ /* 0x000fe400007fe4ff */
        /* <DEDUP_REMOVED lines=19> */
[----:B------:R-:W-:-:S04]  /*2220*/  IADD3 R11, P2, R12, R11, RZ ;  /* 0x0000000b0c0b7210 */ /* 0x000fc80007f5e0ff */
[----:B------:R-:W-:Y:S01]  /*2230*/  IADD3.X R7, R8, R7, RZ, P0, !PT ;  /* 0x0000000708077210 */ /* 0x000fe200007fe4ff */
        /* <DEDUP_REMOVED lines=9> */
[C---:B------:R-:W-:Y:S02]  /*22d0*/  IADD3 R10, P2, R11.reuse, 0x1, RZ ;  /* 0x000000010b0a7810 */ /* 0x040fe40007f5e0ff */
[----:B------:R-:W-:Y:S01]  /*22e0*/  IADD3.X R7, RZ, R7, RZ, P1, !PT ;  /* 0x00000007ff077210 */ /* 0x000fe20000ffe4ff */
[----:B------:R-:W-:Y:S01]  /*22f0*/  IMAD R9, R11, R5, R9 ;  /* 0x000000050b097224 */ /* 0x000fe200078e0209 */
[----:B------:R-:W-:-:S03]  /*2300*/  IADD3 R15, P1, -R8, R2, RZ ;  /* 0x00000002080f7210 */ /* 0x000fc60007f3e1ff */
[-C--:B------:R-:W-:Y:S01]  /*2310*/  IMAD R8, R7, R4.reuse, R9 ;  /* 0x0000000407087224 */ /* 0x080fe200078e0209 */
[----:B------:R-:W-:-:S03]  /*2320*/  ISETP.GE.U32.AND P0, PT, R15, R4, PT ;  /* 0x000000040f00720c */ /* 0x000fc60003f06070 */
[----:B------:R-:W-:Y:S01]  /*2330*/  IMAD.X R14, R3, 0x1, ~R8, P1 ;  /* 0x00000001030e7824 */ /* 0x000fe200008e0e08 */
[----:B------:R-:W-:Y:S02]  /*2340*/  IADD3 R13, P1, R15, -R4, RZ ;  /* 0x800000040f0d7210 */ /* 0x000fe40007f3e0ff */
[----:B------:R-:W-:Y:S02]  /*2350*/  IADD3.X R8, RZ, R7, RZ, P2, !PT ;  /* 0x00000007ff087210 */ /* 0x000fe400017fe4ff */
[CC--:B------:R-:W-:Y:S02]  /*2360*/  ISETP.GE.U32.AND.EX P0, PT, R14.reuse, R5.reuse, PT, P0 ;  /* 0x000000050e00720c */ /* 0x0c0fe40003f06100 */
[----:B------:R-:W-:Y:S02]  /*2370*/  IADD3.X R12, R14, ~R5, RZ, P1, !PT ;  /* 0x800000050e0c7210 */ /* 0x000fe40000ffe4ff */
[----:B------:R-:W-:Y:S02]  /*2380*/  SEL R13, R13, R15, P0 ;  /* 0x0000000f0d0d7207 */ /* 0x000fe40000000000 */
[----:B------:R-:W-:-:S02]  /*2390*/  SEL R10, R10, R11, P0 ;  /* 0x0000000b0a0a7207 */ /* 0x000fc40000000000 */
[----:B------:R-:W-:Y:S02]  /*23a0*/  SEL R12, R12, R14, P0 ;  /* 0x0000000e0c0c7207 */ /* 0x000fe40000000000 */
[----:B------:R-:W-:Y:S02]  /*23b0*/  SEL R9, R8, R7, P0 ;  /* 0x0000000708097207 */ /* 0x000fe40000000000 */
[----:B------:R-:W-:Y:S02]  /*23c0*/  ISETP.GE.U32.AND P0, PT, R13, R4, PT ;  /* 0x000000040d00720c */ /* 0x000fe40003f06070 */
[----:B------:R-:W-:Y:S02]  /*23d0*/  IADD3 R7, P2, R10, 0x1, RZ ;  /* 0x000000010a077810 */ /* 0x000fe40007f5e0ff */
[----:B------:R-:W-:Y:S02]  /*23e0*/  ISETP.NE.U32.AND P1, PT, R4, RZ, PT ;  /* 0x000000ff0400720c */ /* 0x000fe40003f25070 */
[----:B------:R-:W-:Y:S01]  /*23f0*/  ISETP.GE.U32.AND.EX P0, PT, R12, R5, PT, P0 ;  /* 0x000000050c00720c */ /* 0x000fe20003f06100 */
[----:B------:R-:W-:Y:S01]  /*2400*/  IMAD.X R8, RZ, RZ, R9, P2 ;  /* 0x000000ffff087224 */ /* 0x000fe200010e0609 */
[----:B------:R-:W-:-:S02]  /*2410*/  ISETP.NE.AND.EX P1, PT, R5, RZ, PT, P1 ;  /* 0x000000ff0500720c */ /* 0x000fc40003f25310 */
[----:B------:R-:W-:Y:S01]  /*2420*/  SEL R5, R7, R10, P0 ;  /* 0x0000000a07057207 */ /* 0x000fe20000000000 */
[----:B------:R-:W-:Y:S01]  /*2430*/  HFMA2.MMA R7, -RZ, RZ, 0, 0 ;  /* 0x00000000ff077435 */ /* 0x000fe200000001ff */
[----:B------:R-:W-:Y:S02]  /*2440*/  SEL R8, R8, R9, P0 ;  /* 0x0000000908087207 */ /* 0x000fe40000000000 */
[----:B------:R-:W-:Y:S02]  /*2450*/  SEL R5, R5, 0xffffffff, P1 ;  /* 0xffffffff05057807 */ /* 0x000fe40000800000 */
[----:B------:R-:W-:Y:S01]  /*2460*/  SEL R8, R8, 0xffffffff, P1 ;  /* 0xffffffff08087807 */ /* 0x000fe20000800000 */
[----:B------:R-:W-:Y:S06]  /*2470*/  RET.REL.NODEC R6 `(_ZN2at6native53_GLOBAL__N__3bfe7fd5_20_UpSampleNearest2d_cu_198c5ce237upsample_nearest2d_backward_out_frameIN3c104HalfEfXadL_ZNS0_46nearest_neighbor_exact_bw_compute_source_indexEfiiEEEEvPKT_mmmmmmPS5_ff) ;  /* 0xffffffd806e07950 */ /* 0x000fec0003c3ffff */
        .weak           $__internal_8_$__cuda_sm20_rem_u64
        .type           $__internal_8_$__cuda_sm20_rem_u64,@function
        .size           $__internal_8_$__cuda_sm20_rem_u64,(.L_x_628 - $__internal_8_$__cuda_sm20_rem_u64)
$__internal_8_$__cuda_sm20_rem_u64:
        /* <DEDUP_REMOVED lines=15> */
[----:B------:R-:W-:-:S04]  /*2570*/  IADD3 R15, P2, R19, R14, RZ ;  /* 0x0000000e130f7210 */ /* 0x000fc80007f5e0ff */
[----:B------:R-:W-:Y:S01]  /*2580*/  IADD3.X R7, R7, R13, RZ, P0, !PT ;  /* 0x0000000d07077210 */ /* 0x000fe200007fe4ff */
        /* <DEDUP_REMOVED lines=9> */
[----:B------:R-:W-:Y:S01]  /*2620*/  IMAD.HI.U32 R9, P1, R7, R13, R14 ;  /* 0x0000000d07097227 */ /* 0x000fe2000782000e */
[----:B------:R-:W-:-:S03]  /*2630*/  HFMA2.MMA R13, -RZ, RZ, 0, 0 ;  /* 0x00000000ff0d7435 */ /* 0x000fc600000001ff */
        /* <DEDUP_REMOVED lines=17> */
[----:B------:R-:W-:Y:S02]  /*2750*/  MOV R9, 0x0 ;  /* 0x0000000000097802 */ /* 0x000fe40000000f00 */
[----:B------:R-:W-:Y:S02]  /*2760*/  IADD3.X R12, ~R6, R5, RZ, P1, !PT ;  /* 0x00000005060c7210 */ /* 0x000fe40000ffe5ff */
[----:B------:R-:W-:Y:S02]  /*2770*/  IADD3 R7, P1, -R10, R13, RZ ;  /* 0x0000000d0a077210 */ /* 0x000fe40007f3e1ff */
[----:B------:R-:W-:-:S03]  /*2780*/  ISETP.GE.U32.AND.EX P0, PT, R12, R11, PT, P0 ;  /* 0x0000000b0c00720c */ /* 0x000fc60003f06100 */
[----:B------:R-:W-:Y:S01]  /*2790*/  IMAD.X R6, R12, 0x1, ~R11, P1 ;  /* 0x000000010c067824 */ /* 0x000fe200008e0e0b */
[----:B------:R-:W-:Y:S02]  /*27a0*/  SEL R7, R7, R13, P0 ;  /* 0x0000000d07077207 */ /* 0x000fe40000000000 */
[----:B------:R-:W-:Y:S02]  /*27b0*/  ISETP.NE.U32.AND P1, PT, R10, RZ, PT ;  /* 0x000000ff0a00720c */ /* 0x000fe40003f25070 */
[----:B------:R-:W-:Y:S02]  /*27c0*/  SEL R6, R6, R12, P0 ;  /* 0x0000000c06067207 */ /* 0x000fe40000000000 */
[----:B------:R-:W-:Y:S02]  /*27d0*/  ISETP.GE.U32.AND P0, PT, R7, R10, PT ;  /* 0x0000000a0700720c */ /* 0x000fe40003f06070 */
[----:B------:R-:W-:Y:S02]  /*27e0*/  IADD3 R5, -R10, R7, RZ ;  /* 0x000000070a057210 */ /* 0x000fe40007ffe1ff */
[----:B------:R-:W-:-:S02]  /*27f0*/  ISETP.GE.U32.AND.EX P0, PT, R6, R11, PT, P0 ;  /* 0x0000000b0600720c */ /* 0x000fc40003f06100 */
[----:B------:R-:W-:Y:S02]  /*2800*/  ISETP.NE.AND.EX P1, PT, R11, RZ, PT, P1 ;  /* 0x000000ff0b00720c */ /* 0x000fe40003f25310 */
[----:B------:R-:W-:-:S04]  /*2810*/  SEL R5, R5, R7, P0 ;  /* 0x0000000705057207 */ /* 0x000fc80000000000 */
[----:B------:R-:W-:Y:S01]  /*2820*/  SEL R5, R5, 0xffffffff, P1 ;  /* 0xffffffff05057807 */ /* 0x000fe20000800000 */
[----:B------:R-:W-:Y:S06]  /*2830*/  RET.REL.NODEC R8 `(_ZN2at6native53_GLOBAL__N__3bfe7fd5_20_UpSampleNearest2d_cu_198c5ce237upsample_nearest2d_backward_out_frameIN3c104HalfEfXadL_ZNS0_46nearest_neighbor_exact_bw_compute_source_indexEfiiEEEEvPKT_mmmmmmPS5_ff) ;  /* 0xffffffd408f07950 */ /* 0x000fec0003c3ffff */
.L_x_77:
        /* <DEDUP_REMOVED lines=12> */
.L_x_628:


//--------------------- .text._ZN2at6native53_GLOBAL__N__3bfe7fd5_20_UpSampleNearest2d_cu_198c5ce237upsample_nearest2d_backward_out_frameIffXadL_ZNS0_46nearest_neighbor_exact_bw_compute_source_indexEfiiEEEEvPKT_mmmmmmPS3_ff --------------------------
	.section	.text._ZN2at6native53_GLOBAL__N__3bfe7fd5_20_UpSampleNearest2d_cu_198c5ce237upsample_nearest2d_backward_out_frameIffXadL_ZNS0_46nearest_neighbor_exact_bw_compute_source_indexEfiiEEEEvPKT_mmmmmmPS3_ff,"ax",@progbits
	.align	128
.text._ZN2at6native53_GLOBAL__N__3bfe7fd5_20_UpSampleNearest2d_cu_198c5ce237upsample_nearest2d_backward_out_frameIffXadL_ZNS0_46nearest_neighbor_exact_bw_compute_source_indexEfiiEEEEvPKT_mmmmmmPS3_ff:
        .type           _ZN2at6native53_GLOBAL__N__3bfe7fd5_20_UpSampleNearest2d_cu_198c5ce237upsample_nearest2d_backward_out_frameIffXadL_ZNS0_46nearest_neighbor_exact_bw_compute_source_indexEfiiEEEEvPKT_mmmmmmPS3_ff,@function
        .size           _ZN2at6native53_GLOBAL__N__3bfe7fd5_20_UpSampleNearest2d_cu_198c5ce237upsample_nearest2d_backward_out_frameIffXadL_ZNS0_46nearest_neighbor_exact_bw_compute_source_indexEfiiEEEEvPKT_mmmmmmPS3_ff,(.L_x_632 - _ZN2at6native53_GLOBAL__N__3bfe7fd5_20_UpSampleNearest2d_cu_198c5ce237upsample_nearest2d_backward_out_frameIffXadL_ZNS0_46nearest_neighbor_exact_bw_compute_source_indexEfiiEEEEvPKT_mmmmmmPS3_ff)
        .other          _ZN2at6native53_GLOBAL__N__3bfe7fd5_20_UpSampleNearest2d_cu_198c5ce237upsample_nearest2d_backward_out_frameIffXadL_ZNS0_46nearest_neighbor_exact_bw_compute_source_indexEfiiEEEEvPKT_mmmmmmPS3_ff,@"STO_CUDA_ENTRY STV_DEFAULT"
_ZN2at6native53_GLOBAL__N__3bfe7fd5_20_UpSampleNearest2d_cu_198c5ce237upsample_nearest2d_backward_out_frameIffXadL_ZNS0_46nearest_neighbor_exact_bw_compute_source_indexEfiiEEEEvPKT_mmmmmmPS3_ff:
        /* <DEDUP_REMOVED lines=29> */
[----:B------:R-:W-:Y:S05]  /*01d0*/  CALL.REL.NOINC `($__internal_9_$__cuda_sm20_div_s64) ;  /* 0x0000001400c47944 */ /* 0x000fea0003c00000 */
[----:B------:R-:W-:Y:S01]  /*01e0*/  IMAD.MOV.U32 R4, RZ, RZ, R6 ;  /* 0x000000ffff047224 */ /* 0x000fe200078e0006 */
[----:B------:R-:W-:Y:S01]  /*01f0*/  MOV R5, R7 ;  /* 0x0000000700057202 */ /* 0x000fe20000000f00 */
[----:B------:R-:W-:Y:S06]  /*0200*/  BRA `(.L_x_80) ;  /* 0x00000000004c7947 */ /* 0x000fec0003800000 */
.L_x_79:
        /* <DEDUP_REMOVED lines=19> */
.L_x_80:
[----:B------:R-:W-:Y:S05]  /*0340*/  BSYNC B0 ;  /* 0x0000000000007941 */ /* 0x000fea0003800000 */
.L_x_78:
        /* <DEDUP_REMOVED lines=10> */
[----:B------:R-:W-:Y:S05]  /*03f0*/  CALL.REL.NOINC `($__internal_11_$__cuda_sm20_rem_u64) ;  /* 0x0000001c00a07944 */ /* 0x000fea0003c00000 */
[----:B------:R-:W-:Y:S01]  /*0400*/  MOV R0, R5 ;  /* 0x0000000500007202 */ /* 0x000fe20000000f00 */
[----:B------:R-:W-:Y:S06]  /*0410*/  BRA `(.L_x_83) ;  /* 0x0000000000487947 */ /* 0x000fec0003800000 */
.L_x_82:
        /* <DEDUP_REMOVED lines=18> */
.L_x_83:
[----:B------:R-:W-:Y:S05]  /*0540*/  BSYNC B0 ;  /* 0x0000000000007941 */ /* 0x000fea0003800000 */
.L_x_81:
[----:B------:R-:W-:Y:S01]  /*0550*/  ULDC UR4, c[0x0][0x244] ;  /* 0x0000910000047ab9 */ /* 0x000fe20000000800 */
[----:B------:R-:W-:Y:S01]  /*0560*/  BSSY B0, `(.L_x_84) ;  /* 0x0000023000007945 */ /* 0x000fe20003800000 */
[----:B------:R-:W-:-:S04]  /*0570*/  LOP3.LUT R4, R3, UR4, RZ, 0xfc, !PT ;  /* 0x0000000403047c12 */ /* 0x000fc8000f8efcff */
[----:B------:R-:W-:-:S13]  /*0580*/  ISETP.NE.U32.AND P0, PT, R4, RZ, PT ;  /* 0x000000ff0400720c */ /* 0x000fda0003f05070 */
[----:B------:R-:W-:Y:S05]  /*0590*/  @!P0 BRA `(.L_x_85) ;  /* 0x0000000000208947 */ /* 0x000fea0003800000 */
[----:B------:R-:W-:-:S07]  /*05a0*/  MOV R6, 0x5c0 ;  /* 0x000005c000067802 */ /* 0x000fce0000000f00 */
[----:B------:R-:W-:Y:S05]  /*05b0*/  CALL.REL.NOINC `($__internal_10_$__cuda_sm20_div_u64) ;  /* 0x00000018001c7944 */ /* 0x000fea0003c00000 */
[----:B------:R-:W-:Y:S01]  /*05c0*/  IMAD.MOV R7, RZ, RZ, -R5 ;  /* 0x000000ffff077224 */ /* 0x000fe200078e0a05 */
[----:B------:R-:W-:Y:S01]  /*05d0*/  ULDC UR4, c[0x0][0x240] ;  /* 0x0000900000047ab9 */ /* 0x000fe20000000800 */
[----:B------:R-:W-:Y:S02]  /*05e0*/  MOV R6, R5 ;  /* 0x0000000500067202 */ /* 0x000fe40000000f00 */
[----:B------:R-:W-:Y:S02]  /*05f0*/  IMAD R4, R7, UR4, R2 ;  /* 0x0000000407047c24 */ /* 0x000fe4000f8e0202 */
[----:B------:R-:W-:Y:S01]  /*0600*/  IMAD.MOV.U32 R7, RZ, RZ, R8 ;  /* 0x000000ffff077224 */ /* 0x000fe200078e0008 */
[----:B------:R-:W-:Y:S06]  /*0610*/  BRA `(.L_x_86) ;  /* 0x00000000005c7947 */ /* 0x000fec0003800000 */
.L_x_85:
        /* <DEDUP_REMOVED lines=23> */
.L_x_86:
[----:B------:R-:W-:Y:S05]  /*0790*/  BSYNC B0 ;  /* 0x0000000000007941 */ /* 0x000fea0003800000 */
.L_x_84:
        /* <DEDUP_REMOVED lines=10> */
[----:B------:R-:W-:Y:S05]  /*0840*/  CALL.REL.NOINC `($__internal_11_$__cuda_sm20_rem_u64) ;  /* 0x00000018008c7944 */ /* 0x000fea0003c00000 */
[----:B------:R-:W-:Y:S05]  /*0850*/  BRA `(.L_x_89) ;  /* 0x0000000000487947 */ /* 0x000fea0003800000 */
.L_x_88:
        /* <DEDUP_REMOVED lines=18> */
.L_x_89:
[----:B------:R-:W-:Y:S05]  /*0980*/  BSYNC B0 ;  /* 0x0000000000007941 */ /* 0x000fea0003800000 */
.L_x_87:
        /* <DEDUP_REMOVED lines=30> */
.L_x_102:
[----:B------:R-:W-:Y:S01]  /*0b70*/  ISETP.GE.AND P0, PT, R5, R6, PT ;  /* 0x000000060500720c */ /* 0x000fe20003f06270 */
[----:B------:R-:W-:Y:S01]  /*0b80*/  BSSY B1, `(.L_x_90) ;  /* 0x00000c7000017945 */ /* 0x000fe20003800000 */
[----:B------:R-:W-:-:S11]  /*0b90*/  IMAD.MOV.U32 R26, RZ, RZ, RZ ;  /* 0x000000ffff1a7224 */ /* 0x000fd600078e00ff */
[----:B------:R-:W-:Y:S05]  /*0ba0*/  @P0 BRA `(.L_x_91) ;  /* 0x0000000c00100947 */ /* 0x000fea0003800000 */
[----:B------:R-:W-:Y:S01]  /*0bb0*/  HFMA2.MMA R26, -RZ, RZ, 0, 0 ;  /* 0x00000000ff1a7435 */ /* 0x000fe200000001ff */
[----:B------:R-:W-:-:S10]  /*0bc0*/  IMAD.MOV.U32 R8, RZ, RZ, R5 ;  /* 0x000000ffff087224 */ /* 0x000fd400078e0005 */
.L_x_101:
        /* <DEDUP_REMOVED lines=34> */
[----:B------:R-:W2:Y:S01]  /*0df0*/  LDG.E R11, desc[UR10][R14.64] ;  /* 0x0000000a0e0b7981 */ /* 0x000ea2000c1e1900 */
[----:B------:R-:W-:Y:S02]  /*0e00*/  ISETP.NE.AND P0, PT, R9, 0x1, PT ;  /* 0x000000010900780c */ /* 0x000fe40003f05270 */
[----:B------:R-:W-:Y:S01]  /*0e10*/  IADD3 R10, R12, 0x1, RZ ;  /* 0x000000010c0a7810 */ /* 0x000fe20007ffe0ff */
[----:B--2---:R-:W-:-:S10]  /*0e20*/  FADD.FTZ R26, R26, R11 ;  /* 0x0000000b1a1a7221 */ /* 0x004fd40000010000 */
[----:B------:R-:W-:Y:S05]  /*0e30*/  @!P0 BRA `(.L_x_95) ;  /* 0x0000000000208947 */ /* 0x000fea0003800000 */
[----:B------:R-:W-:Y:S02]  /*0e40*/  ISETP.NE.AND P0, PT, R9, 0x2, PT ;  /* 0x000000020900780c */ /* 0x000fe40003f05270 */
[----:B------:R-:W2:Y:S11]  /*0e50*/  LDG.E R9, desc[UR10][R14.64+0x4] ;  /* 0x0000040a0e097981 */ /* 0x000eb6000c1e1900 */
[----:B------:R-:W3:Y:S01]  /*0e60*/  @P0 LDG.E R11, desc[UR10][R14.64+0x8] ;  /* 0x0000080a0e0b0981 */ /* 0x000ee2000c1e1900 */
[C---:B------:R-:W-:Y:S01]  /*0e70*/  VIADD R16, R12.reuse, 0x3 ;  /* 0x000000030c107836 */ /* 0x040fe20000000000 */
[----:B------:R-:W-:-:S03]  /*0e80*/  IADD3 R10, R12, 0x2, RZ ;  /* 0x000000020c0a7810 */ /* 0x000fc60007ffe0ff */
[----:B------:R-:W-:Y:S02]  /*0e90*/  @P0 IMAD.MOV.U32 R10, RZ, RZ, R16 ;  /* 0x000000ffff0a0224 */ /* 0x000fe400078e0010 */
[----:B--2---:R-:W-:-:S04]  /*0ea0*/  FADD.FTZ R26, R26, R9 ;  /* 0x000000091a1a7221 */ /* 0x004fc80000010000 */
[----:B---3--:R-:W-:-:S07]  /*0eb0*/  @P0 FADD.FTZ R26, R26, R11 ;  /* 0x0000000b1a1a0221 */ /* 0x008fce0000010000 */
.L_x_95:
[----:B------:R-:W-:Y:S05]  /*0ec0*/  BSYNC B2 ;  /* 0x0000000000027941 */ /* 0x000fea0003800000 */
.L_x_94:
        /* <DEDUP_REMOVED lines=22> */
.L_x_98:
        /* <DEDUP_REMOVED lines=9> */
[----:B------:R-:W2:Y:S04]  /*10c0*/  LDG.E R25, desc[UR10][R28.64] ;  /* 0x0000000a1c197981 */ /* 0x000ea8000c1e1900 */
[----:B------:R-:W3:Y:S04]  /*10d0*/  LDG.E R24, desc[UR10][R28.64+0x4] ;  /* 0x0000040a1c187981 */ /* 0x000ee8000c1e1900 */
[----:B------:R-:W4:Y:S01]  /*10e0*/  LDG.E R27, desc[UR10][R28.64+0x8] ;  /* 0x0000080a1c1b7981 */ /* 0x000f22000c1e1900 */
[----:B------:R-:W-:-:S03]  /*10f0*/  VIADD R16, R10, 0x4 ;  /* 0x000000040a107836 */ /* 0x000fc60000000000 */
[----:B------:R0:W5:Y:S02]  /*1100*/  LDG.E R18, desc[UR10][R28.64+0xc] ;  /* 0x00000c0a1c127981 */ /* 0x000164000c1e1900 */
[----:B------:R-:W-:-:S03]  /*1110*/  SHF.R.S32.HI R17, RZ, 0x1f, R16 ;  /* 0x0000001fff117819 */ /* 0x000fc60000011410 */
[----:B------:R-:W-:-:S05]  /*1120*/  IMAD.WIDE.U32 R16, R14, UR12, R16 ;  /* 0x0000000c0e107c25 */ /* 0x000fca000f8e0010 */
[----:B------:R-:W-:Y:S02]  /*1130*/  IADD3 R11, R19, R17, RZ ;  /* 0x00000011130b7210 */ /* 0x000fe40007ffe0ff */
[----:B------:R-:W-:-:S04]  /*1140*/  LEA R22, P2, R16, UR14, 0x2 ;  /* 0x0000000e10167c11 */ /* 0x000fc8000f8410ff */
[----:B------:R-:W-:-:S05]  /*1150*/  LEA.HI.X R23, R16, UR15, R11, 0x2, P2 ;  /* 0x0000000f10177c11 */ /* 0x000fca00090f140b */
[----:B------:R-:W5:Y:S01]  /*1160*/  LDG.E R11, desc[UR10][R22.64] ;  /* 0x0000000a160b7981 */ /* 0x000f62000c1e1900 */
[----:B------:R-:W-:-:S03]  /*1170*/  VIADD R16, R10, 0x8 ;  /* 0x000000080a107836 */ /* 0x000fc60000000000 */
[----:B------:R-:W5:Y:S02]  /*1180*/  LDG.E R20, desc[UR10][R22.64+0x4] ;  /* 0x0000040a16147981 */ /* 0x000f64000c1e1900 */
[--C-:B------:R-:W-:Y:S02]  /*1190*/  SHF.R.S32.HI R17, RZ, 0x1f, R16.reuse ;  /* 0x0000001fff117819 */ /* 0x100fe40000011410 */
[----:B------:R-:W5:Y:S01]  /*11a0*/  LDG.E R21, desc[UR10][R22.64+0x8] ;  /* 0x0000080a16157981 */ /* 0x000f62000c1e1900 */
[----:B------:R-:W-:-:S05]  /*11b0*/  IMAD.WIDE.U32 R16, R14, UR12, R16 ;  /* 0x0000000c0e107c25 */ /* 0x000fca000f8e0010 */
[----:B------:R-:W-:Y:S02]  /*11c0*/  IADD3 R17, R19, R17, RZ ;  /* 0x0000001113117210 */ /* 0x000fe40007ffe0ff */
[C---:B0-----:R-:W-:Y:S01]  /*11d0*/  LEA R28, P2, R16.reuse, UR14, 0x2 ;  /* 0x0000000e101c7c11 */ /* 0x041fe2000f8410ff */
[----:B------:R-:W5:Y:S03]  /*11e0*/  LDG.E R22, desc[UR10][R22.64+0xc] ;  /* 0x00000c0a16167981 */ /* 0x000f66000c1e1900 */
[----:B------:R-:W-:-:S05]  /*11f0*/  LEA.HI.X R29, R16, UR15, R17, 0x2, P2 ;  /* 0x0000000f101d7c11 */ /* 0x000fca00090f1411 */
[----:B------:R-:W5:Y:S01]  /*1200*/  LDG.E R23, desc[UR10][R28.64] ;  /* 0x0000000a1c177981 */ /* 0x000f62000c1e1900 */
[----:B--2---:R-:W-:-:S03]  /*1210*/  FADD.FTZ R25, R25, R26 ;  /* 0x0000001a19197221 */ /* 0x004fc60000010000 */
[----:B------:R-:W2:Y:S01]  /*1220*/  LDG.E R26, desc[UR10][R28.64+0xc] ;  /* 0x00000c0a1c1a7981 */ /* 0x000ea2000c1e1900 */
[----:B---3--:R-:W-:-:S03]  /*1230*/  FADD.FTZ R16, R25, R24 ;  /* 0x0000001819107221 */ /* 0x008fc60000010000 */
[----:B------:R-:W3:Y:S01]  /*1240*/  LDG.E R24, desc[UR10][R28.64+0x4] ;  /* 0x0000040a1c187981 */ /* 0x000ee2000c1e1900 */
[----:B----4-:R-:W-:Y:S01]  /*1250*/  FADD.FTZ R27, R16, R27 ;  /* 0x0000001b101b7221 */ /* 0x010fe20000010000 */
[----:B------:R-:W-:Y:S02]  /*1260*/  VIADD R16, R10, 0xc ;  /* 0x0000000c0a107836 */ /* 0x000fe40000000000 */
[----:B------:R0:W4:Y:S03]  /*1270*/  LDG.E R25, desc[UR10][R28.64+0x8] ;  /* 0x0000080a1c197981 */ /* 0x000126000c1e1900 */
[----:B------:R-:W-:Y:S01]  /*1280*/  SHF.R.S32.HI R17, RZ, 0x1f, R16 ;  /* 0x0000001fff117819 */ /* 0x000fe20000011410 */
[----:B-----5:R-:W-:Y:S02]  /*1290*/  FADD.FTZ R27, R27, R18 ;  /* 0x000000121b1b7221 */ /* 0x020fe40000010000 */
[----:B------:R-:W-:-:S05]  /*12a0*/  IMAD.WIDE.U32 R16, R14, UR12, R16 ;  /* 0x0000000c0e107c25 */ /* 0x000fca000f8e0010 */
[----:B------:R-:W-:Y:S02]  /*12b0*/  IADD3 R19, R19, R17, RZ ;  /* 0x0000001113137210 */ /* 0x000fe40007ffe0ff */
[----:B------:R-:W-:-:S04]  /*12c0*/  LEA R18, P2, R16, UR14, 0x2 ;  /* 0x0000000e10127c11 */ /* 0x000fc8000f8410ff */
[----:B------:R-:W-:-:S05]  /*12d0*/  LEA.HI.X R19, R16, UR15, R19, 0x2, P2 ;  /* 0x0000000f10137c11 */ /* 0x000fca00090f1413 */
[----:B------:R-:W5:Y:S01]  /*12e0*/  LDG.E R16, desc[UR10][R18.64] ;  /* 0x0000000a12107981 */ /* 0x000f62000c1e1900 */
[----:B0-----:R-:W-:-:S03]  /*12f0*/  FADD.FTZ R29, R27, R11 ;  /* 0x0000000b1b1d7221 */ /* 0x001fc60000010000 */
[----:B------:R-:W5:Y:S04]  /*1300*/  LDG.E R11, desc[UR10][R18.64+0x4] ;  /* 0x0000040a120b7981 */ /* 0x000f68000c1e1900 */
[----:B------:R-:W5:Y:S04]  /*1310*/  LDG.E R17, desc[UR10][R18.64+0x8] ;  /* 0x0000080a12117981 */ /* 0x000f68000c1e1900 */
[----:B------:R-:W5:Y:S01]  /*1320*/  LDG.E R27, desc[UR10][R18.64+0xc] ;  /* 0x00000c0a121b7981 */ /* 0x000f62000c1e1900 */
[----:B------:R-:W-:-:S04]  /*1330*/  FADD.FTZ R20, R29, R20 ;  /* 0x000000141d147221 */ /* 0x000fc80000010000 */
[----:B------:R-:W-:-:S04]  /*1340*/  FADD.FTZ R21, R20, R21 ;  /* 0x0000001514157221 */ /* 0x000fc80000010000 */
[----:B------:R-:W-:-:S04]  /*1350*/  FADD.FTZ R22, R21, R22 ;  /* 0x0000001615167221 */ /* 0x000fc80000010000 */
[----:B------:R-:W-:Y:S01]  /*1360*/  FADD.FTZ R23, R22, R23 ;  /* 0x0000001716177221 */ /* 0x000fe20000010000 */
[----:B------:R-:W-:-:S05]  /*1370*/  VIADD R10, R10, 0x10 ;  /* 0x000000100a0a7836 */ /* 0x000fca0000000000 */
[----:B------:R-:W-:Y:S01]  /*1380*/  ISETP.GE.AND P2, PT, R10, R7, PT ;  /* 0x000000070a00720c */ /* 0x000fe20003f46270 */
[----:B---3--:R-:W-:-:S04]  /*1390*/  FADD.FTZ R24, R23, R24 ;  /* 0x0000001817187221 */ /* 0x008fc80000010000 */
[----:B----4-:R-:W-:-:S04]  /*13a0*/  FADD.FTZ R25, R24, R25 ;  /* 0x0000001918197221 */ /* 0x010fc80000010000 */
[----:B--2---:R-:W-:-:S04]  /*13b0*/  FADD.FTZ R25, R25, R26 ;  /* 0x0000001a19197221 */ /* 0x004fc80000010000 */
[----:B-----5:R-:W-:-:S04]  /*13c0*/  FADD.FTZ R16, R25, R16 ;  /* 0x0000001019107221 */ /* 0x020fc80000010000 */
[----:B------:R-:W-:-:S04]  /*13d0*/  FADD.FTZ R16, R16, R11 ;  /* 0x0000000b10107221 */ /* 0x000fc80000010000 */
[----:B------:R-:W-:-:S04]  /*13e0*/  FADD.FTZ R16, R16, R17 ;  /* 0x0000001110107221 */ /* 0x000fc80000010000 */
[----:B------:R-:W-:Y:S01]  /*13f0*/  FADD.FTZ R26, R16, R27 ;  /* 0x0000001b101a7221 */ /* 0x000fe20000010000 */
[----:B------:R-:W-:Y:S06]  /*1400*/  @!P2 BRA `(.L_x_98) ;  /* 0xfffffffc0008a947 */ /* 0x000fec000383ffff */
.L_x_97:
[----:B------:R-:W-:Y:S05]  /*1410*/  BSYNC B2 ;  /* 0x0000000000027941 */ /* 0x000fea0003800000 */
.L_x_96:
        /* <DEDUP_REMOVED lines=16> */
[----:B------:R-:W2:Y:S01]  /*1520*/  LDG.E R23, desc[UR10][R20.64] ;  /* 0x0000000a14177981 */ /* 0x000ea2000c1e1900 */
[----:B------:R-:W-:-:S03]  /*1530*/  IMAD.IADD R7, R11, 0x1, R17 ;  /* 0x000000010b077824 */ /* 0x000fc600078e0211 */
[----:B------:R-:W3:Y:S01]  /*1540*/  LDG.E R22, desc[UR10][R20.64+0x4] ;  /* 0x0000040a14167981 */ /* 0x000ee2000c1e1900 */
[----:B------:R-:W-:-:S03]  /*1550*/  LEA R18, P0, R16, UR14, 0x2 ;  /* 0x0000000e10127c11 */ /* 0x000fc6000f8010ff */
[----:B------:R-:W4:Y:S01]  /*1560*/  LDG.E R11, desc[UR10][R20.64+0x8] ;  /* 0x0000080a140b7981 */ /* 0x000f22000c1e1900 */
[----:B------:R-:W-:-:S03]  /*1570*/  LEA.HI.X R19, R16, UR15, R7, 0x2, P0 ;  /* 0x0000000f10137c11 */ /* 0x000fc600080f1407 */
[----:B------:R-:W5:Y:S04]  /*1580*/  LDG.E R16, desc[UR10][R20.64+0xc] ;  /* 0x00000c0a14107981 */ /* 0x000f68000c1e1900 */
[----:B------:R-:W5:Y:S04]  /*1590*/  LDG.E R24, desc[UR10][R18.64] ;  /* 0x0000000a12187981 */ /* 0x000f68000c1e1900 */
[----:B------:R-:W5:Y:S04]  /*15a0*/  LDG.E R28, desc[UR10][R18.64+0x4] ;  /* 0x0000040a121c7981 */ /* 0x000f68000c1e1900 */
[----:B------:R-:W5:Y:S04]  /*15b0*/  LDG.E R7, desc[UR10][R18.64+0x8] ;  /* 0x0000080a12077981 */ /* 0x000f68000c1e1900 */
[----:B------:R-:W5:Y:S01]  /*15c0*/  LDG.E R17, desc[UR10][R18.64+0xc] ;  /* 0x00000c0a12117981 */ /* 0x000f62000c1e1900 */
[----:B------:R-:W-:-:S02]  /*15d0*/  PLOP3.LUT P0, PT, PT, PT, PT, 0x8, 0x0 ;  /* 0x000000000000781c */ /* 0x000fc40003f0e170 */
[----:B------:R-:W-:Y:S01]  /*15e0*/  IADD3 R10, R10, 0x8, RZ ;  /* 0x000000080a0a7810 */ /* 0x000fe20007ffe0ff */
[----:B--2---:R-:W-:-:S04]  /*15f0*/  FADD.FTZ R23, R26, R23 ;  /* 0x000000171a177221 */ /* 0x004fc80000010000 */
[----:B---3--:R-:W-:-:S04]  /*1600*/  FADD.FTZ R22, R23, R22 ;  /* 0x0000001617167221 */ /* 0x008fc80000010000 */
[----:B----4-:R-:W-:-:S04]  /*1610*/  FADD.FTZ R11, R22, R11 ;  /* 0x0000000b160b7221 */ /* 0x010fc80000010000 */
[----:B-----5:R-:W-:-:S04]  /*1620*/  FADD.FTZ R11, R11, R16 ;  /* 0x000000100b0b7221 */ /* 0x020fc80000010000 */
[----:B------:R-:W-:-:S04]  /*1630*/  FADD.FTZ R11, R11, R24 ;  /* 0x000000180b0b7221 */ /* 0x000fc80000010000 */
[----:B------:R-:W-:-:S04]  /*1640*/  FADD.FTZ R28, R11, R28 ;  /* 0x0000001c0b1c7221 */ /* 0x000fc80000010000 */
[----:B------:R-:W-:-:S04]  /*1650*/  FADD.FTZ R7, R28, R7 ;  /* 0x000000071c077221 */ /* 0x000fc80000010000 */
[----:B------:R-:W-:-:S07]  /*1660*/  FADD.FTZ R26, R7, R17 ;  /* 0x00000011071a7221 */ /* 0x000fce0000010000 */
.L_x_100:
[----:B------:R-:W-:Y:S05]  /*1670*/  BSYNC B2 ;  /* 0x0000000000027941 */ /* 0x000fea0003800000 */
.L_x_99:
        /* <DEDUP_REMOVED lines=11> */
[----:B------:R-:W2:Y:S04]  /*1730*/  LDG.E R7, desc[UR10][R10.64] ;  /* 0x0000000a0a077981 */ /* 0x000ea8000c1e1900 */
[----:B------:R-:W3:Y:S04]  /*1740*/  LDG.E R14, desc[UR10][R10.64+0x4] ;  /* 0x0000040a0a0e7981 */ /* 0x000ee8000c1e1900 */
[----:B------:R-:W4:Y:S04]  /*1750*/  LDG.E R16, desc[UR10][R10.64+0x8] ;  /* 0x0000080a0a107981 */ /* 0x000f28000c1e1900 */
[----:B------:R-:W5:Y:S01]  /*1760*/  LDG.E R18, desc[UR10][R10.64+0xc] ;  /* 0x00000c0a0a127981 */ /* 0x000f62000c1e1900 */
[----:B--2---:R-:W-:-:S04]  /*1770*/  FADD.FTZ R7, R26, R7 ;  /* 0x000000071a077221 */ /* 0x004fc80000010000 */
[----:B---3--:R-:W-:-:S04]  /*1780*/  FADD.FTZ R7, R7, R14 ;  /* 0x0000000e07077221 */ /* 0x008fc80000010000 */
[----:B----4-:R-:W-:-:S04]  /*1790*/  FADD.FTZ R7, R7, R16 ;  /* 0x0000001007077221 */ /* 0x010fc80000010000 */
[----:B-----5:R-:W-:-:S07]  /*17a0*/  FADD.FTZ R26, R7, R18 ;  /* 0x00000012071a7221 */ /* 0x020fce0000010000 */
.L_x_93:
[----:B------:R-:W-:Y:S05]  /*17b0*/  BSYNC B0 ;  /* 0x0000000000007941 */ /* 0x000fea0003800000 */
.L_x_92:
[----:B------:R-:W-:-:S04]  /*17c0*/  IADD3 R8, R8, 0x1, RZ ;  /* 0x0000000108087810 */ /* 0x000fc80007ffe0ff */
[----:B------:R-:W-:-:S13]  /*17d0*/  ISETP.GE.AND P0, PT, R8, R6, PT ;  /* 0x000000060800720c */ /* 0x000fda0003f06270 */
[----:B------:R-:W-:Y:S05]  /*17e0*/  @!P0 BRA `(.L_x_101) ;  /* 0xfffffff000f88947 */ /* 0x000fea000383ffff */
.L_x_91:
[----:B------:R-:W-:Y:S05]  /*17f0*/  BSYNC B1 ;  /* 0x0000000000017941 */ /* 0x000fea0003800000 */
.L_x_90:
[----:B------:R-:W0:Y:S01]  /*1800*/  LDC.64 R14, c[0x0][0x218] ;  /* 0x00008600ff0e7b82 */ /* 0x000e220000000a00 */
[----:B------:R-:W-:Y:S01]  /*1810*/  ULDC.64 UR12, c[0x0][0x248] ;  /* 0x00009200000c7ab9 */ /* 0x000fe20000000a00 */
[----:B------:R-:W-:Y:S01]  /*1820*/  UIADD3 UR4, UR4, 0x1, URZ ;  /* 0x0000000104047890 */ /* 0x000fe2000fffe03f */
[----:B------:R-:W-:-:S04]  /*1830*/  LEA R8, P0, R2, UR12, 0x2 ;  /* 0x0000000c02087c11 */ /* 0x000fc8000f8010ff */
[----:B------:R-:W-:Y:S01]  /*1840*/  LEA.HI.X R9, R2, UR13, R3, 0x2, P0 ;  /* 0x0000000d02097c11 */ /* 0x000fe200080f1403 */
[----:B------:R-:W1:Y:S04]  /*1850*/  LDC.64 R16, c[0x0][0x220] ;  /* 0x00008800ff107b82 */ /* 0x000e680000000a00 */
[----:B------:R2:W-:Y:S01]  /*1860*/  STG.E desc[UR10][R8.64], R26 ;  /* 0x0000001a08007986 */ /* 0x0005e2000c10190a */
        /* <DEDUP_REMOVED lines=8> */
        .weak           $__internal_9_$__cuda_sm20_div_s64
        .type           $__internal_9_$__cuda_sm20_div_s64,@function
        .size           $__internal_9_$__cuda_sm20_div_s64,($__internal_10_$__cuda_sm20_div_u64 - $__internal_9_$__cuda_sm20_div_s64)
$__internal_9_$__cuda_sm20_div_s64:
        /* <DEDUP_REMOVED lines=83> */
[----:B------:R-:W-:Y:S06]  /*1e20*/  RET.REL.NODEC R4 `(_ZN2at6native53_GLOBAL__N__3bfe7fd5_20_UpSampleNearest2d_cu_198c5ce237upsample_nearest2d_backward_out_frameIffXadL_ZNS0_46nearest_neighbor_exact_bw_compute_source_indexEfiiEEEEvPKT_mmmmmmPS3_ff) ;  /* 0xffffffe004747950 */ /* 0x000fec0003c3ffff */
        .weak           $__internal_10_$__cuda_sm20_div_u64
        .type           $__internal_10_$__cuda_sm20_div_u64,@function
        .size           $__internal_10_$__cuda_sm20_div_u64,($__internal_11_$__cuda_sm20_rem_u64 - $__internal_10_$__cuda_sm20_div_u64)
$__internal_10_$__cuda_sm20_div_u64:
        /* <DEDUP_REMOVED lines=68> */
[----:B------:R-:W-:Y:S06]  /*2270*/  RET.REL.NODEC R6 `(_ZN2at6native53_GLOBAL__N__3bfe7fd5_20_UpSampleNearest2d_cu_198c5ce237upsample_nearest2d_backward_out_frameIffXadL_ZNS0_46nearest_neighbor_exact_bw_compute_source_indexEfiiEEEEvPKT_mmmmmmPS3_ff) ;  /* 0xffffffdc06607950 */ /* 0x000fec0003c3ffff */
        .weak           $__internal_11_$__cuda_sm20_rem_u64
        .type           $__internal_11_$__cuda_sm20_rem_u64,@function
        .size           $__internal_11_$__cuda_sm20_rem_u64,(.L_x_632 - $__internal_11_$__cuda_sm20_rem_u64)
$__internal_11_$__cuda_sm20_rem_u64:
        /* <DEDUP_REMOVED lines=59> */
[----:B------:R-:W-:Y:S06]  /*2630*/  RET.REL.NODEC R8 `(_ZN2at6native53_GLOBAL__N__3bfe7fd5_20_UpSampleNearest2d_cu_198c5ce237upsample_nearest2d_backward_out_frameIffXadL_ZNS0_46nearest_neighbor_exact_bw_compute_source_indexEfiiEEEEvPKT_mmmmmmPS3_ff) ;  /* 0xffffffd808707950 */ /* 0x000fec0003c3ffff */
.L_x_103:
        /* <DEDUP_REMOVED lines=12> */
.L_x_632:


//--------------------- .text._ZN2at6native53_GLOBAL__N__3bfe7fd5_20_UpSampleNearest2d_cu_198c5ce237upsample_nearest2d_backward_out_frameIddXadL_ZNS0_46nearest_neighbor_exact_bw_compute_source_indexEfiiEEEEvPKT_mmmmmmPS3_ff --------------------------
	.section	.text._ZN2at6native53_GLOBAL__N__3bfe7fd5_20_UpSampleNearest2d_cu_198c5ce237upsample_nearest2d_backward_out_frameIddXadL_ZNS0_46nearest_neighbor_exact_bw_compute_source_indexEfiiEEEEvPKT_mmmmmmPS3_ff,"ax",@progbits
	.align	128
.text._ZN2at6native53_GLOBAL__N__3bfe7fd5_20_UpSampleNearest2d_cu_198c5ce237upsample_nearest2d_backward_out_frameIddXadL_ZNS0_46nearest_neighbor_exact_bw_compute_source_indexEfiiEEEEvPKT_mmmmmmPS3_ff:
        .type           _ZN2at6native53_GLOBAL__N__3bfe7fd5_20_UpSampleNearest2d_cu_198c5ce237upsample_nearest2d_backward_out_frameIddXadL_ZNS0_46nearest_neighbor_exact_bw_compute_source_indexEfiiEEEEvPKT_mmmmmmPS3_ff,@function
        .size           _ZN2at6native53_GLOBAL__N__3bfe7fd5_20_UpSampleNearest2d_cu_198c5ce237upsample_nearest2d_backward_out_frameIddXadL_ZNS0_46nearest_neighbor_exact_bw_compute_source_indexEfiiEEEEvPKT_mmmmmmPS3_ff,(.L_x_636 - _ZN2at6native53_GLOBAL__N__3bfe7fd5_20_UpSampleNearest2d_cu_198c5ce237upsample_nearest2d_backward_out_frameIddXadL_ZNS0_46nearest_neighbor_exact_bw_compute_source_indexEfiiEEEEvPKT_mmmmmmPS3_ff)
        .other          _ZN2at6native53_GLOBAL__N__3bfe7fd5_20_UpSampleNearest2d_cu_198c5ce237upsample_nearest2d_backward_out_frameIddXadL_ZNS0_46nearest_neighbor_exact_bw_compute_source_indexEfiiEEEEvPKT_mmmmmmPS3_ff,@"STO_CUDA_ENTRY STV_DEFAULT"
_ZN2at6native53_GLOBAL__N__3bfe7fd5_20_UpSampleNearest2d_cu_198c5ce237upsample_nearest2d_backward_out_frameIddXadL_ZNS0_46nearest_neighbor_exact_bw_compute_source_indexEfiiEEEEvPKT_mmmmmmPS3_ff:
        /* <DEDUP_REMOVED lines=29> */
[----:B------:R-:W-:Y:S05]  /*01d0*/  CALL.REL.NOINC `($__internal_12_$__cuda_sm20_div_s64) ;  /* 0x0000001400d47944 */ /* 0x000fea0003c00000 */
[----:B------:R-:W-:Y:S01]  /*01e0*/  IMAD.MOV.U32 R4, RZ, RZ, R6 ;  /* 0x000000ffff047224 */ /* 0x000fe200078e0006 */
[----:B------:R-:W-:Y:S01]  /*01f0*/  MOV R5, R7 ;  /* 0x0000000700057202 */ /* 0x000fe20000000f00 */
[----:B------:R-:W-:Y:S06]  /*0200*/  BRA `(.L_x_106) ;  /* 0x00000000004c7947 */ /* 0x000fec0003800000 */
.L_x_105:
        /* <DEDUP_REMOVED lines=19> */
.L_x_106:
[----:B------:R-:W-:Y:S05]  /*0340*/  BSYNC B0 ;  /* 0x0000000000007941 */ /* 0x000fea0003800000 */
.L_x_104:
        /* <DEDUP_REMOVED lines=10> */
[----:B------:R-:W-:Y:S05]  /*03f0*/  CALL.REL.NOINC `($__internal_14_$__cuda_sm20_rem_u64) ;  /* 0x0000001c00b07944 */ /* 0x000fea0003c00000 */
[----:B------:R-:W-:Y:S01]  /*0400*/  MOV R0, R5 ;  /* 0x0000000500007202 */ /* 0x000fe20000000f00 */
[----:B------:R-:W-:Y:S06]  /*0410*/  BRA `(.L_x_109) ;  /* 0x0000000000487947 */ /* 0x000fec0003800000 */
.L_x_108:
        /* <DEDUP_REMOVED lines=18> */
.L_x_109:
[----:B------:R-:W-:Y:S05]  /*0540*/  BSYNC B0 ;  /* 0x0000000000007941 */ /* 0x000fea0003800000 */
.L_x_107:
[----:B------:R-:W-:Y:S01]  /*0550*/  ULDC UR4, c[0x0][0x244] ;  /* 0x0000910000047ab9 */ /* 0x000fe20000000800 */
[----:B------:R-:W-:Y:S01]  /*0560*/  BSSY B0, `(.L_x_110) ;  /* 0x0000023000007945 */ /* 0x000fe20003800000 */
[----:B------:R-:W-:-:S04]  /*0570*/  LOP3.LUT R4, R3, UR4, RZ, 0xfc, !PT ;  /* 0x0000000403047c12 */ /* 0x000fc8000f8efcff */
[----:B------:R-:W-:-:S13]  /*0580*/  ISETP.NE.U32.AND P0, PT, R4, RZ, PT ;  /* 0x000000ff0400720c */ /* 0x000fda0003f05070 */
[----:B------:R-:W-:Y:S05]  /*0590*/  @!P0 BRA `(.L_x_111) ;  /* 0x0000000000208947 */ /* 0x000fea0003800000 */
[----:B------:R-:W-:-:S07]  /*05a0*/  MOV R6, 0x5c0 ;  /* 0x000005c000067802 */ /* 0x000fce0000000f00 */
[----:B------:R-:W-:Y:S05]  /*05b0*/  CALL.REL.NOINC `($__internal_13_$__cuda_sm20_div_u64) ;  /* 0x00000018002c7944 */ /* 0x000fea0003c00000 */
[--C-:B------:R-:W-:Y:S01]  /*05c0*/  IMAD.MOV R7, RZ, RZ, -R5.reuse ;  /* 0x000000ffff077224 */ /* 0x100fe200078e0a05 */
[----:B------:R-:W-:Y:S01]  /*05d0*/  ULDC UR4, c[0x0][0x240] ;  /* 0x0000900000047ab9 */ /* 0x000fe20000000800 */
[----:B------:R-:W-:Y:S02]  /*05e0*/  IMAD.MOV.U32 R6, RZ, RZ, R5 ;  /* 0x000000ffff067224 */ /* 0x000fe400078e0005 */
[----:B------:R-:W-:Y:S01]  /*05f0*/  IMAD R4, R7, UR4, R2 ;  /* 0x0000000407047c24 */ /* 0x000fe2000f8e0202 */
[----:B------:R-:W-:Y:S01]  /*0600*/  MOV R7, R8 ;  /* 0x0000000800077202 */ /* 0x000fe20000000f00 */
[----:B------:R-:W-:Y:S06]  /*0610*/  BRA `(.L_x_112) ;  /* 0x00000000005c7947 */ /* 0x000fec0003800000 */
.L_x_111:
        /* <DEDUP_REMOVED lines=16> */
[----:B------:R-:W-:-:S13]  /*0720*/  ISETP.GE.U32.AND P1, PT, R7, UR4, PT ;  /* 0x0000000407007c0c */ /* 0x000fda000bf26070 */
[----:B------:R-:W-:Y:S01]  /*0730*/  @P1 VIADD R5, R5, 0x1 ;  /* 0x0000000105051836 */ /* 0x000fe20000000000 */
[----:B------:R-:W-:-:S04]  /*0740*/  @!P2 LOP3.LUT R5, RZ, UR4, RZ, 0x33, !PT ;  /* 0x00000004ff05ac12 */ /* 0x000fc8000f8e33ff */
[----:B------:R-:W-:Y:S01]  /*0750*/  MOV R6, R5 ;  /* 0x0000000500067202 */ /* 0x000fe20000000f00 */
[----:B------:R-:W-:-:S04]  /*0760*/  IMAD.MOV R7, RZ, RZ, -R5 ;  /* 0x000000ffff077224 */ /* 0x000fc800078e0a05 */
[----:B------:R-:W-:Y:S02]  /*0770*/  IMAD R4, R7, UR4, R2 ;  /* 0x0000000407047c24 */ /* 0x000fe4000f8e0202 */
[----:B------:R-:W-:-:S07]  /*0780*/  IMAD.MOV.U32 R7, RZ, RZ, RZ ;  /* 0x000000ffff077224 */ /* 0x000fce00078e00ff */
.L_x_112:
[----:B------:R-:W-:Y:S05]  /*0790*/  BSYNC B0 ;  /* 0x0000000000007941 */ /* 0x000fea0003800000 */
.L_x_110:
        /* <DEDUP_REMOVED lines=10> */
[----:B------:R-:W-:Y:S05]  /*0840*/  CALL.REL.NOINC `($__internal_14_$__cuda_sm20_rem_u64) ;  /* 0x00000018009c7944 */ /* 0x000fea0003c00000 */
[----:B------:R-:W-:Y:S05]  /*0850*/  BRA `(.L_x_115) ;  /* 0x0000000000487947 */ /* 0x000fea0003800000 */
.L_x_114:
        /* <DEDUP_REMOVED lines=18> */
.L_x_115:
[----:B------:R-:W-:Y:S05]  /*0980*/  BSYNC B0 ;  /* 0x0000000000007941 */ /* 0x000fea0003800000 */
.L_x_113:
        /* <DEDUP_REMOVED lines=20> */
[----:B------:R-:W1:Y:S01]  /*0ad0*/  F2I.FTZ.CEIL.NTZ R6, R6 ;  /* 0x0000000600067305 */ /* 0x000e62000021b100 */
[----:B0-----:R-:W-:Y:S05]  /*0ae0*/  @!P0 EXIT ;  /* 0x000000000000894d */ /* 0x001fea0003800000 */
[----:B------:R-:W-:Y:S01]  /*0af0*/  LOP3.LUT R7, RZ, R4, RZ, 0x33, !PT ;  /* 0x00000004ff077212 */ /* 0x000fe200078e33ff */
[----:B------:R-:W-:Y:S01]  /*0b00*/  ULDC UR4, c[0x0][0x228] ;  /* 0x00008a0000047ab9 */ /* 0x000fe20000000800 */
[----:B------:R-:W-:Y:S01]  /*0b10*/  ULDC.64 UR12, c[0x0][0x208] ;  /* 0x00008200000c7ab9 */ /* 0x000fe20000000a00 */
[----:B--2---:R-:W-:Y:S02]  /*0b20*/  VIMNMX R5, R5, UR4, PT ;  /* 0x0000000405057c48 */ /* 0x004fe4000bfe0100 */
[----:B------:R-:W-:Y:S02]  /*0b30*/  IADD3 R7, -R7, -0x2, -R8 ;  /* 0xfffffffe07077810 */ /* 0x000fe40007ffe908 */
[----:B-1----:R-:W-:Y:S01]  /*0b40*/  VIMNMX R6, R6, UR4, PT ;  /* 0x0000000406067c48 */ /* 0x002fe2000bfe0100 */
[----:B------:R-:W-:Y:S01]  /*0b50*/  UMOV UR4, URZ ;  /* 0x0000003f00047c82 */ /* 0x000fe20008000000 */
[----:B------:R-:W-:-:S13]  /*0b60*/  ISETP.GE.U32.AND P1, PT, R7, 0x3, PT ;  /* 0x000000030700780c */ /* 0x000fda0003f26070 */
.L_x_128:
[----:B------:R-:W-:Y:S01]  /*0b70*/  ISETP.GE.AND P0, PT, R5, R6, PT ;  /* 0x000000060500720c */ /* 0x000fe20003f06270 */
[----:B------:R-:W-:Y:S01]  /*0b80*/  BSSY B1, `(.L_x_116) ;  /* 0x00000c6000017945 */ /* 0x000fe20003800000 */
[----:B------:R-:W-:-:S11]  /*0b90*/  CS2R R22, SRZ ;  /* 0x0000000000167805 */ /* 0x000fd6000001ff00 */
[----:B------:R-:W-:Y:S05]  /*0ba0*/  @P0 BRA `(.L_x_117) ;  /* 0x0000000c000c0947 */ /* 0x000fea0003800000 */
[----:B------:R-:W-:Y:S01]  /*0bb0*/  IMAD.MOV.U32 R24, RZ, RZ, R5 ;  /* 0x000000ffff187224 */ /* 0x000fe200078e0005 */
[----:B------:R-:W-:-:S07]  /*0bc0*/  CS2R R22, SRZ ;  /* 0x0000000000167805 */ /* 0x000fce000001ff00 */
.L_x_127:
        /* <DEDUP_REMOVED lines=12> */
[----:B------:R-:W-:Y:S01]  /*0c90*/  IMAD.MOV.U32 R10, RZ, RZ, R0 ;  /* 0x000000ffff0a7224 */ /* 0x000fe200078e0000 */
[----:B------:R-:W-:Y:S01]  /*0ca0*/  ULDC.64 UR8, c[0x0][0x228] ;  /* 0x00008a0000087ab9 */ /* 0x000fe20000000a00 */
[----:B------:R-:W-:Y:S01]  /*0cb0*/  IMAD.MOV.U32 R11, RZ, RZ, R7 ;  /* 0x000000ffff0b7224 */ /* 0x000fe200078e0007 */
[----:B------:R-:W-:Y:S02]  /*0cc0*/  SHF.R.S32.HI R25, RZ, 0x1f, R24 ;  /* 0x0000001fff197819 */ /* 0x000fe40000011418 */
[C---:B0-----:R-:W-:Y:S02]  /*0cd0*/  IMAD R16, R14.reuse, UR5, RZ ;  /* 0x000000050e107c24 */ /* 0x041fe4000f8e02ff */
[----:B------:R-:W-:-:S04]  /*0ce0*/  IMAD.WIDE.U32 R10, R14, UR4, R10 ;  /* 0x000000040e0a7c25 */ /* 0x000fc8000f8e000a */
[----:B------:R-:W-:Y:S02]  /*0cf0*/  IMAD R9, R15, UR4, R16 ;  /* 0x000000040f097c24 */ /* 0x000fe4000f8e0210 */
[----:B------:R-:W-:-:S03]  /*0d00*/  IMAD.WIDE.U32 R16, R10, UR8, R24 ;  /* 0x000000080a107c25 */ /* 0x000fc6000f8e0018 */
[----:B------:R-:W-:-:S05]  /*0d10*/  IADD3 R9, R11, R9, RZ ;  /* 0x000000090b097210 */ /* 0x000fca0007ffe0ff */
[----:B------:R-:W-:-:S04]  /*0d20*/  IMAD R9, R9, UR8, RZ ;  /* 0x0000000809097c24 */ /* 0x000fc8000f8e02ff */
[----:B------:R-:W-:Y:S01]  /*0d30*/  IMAD R9, R10, UR9, R9 ;  /* 0x000000090a097c24 */ /* 0x000fe2000f8e0209 */
[----:B------:R-:W-:-:S03]  /*0d40*/  ULDC.64 UR8, c[0x0][0x230] ;  /* 0x00008c0000087ab9 */ /* 0x000fc60000000a00 */
[----:B------:R-:W-:Y:S01]  /*0d50*/  IMAD.IADD R10, R17, 0x1, R9 ;  /* 0x00000001110a7824 */ /* 0x000fe200078e0209 */
[----:B------:R-:W-:-:S03]  /*0d60*/  SHF.R.S32.HI R9, RZ, 0x1f, R8 ;  /* 0x0000001fff097819 */ /* 0x000fc60000011408 */
[----:B------:R-:W-:Y:S02]  /*0d70*/  IMAD R11, R10, UR8, RZ ;  /* 0x000000080a0b7c24 */ /* 0x000fe4000f8e02ff */
[----:B------:R-:W-:-:S04]  /*0d80*/  IMAD.WIDE.U32 R14, R16, UR8, R8 ;  /* 0x00000008100e7c25 */ /* 0x000fc8000f8e0008 */
[----:B------:R-:W-:Y:S01]  /*0d90*/  IMAD R11, R16, UR9, R11 ;  /* 0x00000009100b7c24 */ /* 0x000fe2000f8e020b */
[----:B------:R-:W-:Y:S02]  /*0da0*/  ULDC.64 UR8, c[0x0][0x210] ;  /* 0x0000840000087ab9 */ /* 0x000fe40000000a00 */
[----:B------:R-:W-:Y:S01]  /*0db0*/  LEA R10, P0, R14, UR8, 0x3 ;  /* 0x000000080e0a7c11 */ /* 0x000fe2000f8018ff */
[----:B------:R-:W-:-:S05]  /*0dc0*/  IMAD.IADD R11, R15, 0x1, R11 ;  /* 0x000000010f0b7824 */ /* 0x000fca00078e020b */
[----:B------:R-:W-:-:S05]  /*0dd0*/  LEA.HI.X R11, R14, UR9, R11, 0x3, P0 ;  /* 0x000000090e0b7c11 */ /* 0x000fca00080f1c0b */
[----:B------:R-:W2:Y:S01]  /*0de0*/  LDG.E.64 R14, desc[UR12][R10.64] ;  /* 0x0000000c0a0e7981 */ /* 0x000ea2000c1e1b00 */
[----:B------:R-:W-:Y:S02]  /*0df0*/  ISETP.NE.AND P0, PT, R12, 0x1, PT ;  /* 0x000000010c00780c */ /* 0x000fe40003f05270 */
[----:B------:R-:W-:Y:S01]  /*0e00*/  IADD3 R26, R8, 0x1, RZ ;  /* 0x00000001081a7810 */ /* 0x000fe20007ffe0ff */
[----:B--2---:R-:W-:-:S10]  /*0e10*/  DADD R22, R22, R14 ;  /* 0x0000000016167229 */ /* 0x004fd4000000000e */
[----:B------:R-:W-:Y:S05]  /*0e20*/  @!P0 BRA `(.L_x_121) ;  /* 0x0000000000208947 */ /* 0x000fea0003800000 */
[----:B------:R-:W-:Y:S02]  /*0e30*/  ISETP.NE.AND P0, PT, R12, 0x2, PT ;  /* 0x000000020c00780c */ /* 0x000fe40003f05270 */
[----:B------:R-:W2:Y:S11]  /*0e40*/  LDG.E.64 R12, desc[UR12][R10.64+0x8] ;  /* 0x0000080c0a0c7981 */ /* 0x000eb6000c1e1b00 */
[----:B------:R-:W3:Y:S01]  /*0e50*/  @P0 LDG.E.64 R14, desc[UR12][R10.64+0x10] ;  /* 0x0000100c0a0e0981 */ /* 0x000ee2000c1e1b00 */
[C---:B------:R-:W-:Y:S01]  /*0e60*/  VIADD R26, R8.reuse, 0x2 ;  /* 0x00000002081a7836 */ /* 0x040fe20000000000 */
[----:B--2---:R-:W-:Y:S01]  /*0e70*/  DADD R22, R22, R12 ;  /* 0x0000000016167229 */ /* 0x004fe2000000000c */
[----:B------:R-:W-:-:S05]  /*0e80*/  VIADD R12, R8, 0x3 ;  /* 0x00000003080c7836 */ /* 0x000fca0000000000 */
[----:B------:R-:W-:Y:S02]  /*0e90*/  @P0 MOV R26, R12 ;  /* 0x0000000c001a0202 */ /* 0x000fe40000000f00 */
[----:B---3--:R-:W-:-:S11]  /*0ea0*/  @P0 DADD R22, R22, R14 ;  /* 0x0000000016160229 */ /* 0x008fd6000000000e */
.L_x_121:
[----:B------:R-:W-:Y:S05]  /*0eb0*/  BSYNC B2 ;  /* 0x0000000000027941 */ /* 0x000fea0003800000 */
.L_x_120:
[----:B------:R-:W-:Y:S05]  /*0ec0*/  @!P1 BRA `(.L_x_119) ;  /* 0x0000000800349947 */ /* 0x000fea0003800000 */
[----:B------:R-:W0:Y:S01]  /*0ed0*/  LDC.64 R10, c[0x0][0x220] ;  /* 0x00008800ff0a7b82 */ /* 0x000e220000000a00 */
[----:B------:R-:W-:Y:S01]  /*0ee0*/  USHF.R.S32.HI UR5, URZ, 0x1f, UR4 ;  /* 0x0000001f3f057899 */ /* 0x000fe20008011404 */
[----:B------:R-:W-:Y:S01]  /*0ef0*/  IMAD.MOV.U32 R12, RZ, RZ, R0 ;  /* 0x000000ffff0c7224 */ /* 0x000fe200078e0000 */
[----:B------:R-:W-:Y:S01]  /*0f00*/  ULDC.64 UR8, c[0x0][0x228] ;  /* 0x00008a0000087ab9 */ /* 0x000fe20000000a00 */
[----:B------:R-:W-:Y:S01]  /*0f10*/  IMAD.MOV.U32 R13, RZ, RZ, R7 ;  /* 0x000000ffff0d7224 */ /* 0x000fe200078e0007 */
[----:B------:R-:W-:Y:S01]  /*0f20*/  SHF.R.S32.HI R25, RZ, 0x1f, R24 ;  /* 0x0000001fff197819 */ /* 0x000fe20000011418 */
[----:B------:R-:W-:Y:S01]  /*0f30*/  BSSY B2, `(.L_x_122) ;  /* 0x000004d000027945 */ /* 0x000fe20003800000 */
[----:B------:R-:W-:Y:S01]  /*0f40*/  PLOP3.LUT P0, PT, PT, PT, PT, 0x80, 0x0 ;  /* 0x000000000000781c */ /* 0x000fe20003f0f070 */
[C---:B0-----:R-:W-:Y:S02]  /*0f50*/  IMAD R14, R10.reuse, UR5, RZ ;  /* 0x000000050a0e7c24 */ /* 0x041fe4000f8e02ff */
[----:B------:R-:W-:-:S04]  /*0f60*/  IMAD.WIDE.U32 R12, R10, UR4, R12 ;  /* 0x000000040a0c7c25 */ /* 0x000fc8000f8e000c */
[----:B------:R-:W-:Y:S02]  /*0f70*/  IMAD.IADD R10, R4, 0x1, -R26 ;  /* 0x00000001040a7824 */ /* 0x000fe400078e0a1a */
[----:B------:R-:W-:-:S03]  /*0f80*/  IMAD R11, R11, UR4, R14 ;  /* 0x000000040b0b7c24 */ /* 0x000fc6000f8e020e */
[----:B------:R-:W-:Y:S02]  /*0f90*/  ISETP.GT.AND P2, PT, R10, 0xc, PT ;  /* 0x0000000c0a00780c */ /* 0x000fe40003f44270 */
[----:B------:R-:W-:-:S05]  /*0fa0*/  IADD3 R11, R13, R11, RZ ;  /* 0x0000000b0d0b7210 */ /* 0x000fca0007ffe0ff */
[----:B------:R-:W-:Y:S02]  /*0fb0*/  IMAD R7, R11, UR8, RZ ;  /* 0x000000080b077c24 */ /* 0x000fe4000f8e02ff */
[----:B------:R-:W-:-:S04]  /*0fc0*/  IMAD.WIDE.U32 R10, R12, UR8, R24 ;  /* 0x000000080c0a7c25 */ /* 0x000fc8000f8e0018 */
[----:B------:R-:W-:-:S04]  /*0fd0*/  IMAD R7, R12, UR9, R7 ;  /* 0x000000090c077c24 */ /* 0x000fc8000f8e0207 */
[----:B------:R-:W-:Y:S01]  /*0fe0*/  IMAD.IADD R25, R7, 0x1, R11 ;  /* 0x0000000107197824 */ /* 0x000fe200078e020b */
[----:B------:R-:W-:Y:S06]  /*0ff0*/  @!P2 BRA `(.L_x_123) ;  /* 0x000000040000a947 */ /* 0x000fec0003800000 */
[----:B------:R-:W-:Y:S02]  /*1000*/  PLOP3.LUT P0, PT, PT, PT, PT, 0x8, 0x0 ;  /* 0x000000000000781c */ /* 0x000fe40003f0e170 */
[----:B------:R-:W-:-:S11]  /*1010*/  IADD3 R7, R4, -0xc, RZ ;  /* 0xfffffff404077810 */ /* 0x000fd60007ffe0ff */
.L_x_124:
[--C-:B------:R-:W-:Y:S01]  /*1020*/  SHF.R.S32.HI R27, RZ, 0x1f, R26.reuse ;  /* 0x0000001fff1b7819 */ /* 0x100fe2000001141a */
[----:B------:R-:W-:Y:S01]  /*1030*/  ULDC.64 UR8, c[0x0][0x230] ;  /* 0x00008c0000087ab9 */ /* 0x000fe20000000a00 */
[----:B------:R-:W-:Y:S01]  /*1040*/  ULDC.64 UR10, c[0x0][0x210] ;  /* 0x00008400000a7ab9 */ /* 0x000fe20000000a00 */
[----:B------:R-:W-:Y:S02]  /*1050*/  IMAD R13, R25, UR8, RZ ;  /* 0x00000008190d7c24 */ /* 0x000fe4000f8e02ff */
[----:B------:R-:W-:-:S04]  /*1060*/  IMAD.WIDE.U32 R14, R10, UR8, R26 ;  /* 0x000000080a0e7c25 */ /* 0x000fc8000f8e001a */
[----:B------:R-:W-:Y:S01]  /*1070*/  IMAD R27, R10, UR9, R13 ;  /* 0x000000090a1b7c24 */ /* 0x000fe2000f8e020d */
[----:B------:R-:W-:-:S03]  /*1080*/  LEA R12, P2, R14, UR10, 0x3 ;  /* 0x0000000a0e0c7c11 */ /* 0x000fc6000f8418ff */
[----:B------:R-:W-:-:S05]  /*1090*/  IMAD.IADD R13, R15, 0x1, R27 ;  /* 0x000000010f0d7824 */ /* 0x000fca00078e021b */
[----:B------:R-:W-:-:S05]  /*10a0*/  LEA.HI.X R13, R14, UR11, R13, 0x3, P2 ;  /* 0x0000000b0e0d7c11 */ /* 0x000fca00090f1c0d */
[----:B------:R-:W2:Y:S04]  /*10b0*/  LDG.E.64 R18, desc[UR12][R12.64] ;  /* 0x0000000c0c127981 */ /* 0x000ea8000c1e1b00 */
[----:B------:R-:W3:Y:S04]  /*10c0*/  LDG.E.64 R16, desc[UR12][R12.64+0x8] ;  /* 0x0000080c0c107981 */ /* 0x000ee8000c1e1b00 */
[----:B------:R-:W4:Y:S01]  /*10d0*/  LDG.E.64 R14, desc[UR12][R12.64+0x10] ;  /* 0x0000100c0c0e7981 */ /* 0x000f22000c1e1b00 */
[----:B------:R-:W-:-:S05]  /*10e0*/  VIADD R20, R26, 0x4 ;  /* 0x000000041a147836 */ /* 0x000fca0000000000 */
[--C-:B------:R-:W-:Y:S01]  /*10f0*/  SHF.R.S32.HI R21, RZ, 0x1f, R20.reuse ;  /* 0x0000001fff157819 */ /* 0x100fe20000011414 */
[----:B------:R-:W5:Y:S02]  /*1100*/  LDG.E.64 R12, desc[UR12][R12.64+0x18] ;  /* 0x0000180c0c0c7981 */ /* 0x000f64000c1e1b00 */
[----:B------:R-:W-:-:S05]  /*1110*/  IMAD.WIDE.U32 R20, R10, UR8, R20 ;  /* 0x000000080a147c25 */ /* 0x000fca000f8e0014 */
[----:B------:R-:W-:Y:S02]  /*1120*/  IADD3 R21, R27, R21, RZ ;  /* 0x000000151b157210 */ /* 0x000fe40007ffe0ff */
[----:B------:R-:W-:-:S04]  /*1130*/  LEA R28, P2, R20, UR10, 0x3 ;  /* 0x0000000a141c7c11 */ /* 0x000fc8000f8418ff */
[----:B------:R-:W-:Y:S01]  /*1140*/  LEA.HI.X R29, R20, UR11, R21, 0x3, P2 ;  /* 0x0000000b141d7c11 */ /* 0x000fe200090f1c15 */
[----:B--2---:R-:W-:-:S04]  /*1150*/  DADD R18, R18, R22 ;  /* 0x0000000012127229 */ /* 0x004fc80000000016 */
[----:B------:R-:W2:Y:S04]  /*1160*/  LDG.E.64 R22, desc[UR12][R28.64] ;  /* 0x0000000c1c167981 */ /* 0x000ea8000c1e1b00 */
[----:B---3--:R-:W-:Y:S01]  /*1170*/  DADD R18, R18, R16 ;  /* 0x0000000012127229 */ /* 0x008fe20000000010 */
[----:B------:R-:W3:Y:S07]  /*1180*/  LDG.E.64 R16, desc[UR12][R28.64+0x8] ;  /* 0x0000080c1c107981 */ /* 0x000eee000c1e1b00 */
[----:B----4-:R-:W-:Y:S01]  /*1190*/  DADD R18, R18, R14 ;  /* 0x0000000012127229 */ /* 0x010fe2000000000e */
[----:B------:R-:W4:Y:S01]  /*11a0*/  LDG.E.64 R14, desc[UR12][R28.64+0x10] ;  /* 0x0000100c1c0e7981 */ /* 0x000f22000c1e1b00 */
[----:B------:R-:W-:-:S06]  /*11b0*/  VIADD R20, R26, 0x8 ;  /* 0x000000081a147836 */ /* 0x000fcc0000000000 */
[----:B-----5:R-:W-:Y:S01]  /*11c0*/  DADD R18, R18, R12 ;  /* 0x0000000012127229 */ /* 0x020fe2000000000c */
[----:B------:R-:W-:-:S03]  /*11d0*/  SHF.R.S32.HI R21, RZ, 0x1f, R20 ;  /* 0x0000001fff157819 */ /* 0x000fc60000011414 */
[----:B------:R-:W-:-:S04]  /*11e0*/  IMAD.WIDE.U32 R20, R10, UR8, R20 ;  /* 0x000000080a147c25 */ /* 0x000fc8000f8e0014 */
[----:B------:R-:W-:Y:S01]  /*11f0*/  IMAD.IADD R13, R27, 0x1, R21 ;  /* 0x000000011b0d7824 */ /* 0x000fe200078e0215 */
[----:B------:R-:W-:-:S04]  /*1200*/  LEA R12, P2, R20, UR10, 0x3 ;  /* 0x0000000a140c7c11 */ /* 0x000fc8000f8418ff */
[----:B------:R-:W-:-:S05]  /*1210*/  LEA.HI.X R13, R20, UR11, R13, 0x3, P2 ;  /* 0x0000000b140d7c11 */ /* 0x000fca00090f1c0d */
[----:B------:R-:W5:Y:S01]  /*1220*/  LDG.E.64 R20, desc[UR12][R12.64] ;  /* 0x0000000c0c147981 */ /* 0x000f62000c1e1b00 */
[----:B--2---:R-:W-:-:S03]  /*1230*/  DADD R22, R18, R22 ;  /* 0x0000000012167229 */ /* 0x004fc60000000016 */
[----:B------:R-:W2:Y:S05]  /*1240*/  LDG.E.64 R18, desc[UR12][R28.64+0x18] ;  /* 0x0000180c1c127981 */ /* 0x000eaa000c1e1b00 */
[----:B---3--:R-:W-:Y:S01]  /*1250*/  DADD R22, R22, R16 ;  /* 0x0000000016167229 */ /* 0x008fe20000000010 */
[----:B------:R-:W3:Y:S04]  /*1260*/  LDG.E.64 R16, desc[UR12][R12.64+0x8] ;  /* 0x0000080c0c107981 */ /* 0x000ee8000c1e1b00 */
[----:B------:R-:W3:Y:S03]  /*1270*/  LDG.E.64 R28, desc[UR12][R12.64+0x18] ;  /* 0x0000180c0c1c7981 */ /* 0x000ee6000c1e1b00 */
[----:B----4-:R-:W-:Y:S01]  /*1280*/  DADD R22, R22, R14 ;  /* 0x0000000016167229 */ /* 0x010fe2000000000e */
[----:B------:R-:W4:Y:S07]  /*1290*/  LDG.E.64 R14, desc[UR12][R12.64+0x10] ;  /* 0x0000100c0c0e7981 */ /* 0x000f2e000c1e1b00 */
[----:B--2---:R-:W-:Y:S01]  /*12a0*/  DADD R18, R22, R18 ;  /* 0x0000000016127229 */ /* 0x004fe20000000012 */
[----:B------:R-:W-:-:S04]  /*12b0*/  IADD3 R22, R26, 0xc, RZ ;  /* 0x0000000c1a167810 */ /* 0x000fc80007ffe0ff */
[----:B------:R-:W-:-:S03]  /*12c0*/  SHF.R.S32.HI R23, RZ, 0x1f, R22 ;  /* 0x0000001fff177819 */ /* 0x000fc60000011416 */
[----:B------:R-:W-:Y:S01]  /*12d0*/  IMAD.WIDE.U32 R22, R10, UR8, R22 ;  /* 0x000000080a167c25 */ /* 0x000fe2000f8e0016 */
[----:B-----5:R-:W-:-:S03]  /*12e0*/  DADD R18, R18, R20 ;  /* 0x0000000012127229 */ /* 0x020fc60000000014 */
[----:B------:R-:W-:Y:S01]  /*12f0*/  IMAD.IADD R27, R27, 0x1, R23 ;  /* 0x000000011b1b7824 */ /* 0x000fe200078e0217 */
[----:B------:R-:W-:-:S04]  /*1300*/  LEA R20, P2, R22, UR10, 0x3 ;  /* 0x0000000a16147c11 */ /* 0x000fc8000f8418ff */
[----:B------:R-:W-:-:S05]  /*1310*/  LEA.HI.X R21, R22, UR11, R27, 0x3, P2 ;  /* 0x0000000b16157c11 */ /* 0x000fca00090f1c1b */
[----:B------:R-:W2:Y:S01]  /*1320*/  LDG.E.64 R22, desc[UR12][R20.64] ;  /* 0x0000000c14167981 */ /* 0x000ea2000c1e1b00 */
[----:B---3--:R-:W-:-:S03]  /*1330*/  DADD R18, R18, R16 ;  /* 0x0000000012127229 */ /* 0x008fc60000000010 */
[----:B------:R-:W3:Y:S04]  /*1340*/  LDG.E.64 R16, desc[UR12][R20.64+0x8] ;  /* 0x0000080c14107981 */ /* 0x000ee8000c1e1b00 */
[----:B------:R-:W5:Y:S01]  /*1350*/  LDG.E.64 R12, desc[UR12][R20.64+0x18] ;  /* 0x0000180c140c7981 */ /* 0x000f62000c1e1b00 */
[----:B----4-:R-:W-:-:S03]  /*1360*/  DADD R18, R18, R14 ;  /* 0x0000000012127229 */ /* 0x010fc6000000000e */
[----:B------:R-:W4:Y:S05]  /*1370*/  LDG.E.64 R14, desc[UR12][R20.64+0x10] ;  /* 0x0000100c140e7981 */ /* 0x000f2a000c1e1b00 */
[----:B------:R-:W-:Y:S01]  /*1380*/  DADD R18, R18, R28 ;  /* 0x0000000012127229 */ /* 0x000fe2000000001c */
[----:B------:R-:W-:-:S05]  /*1390*/  VIADD R26, R26, 0x10 ;  /* 0x000000101a1a7836 */ /* 0x000fca0000000000 */
[----:B------:R-:W-:Y:S02]  /*13a0*/  ISETP.GE.AND P2, PT, R26, R7, PT ;  /* 0x000000071a00720c */ /* 0x000fe40003f46270 */
[----:B--2---:R-:W-:-:S08]  /*13b0*/  DADD R18, R18, R22 ;  /* 0x0000000012127229 */ /* 0x004fd00000000016 */
[----:B---3--:R-:W-:-:S08]  /*13c0*/  DADD R16, R18, R16 ;  /* 0x0000000012107229 */ /* 0x008fd00000000010 */
[----:B----4-:R-:W-:-:S08]  /*13d0*/  DADD R14, R16, R14 ;  /* 0x00000000100e7229 */ /* 0x010fd0000000000e */
[----:B-----5:R-:W-:Y:S01]  /*13e0*/  DADD R22, R14, R12 ;  /* 0x000000000e167229 */ /* 0x020fe2000000000c */
[----:B------:R-:W-:Y:S10]  /*13f0*/  @!P2 BRA `(.L_x_124) ;  /* 0xfffffffc0008a947 */ /* 0x000ff4000383ffff */
.L_x_123:
[----:B------:R-:W-:Y:S05]  /*1400*/  BSYNC B2 ;  /* 0x0000000000027941 */ /* 0x000fea0003800000 */
.L_x_122:
[----:B------:R-:W-:Y:S01]  /*1410*/  IADD3 R7, R4, -R26, RZ ;  /* 0x8000001a04077210 */ /* 0x000fe20007ffe0ff */
[----:B------:R-:W-:Y:S03]  /*1420*/  BSSY B2, `(.L_x_125) ;  /* 0x0000024000027945 */ /* 0x000fe60003800000 */
[----:B------:R-:W-:-:S13]  /*1430*/  ISETP.GT.AND P2, PT, R7, 0x4, PT ;  /* 0x000000040700780c */ /* 0x000fda0003f44270 */
[----:B------:R-:W-:Y:S05]  /*1440*/  @!P2 BRA `(.L_x_126) ;  /* 0x000000000084a947 */ /* 0x000fea0003800000 */
[----:B------:R-:W-:Y:S01]  /*1450*/  ULDC.64 UR8, c[0x0][0x230] ;  /* 0x00008c0000087ab9 */ /* 0x000fe20000000a00 */
[--C-:B------:R-:W-:Y:S01]  /*1460*/  SHF.R.S32.HI R27, RZ, 0x1f, R26.reuse ;  /* 0x0000001fff1b7819 */ /* 0x100fe2000001141a */
[----:B------:R-:W-:Y:S01]  /*1470*/  IMAD R7, R25, UR8, RZ ;  /* 0x0000000819077c24 */ /* 0x000fe2000f8e02ff */
[----:B------:R-:W-:Y:S01]  /*1480*/  ULDC.64 UR10, c[0x0][0x210] ;  /* 0x00008400000a7ab9 */ /* 0x000fe20000000a00 */
[----:B------:R-:W-:-:S04]  /*1490*/  IMAD.WIDE.U32 R12, R10, UR8, R26 ;  /* 0x000000080a0c7c25 */ /* 0x000fc8000f8e001a */
[----:B------:R-:W-:Y:S01]  /*14a0*/  IMAD R7, R10, UR9, R7 ;  /* 0x000000090a077c24 */ /* 0x000fe2000f8e0207 */
[----:B------:R-:W-:-:S03]  /*14b0*/  LEA R16, P0, R12, UR10, 0x3 ;  /* 0x0000000a0c107c11 */ /* 0x000fc6000f8018ff */
[----:B------:R-:W-:-:S05]  /*14c0*/  IMAD.IADD R13, R7, 0x1, R13 ;  /* 0x00000001070d7824 */ /* 0x000fca00078e020d */
[----:B------:R-:W-:-:S05]  /*14d0*/  LEA.HI.X R17, R12, UR11, R13, 0x3, P0 ;  /* 0x0000000b0c117c11 */ /* 0x000fca00080f1c0d */
[----:B------:R-:W2:Y:S04]  /*14e0*/  LDG.E.64 R20, desc[UR12][R16.64] ;  /* 0x0000000c10147981 */ /* 0x000ea8000c1e1b00 */
[----:B------:R-:W3:Y:S01]  /*14f0*/  LDG.E.64 R28, desc[UR12][R16.64+0x8] ;  /* 0x0000080c101c7981 */ /* 0x000ee2000c1e1b00 */
[----:B------:R-:W-:-:S03]  /*1500*/  VIADD R14, R26, 0x4 ;  /* 0x000000041a0e7836 */ /* 0x000fc60000000000 */
[----:B------:R-:W4:Y:S02]  /*1510*/  LDG.E.64 R18, desc[UR12][R16.64+0x10] ;  /* 0x0000100c10127981 */ /* 0x000f24000c1e1b00 */
[----:B------:R-:W-:-:S03]  /*1520*/  SHF.R.S32.HI R15, RZ, 0x1f, R14 ;  /* 0x0000001fff0f7819 */ /* 0x000fc6000001140e */
[----:B------:R-:W-:Y:S01]  /*1530*/  IMAD.WIDE.U32 R14, R10, UR8, R14 ;  /* 0x000000080a0e7c25 */ /* 0x000fe2000f8e000e */
[----:B------:R-:W5:Y:S04]  /*1540*/  LDG.E.64 R16, desc[UR12][R16.64+0x18] ;  /* 0x0000180c10107981 */ /* 0x000f68000c1e1b00 */
[----:B------:R-:W-:Y:S02]  /*1550*/  IADD3 R7, R7, R15, RZ ;  /* 0x0000000f07077210 */ /* 0x000fe40007ffe0ff */
[----:B------:R-:W-:-:S04]  /*1560*/  LEA R12, P0, R14, UR10, 0x3 ;  /* 0x0000000a0e0c7c11 */ /* 0x000fc8000f8018ff */
[----:B------:R-:W-:-:S05]  /*1570*/  LEA.HI.X R13, R14, UR11, R7, 0x3, P0 ;  /* 0x0000000b0e0d7c11 */ /* 0x000fca00080f1c07 */
[----:B------:R-:W5:Y:S01]  /*1580*/  LDG.E.64 R14, desc[UR12][R12.64] ;  /* 0x0000000c0c0e7981 */ /* 0x000f62000c1e1b00 */
[----:B--2---:R-:W-:-:S03]  /*1590*/  DADD R20, R22, R20 ;  /* 0x0000000016147229 */ /* 0x004fc60000000014 */
[----:B------:R-:W2:Y:S05]  /*15a0*/  LDG.E.64 R22, desc[UR12][R12.64+0x8] ;  /* 0x0000080c0c167981 */ /* 0x000eaa000c1e1b00 */
[----:B---3--:R-:W-:Y:S02]  /*15b0*/  DADD R28, R20, R28 ;  /* 0x00000000141c7229 */ /* 0x008fe4000000001c */
[----:B------:R-:W3:Y:S04]  /*15c0*/  LDG.E.64 R20, desc[UR12][R12.64+0x10] ;  /* 0x0000100c0c147981 */ /* 0x000ee8000c1e1b00 */
[----:B------:R-:W3:Y:S02]  /*15d0*/  LDG.E.64 R12, desc[UR12][R12.64+0x18] ;  /* 0x0000180c0c0c7981 */ /* 0x000ee4000c1e1b00 */
[----:B----4-:R-:W-:-:S08]  /*15e0*/  DADD R18, R28, R18 ;  /* 0x000000001c127229 */ /* 0x010fd00000000012 */
[----:B-----5:R-:W-:-:S08]  /*15f0*/  DADD R18, R18, R16 ;  /* 0x0000000012127229 */ /* 0x020fd00000000010 */
[----:B------:R-:W-:Y:S01]  /*1600*/  DADD R14, R18, R14 ;  /* 0x00000000120e7229 */ /* 0x000fe2000000000e */
[----:B------:R-:W-:Y:S01]  /*1610*/  PLOP3.LUT P0, PT, PT, PT, PT, 0x8, 0x0 ;  /* 0x000000000000781c */ /* 0x000fe20003f0e170 */
[----:B------:R-:W-:-:S06]  /*1620*/  VIADD R26, R26, 0x8 ;  /* 0x000000081a1a7836 */ /* 0x000fcc0000000000 */
[----:B--2---:R-:W-:-:S08]  /*1630*/  DADD R14, R14, R22 ;  /* 0x000000000e0e7229 */ /* 0x004fd00000000016 */
[----:B---3--:R-:W-:-:S08]  /*1640*/  DADD R14, R14, R20 ;  /* 0x000000000e0e7229 */ /* 0x008fd00000000014 */
[----:B------:R-:W-:-:S11]  /*1650*/  DADD R22, R14, R12 ;  /* 0x000000000e167229 */ /* 0x000fd6000000000c */
.L_x_126:
[----:B------:R-:W-:Y:S05]  /*1660*/  BSYNC B2 ;  /* 0x0000000000027941 */ /* 0x000fea0003800000 */
.L_x_125:
        /* <DEDUP_REMOVED lines=11> */
[----:B------:R-:W2:Y:S04]  /*1720*/  LDG.E.64 R18, desc[UR12][R16.64] ;  /* 0x0000000c10127981 */ /* 0x000ea8000c1e1b00 */
[----:B------:R-:W3:Y:S04]  /*1730*/  LDG.E.64 R12, desc[UR12][R16.64+0x8] ;  /* 0x0000080c100c7981 */ /* 0x000ee8000c1e1b00 */
[----:B------:R-:W4:Y:S04]  /*1740*/  LDG.E.64 R10, desc[UR12][R16.64+0x10] ;  /* 0x0000100c100a7981 */ /* 0x000f28000c1e1b00 */
[----:B------:R-:W5:Y:S01]  /*1750*/  LDG.E.64 R14, desc[UR12][R16.64+0x18] ;  /* 0x0000180c100e7981 */ /* 0x000f62000c1e1b00 */
[----:B--2---:R-:W-:-:S08]  /*1760*/  DADD R18, R22, R18 ;  /* 0x0000000016127229 */ /* 0x004fd00000000012 */
[----:B---3--:R-:W-:-:S08]  /*1770*/  DADD R12, R18, R12 ;  /* 0x00000000120c7229 */ /* 0x008fd0000000000c */
[----:B----4-:R-:W-:-:S08]  /*1780*/  DADD R10, R12, R10 ;  /* 0x000000000c0a7229 */ /* 0x010fd0000000000a */
[----:B-----5:R-:W-:-:S11]  /*1790*/  DADD R22, R10, R14 ;  /* 0x000000000a167229 */ /* 0x020fd6000000000e */
.L_x_119:
[----:B------:R-:W-:Y:S05]  /*17a0*/  BSYNC B0 ;  /* 0x0000000000007941 */ /* 0x000fea0003800000 */
.L_x_118:
[----:B------:R-:W-:-:S04]  /*17b0*/  IADD3 R24, R24, 0x1, RZ ;  /* 0x0000000118187810 */ /* 0x000fc80007ffe0ff */
[----:B------:R-:W-:-:S13]  /*17c0*/  ISETP.GE.AND P0, PT, R24, R6, PT ;  /* 0x000000061800720c */ /* 0x000fda0003f06270 */
[----:B------:R-:W-:Y:S05]  /*17d0*/  @!P0 BRA `(.L_x_127) ;  /* 0xfffffff000fc8947 */ /* 0x000fea000383ffff */
.L_x_117:
[----:B------:R-:W-:Y:S05]  /*17e0*/  BSYNC B1 ;  /* 0x0000000000017941 */ /* 0x000fea0003800000 */
.L_x_116:
[----:B------:R-:W0:Y:S01]  /*17f0*/  LDC.64 R12, c[0x0][0x218] ;  /* 0x00008600ff0c7b82 */ /* 0x000e220000000a00 */
[----:B------:R-:W-:Y:S01]  /*1800*/  ULDC.64 UR14, c[0x0][0x248] ;  /* 0x00009200000e7ab9 */ /* 0x000fe20000000a00 */
[----:B------:R-:W-:Y:S01]  /*1810*/  UIADD3 UR4, UR4, 0x1, URZ ;  /* 0x0000000104047890 */ /* 0x000fe2000fffe03f */
[C---:B------:R-:W-:Y:S01]  /*1820*/  LEA R10, P0, R2.reuse, UR14, 0x3 ;  /* 0x0000000e020a7c11 */ /* 0x040fe2000f8018ff */
[----:B------:R-:W-:Y:S01]  /*1830*/  ULDC.64 UR8, c[0x0][0x238] ;  /* 0x00008e0000087ab9 */ /* 0x000fe20000000a00 */
[----:B------:R-:W-:Y:S02]  /*1840*/  ULDC.64 UR10, c[0x0][0x240] ;  /* 0x00009000000a7ab9 */ /* 0x000fe40000000a00 */
[----:B------:R-:W-:Y:S01]  /*1850*/  LEA.HI.X R11, R2, UR15, R3, 0x3, P0 ;  /* 0x0000000f020b7c11 */ /* 0x000fe200080f1c03 */
[----:B------:R-:W1:Y:S01]  /*1860*/  LDC.64 R14, c[0x0][0x220] ;  /* 0x00008800ff0e7b82 */ /* 0x000e620000000a00 */
[----:B------:R-:W-:-:S03]  /*1870*/  UIMAD UR8, UR11, UR8, URZ ;  /* 0x000000080b0872a4 */ /* 0x000fc6000f8e023f */
[----:B------:R2:W-:Y:S01]  /*1880*/  STG.E.64 desc[UR12][R10.64], R22 ;  /* 0x000000160a007986 */ /* 0x0005e2000c101b0c */
[----:B------:R-:W-:-:S04]  /*1890*/  UIMAD UR8, UR9, UR10, UR8 ;  /* 0x0000000a090872a4 */ /* 0x000fc8000f8e0208 */
[----:B------:R-:W-:Y:S01]  /*18a0*/  UIADD3 UR8, UR7, UR8, URZ ;  /* 0x0000000807087290 */ /* 0x000fe2000fffe03f */
        /* <DEDUP_REMOVED lines=8> */
        .weak           $__internal_12_$__cuda_sm20_div_s64
        .type           $__internal_12_$__cuda_sm20_div_s64,@function
        .size           $__internal_12_$__cuda_sm20_div_s64,($__internal_13_$__cuda_sm20_div_u64 - $__internal_12_$__cuda_sm20_div_s64)
$__internal_12_$__cuda_sm20_div_s64:
        /* <DEDUP_REMOVED lines=23> */
[----:B------:R-:W-:-:S03]  /*1aa0*/  IMAD.WIDE.U32 R4, R7, UR4, RZ ;  /* 0x0000000407047c25 */ /* 0x000fc6000f8e00ff */
[----:B------:R-:W-:Y:S01]  /*1ab0*/  IADD3.X R9, RZ, RZ, R6, P2, P1 ;  /* 0x000000ffff097210 */ /* 0x000fe200017e2406 */
[----:B------:R-:W-:Y:S01]  /*1ac0*/  IMAD R6, R7, UR5, R5 ;  /* 0x0000000507067c24 */ /* 0x000fe2000f8e0205 */
[----:B------:R-:W-:Y:S02]  /*1ad0*/  IADD3 R11, P0, RZ, -R4, RZ ;  /* 0x80000004ff0b7210 */ /* 0x000fe40007f1e0ff */
[-C--:B------:R-:W-:Y:S01]  /*1ae0*/  IADD3 R5, P4, RZ, -R2.reuse, RZ ;  /* 0x80000002ff057210 */ /* 0x080fe20007f9e0ff */
[----:B------:R-:W-:Y:S02]  /*1af0*/  IMAD R4, R9, UR4, R6 ;  /* 0x0000000409047c24 */ /* 0x000fe4000f8e0206 */
[----:B------:R-:W-:Y:S01]  /*1b00*/  IMAD.HI.U32 R6, R7, R11, RZ ;  /* 0x0000000b07067227 */ /* 0x000fe200078e00ff */
[----:B------:R-:W-:Y:S02]  /*1b10*/  SEL R8, R5, R2, !P3 ;  /* 0x0000000205087207 */ /* 0x000fe40005800000 */
[----:B------:R-:W-:Y:S01]  /*1b20*/  IADD3.X R4, RZ, ~R4, RZ, P0, !PT ;  /* 0x80000004ff047210 */ /* 0x000fe200007fe4ff */
[----:B------:R-:W-:Y:S01]  /*1b30*/  IMAD.X R10, RZ, RZ, ~R3, P4 ;  /* 0x000000ffff0a7224 */ /* 0x000fe200020e0e03 */
[----:B------:R-:W-:-:S03]  /*1b40*/  MOV R5, RZ ;  /* 0x000000ff00057202 */ /* 0x000fc60000000f00 */
[----:B------:R-:W-:Y:S01]  /*1b50*/  IMAD.WIDE.U32 R6, P0, R7, R4, R6 ;  /* 0x0000000407067225 */ /* 0x000fe20007800006 */
[----:B------:R-:W-:-:S03]  /*1b60*/  SEL R10, R10, R3, !P3 ;  /* 0x000000030a0a7207 */ /* 0x000fc60005800000 */
        /* <DEDUP_REMOVED lines=11> */
[----:B------:R-:W-:-:S03]  /*1c20*/  IADD3 R7, P1, R7, R4, RZ ;  /* 0x0000000407077210 */ /* 0x000fc60007f3e0ff */
[----:B------:R-:W-:Y:S02]  /*1c30*/  IMAD.X R6, RZ, RZ, R6, P0 ;  /* 0x000000ffff067224 */ /* 0x000fe400000e0606 */
        /* <DEDUP_REMOVED lines=26> */
[-C--:B------:R-:W-:Y:S02]  /*1de0*/  IADD3.X R4, RZ, ~R7.reuse, RZ, P2, !PT ;  /* 0x80000007ff047210 */ /* 0x080fe400017fe4ff */
[----:B------:R-:W-:Y:S01]  /*1df0*/  SEL R6, R5, R6, !P1 ;  /* 0x0000000605067207 */ /* 0x000fe20004800000 */
[----:B------:R-:W-:Y:S01]  /*1e00*/  IMAD.MOV.U32 R5, RZ, RZ, 0x0 ;  /* 0x00000000ff057424 */ /* 0x000fe200078e00ff */
[----:B------:R-:W-:Y:S01]  /*1e10*/  SEL R7, R4, R7, !P1 ;  /* 0x0000000704077207 */ /* 0x000fe20004800000 */
[----:B------:R-:W-:Y:S01]  /*1e20*/  IMAD.MOV.U32 R4, RZ, RZ, R0 ;  /* 0x000000ffff047224 */ /* 0x000fe200078e0000 */
[----:B------:R-:W-:-:S04]  /*1e30*/  ISETP.NE.AND.EX P0, PT, RZ, UR8, PT, P0 ;  /* 0x00000008ff007c0c */ /* 0x000fc8000bf05300 */
[----:B------:R-:W-:Y:S02]  /*1e40*/  SEL R6, R6, 0xffffffff, P0 ;  /* 0xffffffff06067807 */ /* 0x000fe40000000000 */
[----:B------:R-:W-:Y:S01]  /*1e50*/  SEL R7, R7, 0xffffffff, P0 ;  /* 0xffffffff07077807 */ /* 0x000fe20000000000 */
[----:B------:R-:W-:Y:S06]  /*1e60*/  RET.REL.NODEC R4 `(_ZN2at6native53_GLOBAL__N__3bfe7fd5_20_UpSampleNearest2d_cu_198c5ce237upsample_nearest2d_backward_out_frameIddXadL_ZNS0_46nearest_neighbor_exact_bw_compute_source_indexEfiiEEEEvPKT_mmmmmmPS3_ff) ;  /* 0xffffffe004647950 */ /* 0x000fec0003c3ffff */
        .weak           $__internal_13_$__cuda_sm20_div_u64
        .type           $__internal_13_$__cuda_sm20_div_u64,@function
        .size           $__internal_13_$__cuda_sm20_div_u64,($__internal_14_$__cuda_sm20_rem_u64 - $__internal_13_$__cuda_sm20_div_u64)
$__internal_13_$__cuda_sm20_div_u64:
        /* <DEDUP_REMOVED lines=11> */
[----:B------:R-:W-:Y:S02]  /*1f20*/  IMAD.X R15, RZ, RZ, ~R11, P0 ;  /* 0x000000ffff0f7224 */ /* 0x000fe400000e0e0b */
[----:B------:R-:W-:Y:S02]  /*1f30*/  IMAD.MOV.U32 R11, RZ, RZ, R8 ;  /* 0x000000ffff0b7224 */ /* 0x000fe400078e0008 */
[-C--:B------:R-:W-:Y:S02]  /*1f40*/  IMAD R17, R9, R15.reuse, RZ ;  /* 0x0000000f09117224 */ /* 0x080fe400078e02ff */
[----:B------:R-:W-:-:S04]  /*1f50*/  IMAD.WIDE.U32 R10, P0, R8, R15, R10 ;  /* 0x0000000f080a7225 */ /* 0x000fc8000780000a */
[----:B------:R-:W-:-:S04]  /*1f60*/  IMAD.HI.U32 R7, R9, R15, RZ ;  /* 0x0000000f09077227 */ /* 0x000fc800078e00ff */
[----:B------:R-:W-:Y:S01]  /*1f70*/  IMAD.HI.U32 R10, P1, R9, R13, R10 ;  /* 0x0000000d090a7227 */ /* 0x000fe2000782000a */
[----:B------:R-:W-:-:S04]  /*1f80*/  IADD3.X R7, R7, R9, RZ, P0, !PT ;  /* 0x0000000907077210 */ /* 0x000fc800007fe4ff */
[----:B------:R-:W-:-:S04]  /*1f90*/  IADD3 R11, P2, R17, R10, RZ ;  /* 0x0000000a110b7210 */ /* 0x000fc80007f5e0ff */
[----:B------:R-:W-:Y:S01]  /*1fa0*/  IADD3.X R7, RZ, RZ, R7, P2, P1 ;  /* 0x000000ffff077210 */ /* 0x000fe200017e2407 */
[----:B------:R-:W-:-:S04]  /*1fb0*/  IMAD.WIDE.U32 R8, R11, R4, RZ ;  /* 0x000000040b087225 */ /* 0x000fc800078e00ff */
[----:B------:R-:W-:Y:S01]  /*1fc0*/  IMAD R9, R11, R5, R9 ;  /* 0x000000050b097224 */ /* 0x000fe200078e0209 */
[----:B------:R-:W-:-:S03]  /*1fd0*/  IADD3 R13, P0, RZ, -R8, RZ ;  /* 0x80000008ff0d7210 */ /* 0x000fc60007f1e0ff */
[----:B------:R-:W-:Y:S02]  /*1fe0*/  IMAD R9, R7, R4, R9 ;  /* 0x0000000407097224 */ /* 0x000fe400078e0209 */
[----:B------:R-:W-:-:S04]  /*1ff0*/  IMAD.HI.U32 R10, R11, R13, RZ ;  /* 0x0000000d0b0a7227 */ /* 0x000fc800078e00ff */
[----:B------:R-:W-:Y:S01]  /*2000*/  IMAD.X R8, RZ, RZ, ~R9, P0 ;  /* 0x000000ffff087224 */ /* 0x000fe200000e0e09 */
[----:B------:R-:W-:-:S03]  /*2010*/  HFMA2.MMA R9, -RZ, RZ, 0, 0 ;  /* 0x00000000ff097435 */ /* 0x000fc600000001ff */
        /* <DEDUP_REMOVED lines=15> */
[----:B------:R-:W-:-:S04]  /*2110*/  IMAD.WIDE.U32 R8, R11, R4, RZ ;  /* 0x000000040b087225 */ /* 0x000fc800078e00ff */
[----:B------:R-:W-:Y:S01]  /*2120*/  IMAD.X R7, RZ, RZ, R7, P1 ;  /* 0x000000ffff077224 */ /* 0x000fe200008e0607 */
[----:B------:R-:W-:Y:S01]  /*2130*/  IADD3 R15, P1, -R8, R2, RZ ;  /* 0x00000002080f7210 */ /* 0x000fe20007f3e1ff */
[----:B------:R-:W-:-:S03]  /*2140*/  IMAD R9, R11, R5, R9 ;  /* 0x000000050b097224 */ /* 0x000fc600078e0209 */
[-C--:B------:R-:W-:Y:S01]  /*2150*/  ISETP.GE.U32.AND P0, PT, R15, R4.reuse, PT ;  /* 0x000000040f00720c */ /* 0x080fe20003f06070 */
[----:B------:R-:W-:-:S05]  /*2160*/  IMAD R8, R7, R4, R9 ;  /* 0x0000000407087224 */ /* 0x000fca00078e0209 */
[----:B------:R-:W-:Y:S01]  /*2170*/  IADD3.X R14, ~R8, R3, RZ, P1, !PT ;  /* 0x00000003080e7210 */ /* 0x000fe20000ffe5ff */
[----:B------:R-:W-:Y:S01]  /*2180*/  IMAD.X R8, RZ, RZ, R7, P2 ;  /* 0x000000ffff087224 */ /* 0x000fe200010e0607 */
[----:B------:R-:W-:Y:S02]  /*2190*/  IADD3 R13, P1, R15, -R4, RZ ;  /* 0x800000040f0d7210 */ /* 0x000fe40007f3e0ff */
[----:B------:R-:W-:-:S03]  /*21a0*/  ISETP.GE.U32.AND.EX P0, PT, R14, R5, PT, P0 ;  /* 0x000000050e00720c */ /* 0x000fc60003f06100 */
[----:B------:R-:W-:Y:S01]  /*21b0*/  IMAD.X R12, R14, 0x1, ~R5, P1 ;  /* 0x000000010e0c7824 */ /* 0x000fe200008e0e05 */
[----:B------:R-:W-:Y:S02]  /*21c0*/  SEL R13, R13, R15, P0 ;  /* 0x0000000f0d0d7207 */ /* 0x000fe40000000000 */
[----:B------:R-:W-:Y:S02]  /*21d0*/  SEL R10, R10, R11, P0 ;  /* 0x0000000b0a0a7207 */ /* 0x000fe40000000000 */
[----:B------:R-:W-:Y:S02]  /*21e0*/  SEL R12, R12, R14, P0 ;  /* 0x0000000e0c0c7207 */ /* 0x000fe40000000000 */
[----:B------:R-:W-:Y:S02]  /*21f0*/  SEL R9, R8, R7, P0 ;  /* 0x0000000708097207 */ /* 0x000fe40000000000 */
[----:B------:R-:W-:Y:S02]  /*2200*/  ISETP.GE.U32.AND P0, PT, R13, R4, PT ;  /* 0x000000040d00720c */ /* 0x000fe40003f06070 */
[----:B------:R-:W-:-:S02]  /*2210*/  IADD3 R7, P2, R10, 0x1, RZ ;  /* 0x000000010a077810 */ /* 0x000fc40007f5e0ff */
[----:B------:R-:W-:Y:S02]  /*2220*/  ISETP.NE.U32.AND P1, PT, R4, RZ, PT ;  /* 0x000000ff0400720c */ /* 0x000fe40003f25070 */
[----:B------:R-:W-:Y:S02]  /*2230*/  ISETP.GE.U32.AND.EX P0, PT, R12, R5, PT, P0 ;  /* 0x000000050c00720c */ /* 0x000fe40003f06100 */
[-C--:B------:R-:W-:Y:S02]  /*2240*/  IADD3.X R8, RZ, R9.reuse, RZ, P2, !PT ;  /* 0x00000009ff087210 */ /* 0x080fe400017fe4ff */
[----:B------:R-:W-:Y:S02]  /*2250*/  ISETP.NE.AND.EX P1, PT, R5, RZ, PT, P1 ;  /* 0x000000ff0500720c */ /* 0x000fe40003f25310 */
[----:B------:R-:W-:Y:S01]  /*2260*/  SEL R5, R7, R10, P0 ;  /* 0x0000000a07057207 */ /* 0x000fe20000000000 */
[----:B------:R-:W-:Y:S01]  /*2270*/  IMAD.MOV.U32 R7, RZ, RZ, 0x0 ;  /* 0x00000000ff077424 */ /* 0x000fe200078e00ff */
[----:B------:R-:W-:-:S02]  /*2280*/  SEL R8, R8, R9, P0 ;  /* 0x0000000908087207 */ /* 0x000fc40000000000 */
[----:B------:R-:W-:Y:S02]  /*2290*/  SEL R5, R5, 0xffffffff, P1 ;  /* 0xffffffff05057807 */ /* 0x000fe40000800000 */
[----:B------:R-:W-:Y:S01]  /*22a0*/  SEL R8, R8, 0xffffffff, P1 ;  /* 0xffffffff08087807 */ /* 0x000fe20000800000 */
[----:B------:R-:W-:Y:S06]  /*22b0*/  RET.REL.NODEC R6 `(_ZN2at6native53_GLOBAL__N__3bfe7fd5_20_UpSampleNearest2d_cu_198c5ce237upsample_nearest2d_backward_out_frameIddXadL_ZNS0_46nearest_neighbor_exact_bw_compute_source_indexEfiiEEEEvPKT_mmmmmmPS3_ff) ;  /* 0xffffffdc06507950 */ /* 0x000fec0003c3ffff */
        .weak           $__internal_14_$__cuda_sm20_rem_u64
        .type           $__internal_14_$__cuda_sm20_rem_u64,@function
        .size           $__internal_14_$__cuda_sm20_rem_u64,(.L_x_636 - $__internal_14_$__cuda_sm20_rem_u64)
$__internal_14_$__cuda_sm20_rem_u64:
[----:B------:R-:W0:Y:S08]  /*22c0*/  I2F.U64.RP R7, R10 ;  /* 0x0000000a00077312 */ /* 0x000e300000309000 */
[----:B0-----:R-:W0:Y:S02]  /*22d0*/  MUFU.RCP R7, R7 ;  /* 0x0000000700077308 */ /* 0x001e240000001000 */
[----:B0-----:R-:W-:-:S06]  /*22e0*/  VIADD R12, R7, 0x1ffffffe ;  /* 0x1ffffffe070c7836 */ /* 0x001fcc0000000000 */
[----:B------:R-:W0:Y:S02]  /*22f0*/  F2I.U64.TRUNC R12, R12 ;  /* 0x0000000c000c7311 */ /* 0x000e24000020d800 */
[----:B0-----:R-:W-:-:S04]  /*2300*/  IMAD.WIDE.U32 R14, R12, R10, RZ ;  /* 0x0000000a0c0e7225 */ /* 0x001fc800078e00ff */
[C---:B------:R-:W-:Y:S01]  /*2310*/  IMAD R9, R12.reuse, R11, R15 ;  /* 0x0000000b0c097224 */ /* 0x040fe200078e020f */
[----:B------:R-:W-:Y:S01]  /*2320*/  IADD3 R17, P0, RZ, -R14, RZ ;  /* 0x8000000eff117210 */ /* 0x000fe20007f1e0ff */
[----:B------:R-:W-:Y:S02]  /*2330*/  IMAD.MOV.U32 R15, RZ, RZ, R12 ;  /* 0x000000ffff0f7224 */ /* 0x000fe400078e000c */
[----:B------:R-:W-:Y:S02]  /*2340*/  IMAD R9, R13, R10, R9 ;  /* 0x0000000a0d097224 */ /* 0x000fe400078e0209 */
[----:B------:R-:W-:-:S03]  /*2350*/  IMAD.HI.U32 R14, R12, R17, RZ ;  /* 0x000000110c0e7227 */ /* 0x000fc600078e00ff */
[----:B------:R-:W-:-:S05]  /*2360*/  IADD3.X R9, RZ, ~R9, RZ, P0, !PT ;  /* 0x80000009ff097210 */ /* 0x000fca00007fe4ff */
        /* <DEDUP_REMOVED lines=21> */
[----:B------:R-:W-:Y:S02]  /*24c0*/  IMAD.MOV.U32 R13, RZ, RZ, RZ ;  /* 0x000000ffff0d7224 */ /* 0x000fe400078e00ff */
[----:B------:R-:W-:-:S04]  /*24d0*/  IMAD.WIDE.U32 R12, R9, R5, R12 ;  /* 0x00000005090c7225 */ /* 0x000fc800078e000c */
[C---:B------:R-:W-:Y:S02]  /*24e0*/  IMAD R14, R7.reuse, R5, RZ ;  /* 0x00000005070e7224 */ /* 0x040fe400078e02ff */
[----:B------:R-:W-:-:S04]  /*24f0*/  IMAD.HI.U32 R9, P0, R7, R6, R12 ;  /* 0x0000000607097227 */ /* 0x000fc8000780000c */
[----:B------:R-:W-:Y:S01]  /*2500*/  IMAD.HI.U32 R7, R7, R5, RZ ;  /* 0x0000000507077227 */ /* 0x000fe200078e00ff */
[----:B------:R-:W-:-:S04]  /*2510*/  IADD3 R9, P1, R14, R9, RZ ;  /* 0x000000090e097210 */ /* 0x000fc80007f3e0ff */
[----:B------:R-:W-:Y:S01]  /*2520*/  IADD3.X R7, R7, RZ, RZ, P0, !PT ;  /* 0x000000ff07077210 */ /* 0x000fe200007fe4ff */
[----:B------:R-:W-:-:S04]  /*2530*/  IMAD.WIDE.U32 R12, R9, R10, RZ ;  /* 0x0000000a090c7225 */ /* 0x000fc800078e00ff */
[----:B------:R-:W-:Y:S02]  /*2540*/  IMAD.X R7, RZ, RZ, R7, P1 ;  /* 0x000000ffff077224 */ /* 0x000fe400008e0607 */
        /* <DEDUP_REMOVED lines=18> */
[----:B------:R-:W-:Y:S06]  /*2670*/  RET.REL.NODEC R8 `(_ZN2at6native53_GLOBAL__N__3bfe7fd5_20_UpSampleNearest2d_cu_198c5ce237upsample_nearest2d_backward_out_frameIddXadL_ZNS0_46nearest_neighbor_exact_bw_compute_source_indexEfiiEEEEvPKT_mmmmmmPS3_ff) ;  /* 0xffffffd808607950 */ /* 0x000fec0003c3ffff */
.L_x_129:
        /* <DEDUP_REMOVED lines=16> */
.L_x_636:


//--------------------- .text._ZN2at6native53_GLOBAL__N__3bfe7fd5_20_UpSampleNearest2d_cu_198c5ce242upsample_nearest2d_backward_nhwc_out_frameIhlXadL_ZNS0_46nearest_neighbor_exact_bw_compute_source_indexEfiiEEEEvPKT_PS3_mmmmmffm --------------------------
	.section	.text._ZN2at6native53_GLOBAL__N__3bfe7fd5_20_UpSampleNearest2d_cu_198c5ce242upsample_nearest2d_backward_nhwc_out_frameIhlXadL_ZNS0_46nearest_neighbor_exact_bw_compute_source_indexEfiiEEEEvPKT_PS3_mmmmmffm,"ax",@progbits
	.align	128
.text._ZN2at6native53_GLOBAL__N__3bfe7fd5_20_UpSampleNearest2d_cu_198c5ce242upsample_nearest2d_backward_nhwc_out_frameIhlXadL_ZNS0_46nearest_neighbor_exact_bw_compute_source_indexEfiiEEEEvPKT_PS3_mmmmmffm:
        .type           _ZN2at6native53_GLOBAL__N__3bfe7fd5_20_UpSampleNearest2d_cu_198c5ce242upsample_nearest2d_backward_nhwc_out_frameIhlXadL_ZNS0_46nearest_neighbor_exact_bw_compute_source_indexEfiiEEEEvPKT_PS3_mmmmmffm,@function
        .size           _ZN2at6native53_GLOBAL__N__3bfe7fd5_20_UpSampleNearest2d_cu_198c5ce242upsample_nearest2d_backward_nhwc_out_frameIhlXadL_ZNS0_46nearest_neighbor_exact_bw_compute_source_indexEfiiEEEEvPKT_PS3_mmmmmffm,(.L_x_640 - _ZN2at6native53_GLOBAL__N__3bfe7fd5_20_UpSampleNearest2d_cu_198c5ce242upsample_nearest2d_backward_nhwc_out_frameIhlXadL_ZNS0_46nearest_neighbor_exact_bw_compute_source_indexEfiiEEEEvPKT_PS3_mmmmmffm)
        .other          _ZN2at6native53_GLOBAL__N__3bfe7fd5_20_UpSampleNearest2d_cu_198c5ce242upsample_nearest2d_backward_nhwc_out_frameIhlXadL_ZNS0_46nearest_neighbor_exact_bw_compute_source_indexEfiiEEEEvPKT_PS3_mmmmmffm,@"STO_CUDA_ENTRY STV_DEFAULT"
_ZN2at6native53_GLOBAL__N__3bfe7fd5_20_UpSampleNearest2d_cu_198c5ce242upsample_nearest2d_backward_nhwc_out_frameIhlXadL_ZNS0_46nearest_neighbor_exact_bw_compute_source_indexEfiiEEEEvPKT_PS3_mmmmmffm:
[----:B------:R-:W-:Y:S01]  /*0000*/  LDC R1, c[0x0][0x28] ;  /* 0x00000a00ff017b82 */ /* 0x000fe20000000800 */
[----:B------:R-:W0:Y:S07]  /*0010*/  S2R R10, SR_TID.X ;  /* 0x00000000000a7919 */ /* 0x000e2e0000002100 */
[----:B------:R-:W0:Y:S01]  /*0020*/  S2UR UR4, SR_CTAID.X ;  /* 0x00000000000479c3 */ /* 0x000e220000002500 */
[----:B------:R-:W-:-:S07]  /*0030*/  IMAD.MOV.U32 R11, RZ, RZ, RZ ;  /* 0x000000ffff0b7224 */ /* 0x000fce00078e00ff */
[----:B------:R-:W0:Y:S02]  /*0040*/  LDC R3, c[0x0][RZ] ;  /* 0x00000000ff037b82 */ /* 0x000e240000000800 */
[----:B0-----:R-:W-:Y:S01]  /*0050*/  IMAD.WIDE.U32 R10, R3, UR4, R10 ;  /* 0x00000004030a7c25 */ /* 0x001fe2000f8e000a */
[----:B------:R-:W-:Y:S02]  /*0060*/  ULDC.64 UR4, c[0x0][0x250] ;  /* 0x0000940000047ab9 */ /* 0x000fe40000000a00 */
[----:B------:R-:W-:-:S04]  /*0070*/  ISETP.GE.U32.AND P0, PT, R10, UR4, PT ;  /* 0x000000040a007c0c */ /* 0x000fc8000bf06070 */
[----:B------:R-:W-:-:S13]  /*0080*/  ISETP.GE.U32.AND.EX P0, PT, R11, UR5, PT, P0 ;  /* 0x000000050b007c0c */ /* 0x000fda000bf06100 */
[----:B------:R-:W-:Y:S05]  /*0090*/  @P0 EXIT ;  /* 0x000000000000094d */ /* 0x000fea0003800000 */
        /* <DEDUP_REMOVED lines=9> */
[----:B------:R-:W-:Y:S02]  /*0130*/  MOV R14, R11 ;  /* 0x0000000b000e7202 */ /* 0x000fe40000000f00 */
[----:B------:R-:W-:-:S07]  /*0140*/  MOV R8, 0x160 ;  /* 0x0000016000087802 */ /* 0x000fce0000000f00 */
[----:B------:R-:W-:Y:S05]  /*0150*/  CALL.REL.NOINC `($__internal_15_$__cuda_sm20_div_u64) ;  /* 0x0000002000ac7944 */ /* 0x000fea0003c00000 */
[----:B------:R-:W-:Y:S01]  /*0160*/  IMAD.MOV R3, RZ, RZ, -R6 ;  /* 0x000000ffff037224 */ /* 0x000fe200078e0a06 */
[----:B------:R-:W-:Y:S01]  /*0170*/  ULDC UR4, c[0x0][0x240] ;  /* 0x0000900000047ab9 */ /* 0x000fe20000000800 */
[----:B------:R-:W-:Y:S02]  /*0180*/  MOV R2, R6 ;  /* 0x0000000600027202 */ /* 0x000fe40000000f00 */
[----:B------:R-:W-:Y:S02]  /*0190*/  IMAD R0, R3, UR4, R10 ;  /* 0x0000000403007c24 */ /* 0x000fe4000f8e020a */
[----:B------:R-:W-:Y:S01]  /*01a0*/  IMAD.MOV.U32 R3, RZ, RZ, R7 ;  /* 0x000000ffff037224 */ /* 0x000fe200078e0007 */
[----:B------:R-:W-:Y:S06]  /*01b0*/  BRA `(.L_x_132) ;  /* 0x0000000000587947 */ /* 0x000fec0003800000 */
.L_x_131:
        /* <DEDUP_REMOVED lines=18> */
[----:B------:R-:W-:-:S05]  /*02e0*/  @!P2 LOP3.LUT R2, RZ, UR4, RZ, 0x33, !PT ;  /* 0x00000004ff02ac12 */ /* 0x000fca000f8e33ff */
[----:B------:R-:W-:-:S04]  /*02f0*/  IMAD.MOV R3, RZ, RZ, -R2 ;  /* 0x000000ffff037224 */ /* 0x000fc800078e0a02 */
[----:B------:R-:W-:Y:S01]  /*0300*/  IMAD R0, R3, UR4, R10 ;  /* 0x0000000403007c24 */ /* 0x000fe2000f8e020a */
[----:B------:R-:W-:-:S07]  /*0310*/  MOV R3, RZ ;  /* 0x000000ff00037202 */ /* 0x000fce0000000f00 */
.L_x_132:
[----:B------:R-:W-:Y:S05]  /*0320*/  BSYNC B0 ;  /* 0x0000000000007941 */ /* 0x000fea0003800000 */
.L_x_130:
        /* <DEDUP_REMOVED lines=14> */
[----:B------:R-:W-:Y:S01]  /*0410*/  MOV R4, R6 ;  /* 0x0000000600047202 */ /* 0x000fe20000000f00 */
[----:B------:R-:W-:Y:S02]  /*0420*/  IMAD.MOV.U32 R5, RZ, RZ, R7 ;  /* 0x000000ffff057224 */ /* 0x000fe400078e0007 */
[----:B------:R-:W-:Y:S01]  /*0430*/  IMAD R3, R3, UR4, R2 ;  /* 0x0000000403037c24 */ /* 0x000fe2000f8e0202 */
[----:B------:R-:W-:Y:S06]  /*0440*/  BRA `(.L_x_135) ;  /* 0x0000000000587947 */ /* 0x000fec0003800000 */
.L_x_134:
        /* <DEDUP_REMOVED lines=16> */
[----:B------:R-:W-:Y:S02]  /*0550*/  ISETP.GE.U32.AND P1, PT, R5, UR4, PT ;  /* 0x0000000405007c0c */ /* 0x000fe4000bf26070 */
[----:B------:R-:W-:-:S11]  /*0560*/  MOV R5, RZ ;  /* 0x000000ff00057202 */ /* 0x000fd60000000f00 */
[----:B------:R-:W-:Y:S02]  /*0570*/  @P1 IADD3 R4, R4, 0x1, RZ ;  /* 0x0000000104041810 */ /* 0x000fe40007ffe0ff */
[----:B------:R-:W-:-:S05]  /*0580*/  @!P2 LOP3.LUT R4, RZ, UR4, RZ, 0x33, !PT ;  /* 0x00000004ff04ac12 */ /* 0x000fca000f8e33ff */
[----:B------:R-:W-:-:S04]  /*0590*/  IMAD.MOV R3, RZ, RZ, -R4 ;  /* 0x000000ffff037224 */ /* 0x000fc800078e0a04 */
[----:B------:R-:W-:-:S07]  /*05a0*/  IMAD R3, R3, UR4, R2 ;  /* 0x0000000403037c24 */ /* 0x000fce000f8e0202 */
.L_x_135:
[----:B------:R-:W-:Y:S05]  /*05b0*/  BSYNC B0 ;  /* 0x0000000000007941 */ /* 0x000fea0003800000 */
.L_x_133:
        /* <DEDUP_REMOVED lines=15> */
[----:B------:R-:W-:Y:S01]  /*06b0*/  IMAD R6, R5, UR4, R4 ;  /* 0x0000000405067c24 */ /* 0x000fe2000f8e0204 */
[----:B------:R-:W-:Y:S06]  /*06c0*/  BRA `(.L_x_138) ;  /* 0x0000000000547947 */ /* 0x000fec0003800000 */
.L_x_137:
        /* <DEDUP_REMOVED lines=19> */
[----:B------:R-:W-:-:S05]  /*0800*/  IADD3 R5, -R2, RZ, RZ ;  /* 0x000000ff02057210 */ /* 0x000fca0007ffe1ff */
[----:B------:R-:W-:-:S07]  /*0810*/  IMAD R6, R5, UR4, R4 ;  /* 0x0000000405067c24 */ /* 0x000fce000f8e0204 */
.L_x_138:
[----:B------:R-:W-:Y:S05]  /*0820*/  BSYNC B0 ;  /* 0x0000000000007941 */ /* 0x000fea0003800000 */
.L_x_136:
[----:B------:R-:W0:Y:S01]  /*0830*/  LDC.64 R4, c[0x0][0x248] ;  /* 0x00009200ff047b82 */ /* 0x000e220000000a00 */
[----:B------:R-:W-:Y:S01]  /*0840*/  I2FP.F32.S32 R7, R6 ;  /* 0x0000000600077245 */ /* 0x000fe20000201400 */
[----:B------:R-:W-:Y:S01]  /*0850*/  VIADD R6, R6, 0x1 ;  /* 0x0000000106067836 */ /* 0x000fe20000000000 */
[----:B------:R-:W-:Y:S01]  /*0860*/  ULDC UR4, c[0x0][0x220] ;  /* 0x0000880000047ab9 */ /* 0x000fe20000000800 */
[----:B------:R-:W-:Y:S01]  /*0870*/  BSSY B1, `(.L_x_139) ;  /* 0x00001b4000017945 */ /* 0x000fe20003800000 */
[----:B------:R-:W-:Y:S02]  /*0880*/  IMAD.MOV.U32 R25, RZ, RZ, RZ ;  /* 0x000000ffff197224 */ /* 0x000fe400078e00ff */
[----:B------:R-:W-:Y:S02]  /*0890*/  I2FP.F32.S32 R9, R6 ;  /* 0x0000000600097245 */ /* 0x000fe40000201400 */
[----:B------:R-:W-:Y:S01]  /*08a0*/  I2FP.F32.S32 R6, R3 ;  /* 0x0000000300067245 */ /* 0x000fe20000201400 */
[----:B0-----:R-:W-:-:S02]  /*08b0*/  FFMA.FTZ R7, R7, R4, -0.5 ;  /* 0xbf00000007077423 */ /* 0x001fc40000010004 */
[----:B------:R-:W-:Y:S01]  /*08c0*/  FFMA.FTZ R9, R9, R4, -0.5 ;  /* 0xbf00000009097423 */ /* 0x000fe20000010004 */
[----:B------:R-:W-:-:S03]  /*08d0*/  IADD3 R4, R3, 0x1, RZ ;  /* 0x0000000103047810 */ /* 0x000fc60007ffe0ff */
[----:B------:R-:W0:Y:S01]  /*08e0*/  F2I.FTZ.CEIL.NTZ R3, R9 ;  /* 0x0000000900037305 */ /* 0x000e22000021b100 */
[----:B------:R-:W-:Y:S01]  /*08f0*/  I2FP.F32.S32 R8, R4 ;  /* 0x0000000400087245 */ /* 0x000fe20000201400 */
[----:B------:R-:W-:-:S04]  /*0900*/  FFMA.FTZ R4, R6, R5, -0.5 ;  /* 0xbf00000006047423 */ /* 0x000fc80000010005 */
[----:B------:R-:W-:Y:S02]  /*0910*/  FFMA.FTZ R8, R8, R5, -0.5 ;  /* 0xbf00000008087423 */ /* 0x000fe40000010005 */
[----:B------:R-:W1:Y:S01]  /*0920*/  F2I.FTZ.CEIL.NTZ R7, R7 ;  /* 0x0000000700077305 */ /* 0x000e62000021b100 */
[----:B0-----:R-:W-:-:S07]  /*0930*/  VIMNMX R3, R3, UR4, PT ;  /* 0x0000000403037c48 */ /* 0x001fce000bfe0100 */
[----:B------:R-:W0:Y:S01]  /*0940*/  F2I.FTZ.CEIL.NTZ R4, R4 ;  /* 0x0000000400047305 */ /* 0x000e22000021b100 */
[----:B-1----:R-:W-:-:S07]  /*0950*/  VIMNMX R6, R7, UR4, PT ;  /* 0x0000000407067c48 */ /* 0x002fce000bfe0100 */
[----:B------:R-:W1:Y:S01]  /*0960*/  F2I.FTZ.CEIL.NTZ R5, R8 ;  /* 0x0000000800057305 */ /* 0x000e62000021b100 */
[----:B------:R-:W-:Y:S01]  /*0970*/  ULDC UR4, c[0x0][0x228] ;  /* 0x00008a0000047ab9 */ /* 0x000fe20000000800 */
[----:B------:R-:W-:Y:S02]  /*0980*/  ISETP.GE.AND P0, PT, R6, R3, PT ;  /* 0x000000030600720c */ /* 0x000fe40003f06270 */
[----:B0-----:R-:W-:Y:S02]  /*0990*/  VIMNMX R12, R4, UR4, PT ;  /* 0x00000004040c7c48 */ /* 0x001fe4000bfe0100 */
[----:B-1----:R-:W-:Y:S01]  /*09a0*/  VIMNMX R5, R5, UR4, PT ;  /* 0x0000000405057c48 */ /* 0x002fe2000bfe0100 */
[----:B------:R-:W-:-:S08]  /*09b0*/  ULDC.64 UR4, c[0x0][0x208] ;  /* 0x0000820000047ab9 */ /* 0x000fd00000000a00 */
[----:B------:R-:W-:Y:S05]  /*09c0*/  @P0 BRA `(.L_x_140) ;  /* 0x0000001800780947 */ /* 0x000fea0003800000 */
[----:B------:R-:W-:Y:S01]  /*09d0*/  LOP3.LUT R7, RZ, R5, RZ, 0x33, !PT ;  /* 0x00000005ff077212 */ /* 0x000fe200078e33ff */
[----:B------:R-:W-:-:S03]  /*09e0*/  HFMA2.MMA R25, -RZ, RZ, 0, 0 ;  /* 0x00000000ff197435 */ /* 0x000fc600000001ff */
[----:B------:R-:W-:-:S04]  /*09f0*/  IADD3 R7, -R7, -0x2, -R12 ;  /* 0xfffffffe07077810 */ /* 0x000fc80007ffe90c */
[----:B------:R-:W-:Y:S02]  /*0a00*/  ISETP.GE.U32.AND P1, PT, R7, 0x3, PT ;  /* 0x000000030700780c */ /* 0x000fe40003f26070 */
[----:B------:R-:W-:-:S11]  /*0a10*/  SHF.R.S32.HI R7, RZ, 0x1f, R0 ;  /* 0x0000001fff077819 */ /* 0x000fd60000011400 */
.L_x_150:
[----:B------:R-:W-:Y:S01]  /*0a20*/  ISETP.GT.AND P0, PT, R5, R12, PT ;  /* 0x0000000c0500720c */ /* 0x000fe20003f04270 */
[----:B------:R-:W-:-:S12]  /*0a30*/  BSSY B0, `(.L_x_141) ;  /* 0x0000194000007945 */ /* 0x000fd80003800000 */
[----:B------:R-:W-:Y:S05]  /*0a40*/  @!P0 BRA `(.L_x_142) ;  /* 0x0000001800488947 */ /* 0x000fea0003800000 */
[----:B------:R-:W-:Y:S01]  /*0a50*/  IMAD.IADD R4, R5, 0x1, -R12 ;  /* 0x0000000105047824 */ /* 0x000fe200078e0a0c */
[----:B------:R-:W-:Y:S01]  /*0a60*/  BSSY B2, `(.L_x_143) ;  /* 0x000003a000027945 */ /* 0x000fe20003800000 */
[----:B------:R-:W-:-:S03]  /*0a70*/  MOV R22, R12 ;  /* 0x0000000c00167202 */ /* 0x000fc60000000f00 */
[----:B------:R-:W-:-:S04]  /*0a80*/  LOP3.LUT R4, R4, 0x3, RZ, 0xc0, !PT ;  /* 0x0000000304047812 */ /* 0x000fc800078ec0ff */
[----:B------:R-:W-:-:S13]  /*0a90*/  ISETP.NE.AND P0, PT, R4, RZ, PT ;  /* 0x000000ff0400720c */ /* 0x000fda0003f05270 */
[----:B------:R-:W-:Y:S05]  /*0aa0*/  @!P0 BRA `(.L_x_144) ;  /* 0x0000000000d48947 */ /* 0x000fea0003800000 */
[----:B------:R-:W0:Y:S01]  /*0ab0*/  LDC.64 R18, c[0x0][0x228] ;  /* 0x00008a00ff127b82 */ /* 0x000e220000000a00 */
[----:B------:R-:W-:Y:S01]  /*0ac0*/  SHF.R.S32.HI R13, RZ, 0x1f, R2 ;  /* 0x0000001fff0d7819 */ /* 0x000fe20000011402 */
[----:B------:R-:W-:Y:S01]  /*0ad0*/  ULDC.64 UR6, c[0x0][0x220] ;  /* 0x0000880000067ab9 */ /* 0x000fe20000000a00 */
[--C-:B------:R-:W-:Y:S01]  /*0ae0*/  SHF.R.S32.HI R9, RZ, 0x1f, R6.reuse ;  /* 0x0000001fff097819 */ /* 0x100fe20000011406 */
[----:B------:R-:W-:Y:S01]  /*0af0*/  IMAD.MOV.U32 R8, RZ, RZ, R6 ;  /* 0x000000ffff087224 */ /* 0x000fe200078e0006 */
[----:B------:R-:W-:Y:S01]  /*0b00*/  MOV R26, R0 ;  /* 0x00000000001a7202 */ /* 0x000fe20000000f00 */
[----:B------:R-:W-:Y:S02]  /*0b10*/  IMAD R13, R13, UR6, RZ ;  /* 0x000000060d0d7c24 */ /* 0x000fe4000f8e02ff */
[----:B------:R-:W1:Y:S01]  /*0b20*/  LDC.64 R16, c[0x0][0x240] ;  /* 0x00009000ff107b82 */ /* 0x000e620000000a00 */
[----:B------:R-:W-:-:S04]  /*0b30*/  IMAD.WIDE.U32 R8, R2, UR6, R8 ;  /* 0x0000000602087c25 */ /* 0x000fc8000f8e0008 */
[----:B------:R-:W-:Y:S02]  /*0b40*/  IMAD R13, R2, UR7, R13 ;  /* 0x00000007020d7c24 */ /* 0x000fe4000f8e020d */
[----:B------:R-:W-:Y:S01]  /*0b50*/  IMAD.MOV.U32 R27, RZ, RZ, R7 ;  /* 0x000000ffff1b7224 */ /* 0x000fe200078e0007 */
[----:B------:R-:W2:Y:S02]  /*0b60*/  LDC.64 R14, c[0x0][0x210] ;  /* 0x00008400ff0e7b82 */ /* 0x000ea40000000a00 */
[----:B------:R-:W-:Y:S02]  /*0b70*/  IADD3 R21, R9, R13, RZ ;  /* 0x0000000d09157210 */ /* 0x000fe40007ffe0ff */
[----:B------:R-:W-:-:S03]  /*0b80*/  SHF.R.S32.HI R13, RZ, 0x1f, R12 ;  /* 0x0000001fff0d7819 */ /* 0x000fc6000001140c */
[-C--:B0-----:R-:W-:Y:S02]  /*0b90*/  IMAD R20, R21, R18.reuse, RZ ;  /* 0x0000001215147224 */ /* 0x081fe400078e02ff */
[----:B------:R-:W-:-:S04]  /*0ba0*/  IMAD.WIDE.U32 R22, R8, R18, R12 ;  /* 0x0000001208167225 */ /* 0x000fc800078e000c */
[----:B------:R-:W-:-:S04]  /*0bb0*/  IMAD R19, R8, R19, R20 ;  /* 0x0000001308137224 */ /* 0x000fc800078e0214 */
[----:B------:R-:W-:-:S04]  /*0bc0*/  IMAD.IADD R21, R23, 0x1, R19 ;  /* 0x0000000117157824 */ /* 0x000fc800078e0213 */
[-C--:B-1----:R-:W-:Y:S02]  /*0bd0*/  IMAD R23, R21, R16.reuse, RZ ;  /* 0x0000001015177224 */ /* 0x082fe400078e02ff */
[----:B------:R-:W-:-:S04]  /*0be0*/  IMAD.WIDE.U32 R20, R22, R16, R26 ;  /* 0x0000001016147225 */ /* 0x000fc800078e001a */
[----:B------:R-:W-:Y:S01]  /*0bf0*/  IMAD R23, R22, R17, R23 ;  /* 0x0000001116177224 */ /* 0x000fe200078e0217 */
[----:B--2---:R-:W-:-:S04]  /*0c00*/  IADD3 R28, P0, R20, R14, RZ ;  /* 0x0000000e141c7210 */ /* 0x004fc80007f1e0ff */
[----:B------:R-:W-:-:S05]  /*0c10*/  IADD3.X R29, R15, R21, R23, P0, !PT ;  /* 0x000000150f1d7210 */ /* 0x000fca00007fe417 */
[----:B------:R-:W2:Y:S01]  /*0c20*/  LDG.E.U8 R28, desc[UR4][R28.64] ;  /* 0x000000041c1c7981 */ /* 0x000ea2000c1e1100 */
[----:B------:R-:W-:Y:S02]  /*0c30*/  ISETP.NE.AND P0, PT, R4, 0x1, PT ;  /* 0x000000010400780c */ /* 0x000fe40003f05270 */
[----:B------:R-:W-:-:S05]  /*0c40*/  IADD3 R20, R12, 0x1, RZ ;  /* 0x000000010c147810 */ /* 0x000fca0007ffe0ff */
[----:B------:R-:W-:Y:S01]  /*0c50*/  IMAD.MOV.U32 R22, RZ, RZ, R20 ;  /* 0x000000ffff167224 */ /* 0x000fe200078e0014 */
[----:B--2---:R-:W-:-:S05]  /*0c60*/  IADD3 R25, R28, R25, RZ ;  /* 0x000000191c197210 */ /* 0x004fca0007ffe0ff */
[----:B------:R-:W-:Y:S05]  /*0c70*/  @!P0 BRA `(.L_x_144) ;  /* 0x0000000000608947 */ /* 0x000fea0003800000 */
[----:B------:R-:W-:Y:S01]  /*0c80*/  ISETP.NE.AND P0, PT, R4, 0x2, PT ;  /* 0x000000020400780c */ /* 0x000fe20003f05270 */
[----:B------:R-:W-:Y:S01]  /*0c90*/  VIADD R22, R12, 0x2 ;  /* 0x000000020c167836 */ /* 0x000fe20000000000 */
[----:B------:R-:W-:-:S03]  /*0ca0*/  SHF.R.S32.HI R21, RZ, 0x1f, R20 ;  /* 0x0000001fff157819 */ /* 0x000fc60000011414 */
[----:B------:R-:W-:-:S05]  /*0cb0*/  IMAD.WIDE.U32 R20, R8, R18, R20 ;  /* 0x0000001208147225 */ /* 0x000fca00078e0014 */
[----:B------:R-:W-:-:S03]  /*0cc0*/  IADD3 R21, R19, R21, RZ ;  /* 0x0000001513157210 */ /* 0x000fc60007ffe0ff */
[--C-:B------:R-:W-:Y:S02]  /*0cd0*/  @P0 SHF.R.S32.HI R23, RZ, 0x1f, R22.reuse ;  /* 0x0000001fff170819 */ /* 0x100fe40000011416 */
[----:B------:R-:W-:Y:S02]  /*0ce0*/  IMAD R4, R21, R16, RZ ;  /* 0x0000001015047224 */ /* 0x000fe400078e02ff */
[----:B------:R-:W-:-:S04]  /*0cf0*/  @P0 IMAD.WIDE.U32 R8, R8, R18, R22 ;  /* 0x0000001208080225 */ /* 0x000fc800078e0016 */
[----:B------:R-:W-:Y:S02]  /*0d00*/  @P0 IMAD.IADD R9, R19, 0x1, R9 ;  /* 0x0000000113090824 */ /* 0x000fe400078e0209 */
[----:B------:R-:W-:-:S04]  /*0d10*/  IMAD.WIDE.U32 R18, R20, R16, R26 ;  /* 0x0000001014127225 */ /* 0x000fc800078e001a */
[----:B------:R-:W-:-:S04]  /*0d20*/  @P0 IMAD.WIDE.U32 R26, R8, R16, R26 ;  /* 0x00000010081a0225 */ /* 0x000fc800078e001a */
[----:B------:R-:W-:Y:S01]  /*0d30*/  @P0 IMAD R9, R9, R16, RZ ;  /* 0x0000001009090224 */ /* 0x000fe200078e02ff */
[-C--:B------:R-:W-:Y:S01]  /*0d40*/  IADD3 R16, P2, R18, R14.reuse, RZ ;  /* 0x0000000e12107210 */ /* 0x080fe20007f5e0ff */
[-C--:B------:R-:W-:Y:S01]  /*0d50*/  IMAD R4, R20, R17.reuse, R4 ;  /* 0x0000001114047224 */ /* 0x080fe200078e0204 */
[----:B------:R-:W-:Y:S01]  /*0d60*/  @P0 IADD3 R14, P3, R26, R14, RZ ;  /* 0x0000000e1a0e0210 */ /* 0x000fe20007f7e0ff */
[----:B------:R-:W-:-:S03]  /*0d70*/  @P0 IMAD R9, R8, R17, R9 ;  /* 0x0000001108090224 */ /* 0x000fc600078e0209 */
[C---:B------:R-:W-:Y:S02]  /*0d80*/  IADD3.X R17, R15.reuse, R19, R4, P2, !PT ;  /* 0x000000130f117210 */ /* 0x040fe400017fe404 */
[----:B------:R-:W-:-:S03]  /*0d90*/  @P0 IADD3.X R15, R15, R27, R9, P3, !PT ;  /* 0x0000001b0f0f0210 */ /* 0x000fc60001ffe409 */
[----:B------:R-:W2:Y:S04]  /*0da0*/  LDG.E.U8 R16, desc[UR4][R16.64] ;  /* 0x0000000410107981 */ /* 0x000ea8000c1e1100 */
[----:B------:R-:W3:Y:S01]  /*0db0*/  @P0 LDG.E.U8 R14, desc[UR4][R14.64] ;  /* 0x000000040e0e0981 */ /* 0x000ee2000c1e1100 */
[----:B------:R-:W-:-:S04]  /*0dc0*/  IADD3 R4, R12, 0x3, RZ ;  /* 0x000000030c047810 */ /* 0x000fc80007ffe0ff */
[----:B------:R-:W-:Y:S01]  /*0dd0*/  @P0 MOV R22, R4 ;  /* 0x0000000400160202 */ /* 0x000fe20000000f00 */
[----:B--2---:R-:W-:-:S04]  /*0de0*/  IMAD.IADD R25, R16, 0x1, R25 ;  /* 0x0000000110197824 */ /* 0x004fc800078e0219 */
[----:B---3--:R-:W-:-:S07]  /*0df0*/  @P0 IMAD.IADD R25, R14, 0x1, R25 ;  /* 0x000000010e190824 */ /* 0x008fce00078e0219 */
.L_x_144:
[----:B------:R-:W-:Y:S05]  /*0e00*/  BSYNC B2 ;  /* 0x0000000000027941 */ /* 0x000fea0003800000 */
.L_x_143:
[----:B------:R-:W-:Y:S05]  /*0e10*/  @!P1 BRA `(.L_x_142) ;  /* 0x0000001400549947 */ /* 0x000fea0003800000 */
[----:B------:R-:W-:Y:S01]  /*0e20*/  IADD3 R4, R5, -R22, RZ ;  /* 0x8000001605047210 */ /* 0x000fe20007ffe0ff */
[----:B------:R-:W-:Y:S01]  /*0e30*/  ULDC.64 UR6, c[0x0][0x220] ;  /* 0x0000880000067ab9 */ /* 0x000fe20000000a00 */
[----:B------:R-:W-:Y:S01]  /*0e40*/  SHF.R.S32.HI R15, RZ, 0x1f, R2 ;  /* 0x0000001fff0f7819 */ /* 0x000fe20000011402 */
[--C-:B------:R-:W-:Y:S01]  /*0e50*/  IMAD.MOV.U32 R8, RZ, RZ, R6.reuse ;  /* 0x000000ffff087224 */ /* 0x100fe200078e0006 */
[----:B------:R-:W-:Y:S01]  /*0e60*/  ISETP.GT.AND P2, PT, R4, 0xc, PT ;  /* 0x0000000c0400780c */ /* 0x000fe20003f44270 */
[----:B------:R-:W-:Y:S01]  /*0e70*/  BSSY B2, `(.L_x_145) ;  /* 0x00000bc000027945 */ /* 0x000fe20003800000 */
[----:B------:R-:W-:Y:S01]  /*0e80*/  SHF.R.S32.HI R9, RZ, 0x1f, R6 ;  /* 0x0000001fff097819 */ /* 0x000fe20000011406 */
[----:B------:R-:W-:Y:S01]  /*0e90*/  IMAD R15, R15, UR6, RZ ;  /* 0x000000060f0f7c24 */ /* 0x000fe2000f8e02ff */
[----:B------:R-:W-:-:S03]  /*0ea0*/  PLOP3.LUT P0, PT, PT, PT, PT, 0x80, 0x0 ;  /* 0x000000000000781c */ /* 0x000fc60003f0f070 */
[C---:B------:R-:W-:Y:S02]  /*0eb0*/  IMAD R15, R2.reuse, UR7, R15 ;  /* 0x00000007020f7c24 */ /* 0x040fe4000f8e020f */
[----:B------:R-:W-:-:S05]  /*0ec0*/  IMAD.WIDE.U32 R16, R2, UR6, R8 ;  /* 0x0000000602107c25 */ /* 0x000fca000f8e0008 */
[----:B------:R-:W-:Y:S01]  /*0ed0*/  IADD3 R4, R15, R17, RZ ;  /* 0x000000110f047210 */ /* 0x000fe20007ffe0ff */
[----:B------:R-:W-:Y:S06]  /*0ee0*/  @!P2 BRA `(.L_x_146) ;  /* 0x0000000800d0a947 */ /* 0x000fec0003800000 */
[----:B------:R-:W-:Y:S01]  /*0ef0*/  PLOP3.LUT P0, PT, PT, PT, PT, 0x8, 0x0 ;  /* 0x000000000000781c */ /* 0x000fe20003f0e170 */
[----:B------:R-:W-:-:S12]  /*0f00*/  VIADD R21, R5, 0xfffffff4 ;  /* 0xfffffff405157836 */ /* 0x000fd80000000000 */
.L_x_147:
[----:B------:R-:W-:Y:S01]  /*0f10*/  IADD3 R18, R22, 0x1, RZ ;  /* 0x0000000116127810 */ /* 0x000fe20007ffe0ff */
[----:B------:R-:W-:Y:S01]  /*0f20*/  ULDC.64 UR6, c[0x0][0x228] ;  /* 0x00008a0000067ab9 */ /* 0x000fe20000000a00 */
[----:B------:R-:W-:Y:S01]  /*0f30*/  ULDC.64 UR8, c[0x0][0x240] ;  /* 0x0000900000087ab9 */ /* 0x000fe20000000a00 */
[----:B------:R-:W-:Y:S01]  /*0f40*/  IMAD R23, R4, UR6, RZ ;  /* 0x0000000604177c24 */ /* 0x000fe2000f8e02ff */
[----:B------:R-:W-:Y:S01]  /*0f50*/  SHF.R.S32.HI R19, RZ, 0x1f, R18 ;  /* 0x0000001fff137819 */ /* 0x000fe20000011412 */
[----:B------:R-:W-:Y:S01]  /*0f60*/  ULDC.64 UR10, c[0x0][0x210] ;  /* 0x00008400000a7ab9 */ /* 0x000fe20000000a00 */
[----:B------:R-:W-:Y:S01]  /*0f70*/  SHF.R.S32.HI R9, RZ, 0x1f, R22 ;  /* 0x0000001fff097819 */ /* 0x000fe20000011416 */
[C---:B------:R-:W-:Y:S02]  /*0f80*/  IMAD R23, R16.reuse, UR7, R23 ;  /* 0x0000000710177c24 */ /* 0x040fe4000f8e0217 */
[----:B------:R-:W-:-:S04]  /*0f90*/  IMAD.WIDE.U32 R18, R16, UR6, R18 ;  /* 0x0000000610127c25 */ /* 0x000fc8000f8e0012 */
[----:B------:R-:W-:-:S04]  /*0fa0*/  IMAD.IADD R8, R23, 0x1, R19 ;  /* 0x0000000117087824 */ /* 0x000fc800078e0213 */
[----:B------:R-:W-:Y:S01]  /*0fb0*/  IMAD R27, R8, UR8, RZ ;  /* 0x00000008081b7c24 */ /* 0x000fe2000f8e02ff */
[----:B------:R-:W-:-:S03]  /*0fc0*/  MOV R8, R22 ;  /* 0x0000001600087202 */ /* 0x000fc60000000f00 */
[----:B------:R-:W-:Y:S02]  /*0fd0*/  IMAD R27, R18, UR9, R27 ;  /* 0x00000009121b7c24 */ /* 0x000fe4000f8e021b */
[----:B------:R-:W-:Y:S01]  /*0fe0*/  IMAD.WIDE.U32 R14, R16, UR6, R8 ;  /* 0x00000006100e7c25 */ /* 0x000fe2000f8e0008 */
[----:B------:R-:W-:-:S03]  /*0ff0*/  MOV R9, R7 ;  /* 0x0000000700097202 */ /* 0x000fc60000000f00 */
[----:B------:R-:W-:Y:S02]  /*1000*/  IMAD.MOV.U32 R8, RZ, RZ, R0 ;  /* 0x000000ffff087224 */ /* 0x000fe400078e0000 */
[----:B------:R-:W-:Y:S02]  /*1010*/  IMAD.IADD R15, R15, 0x1, R23 ;  /* 0x000000010f0f7824 */ /* 0x000fe400078e0217 */
[----:B------:R-:W-:-:S04]  /*1020*/  IMAD.WIDE.U32 R18, R18, UR8, R8 ;  /* 0x0000000812127c25 */ /* 0x000fc8000f8e0008 */
[----:B------:R-:W-:Y:S01]  /*1030*/  IMAD R15, R15, UR8, RZ ;  /* 0x000000080f0f7c24 */ /* 0x000fe2000f8e02ff */
[----:B------:R-:W-:Y:S02]  /*1040*/  IADD3 R28, P2, R18, UR10, RZ ;  /* 0x0000000a121c7c10 */ /* 0x000fe4000ff5e0ff */
[----:B------:R-:W-:Y:S02]  /*1050*/  IADD3 R18, R22, 0x2, RZ ;  /* 0x0000000216127810 */ /* 0x000fe40007ffe0ff */
[----:B------:R-:W-:Y:S01]  /*1060*/  IADD3.X R29, R19, UR11, R27, P2, !PT ;  /* 0x0000000b131d7c10 */ /* 0x000fe200097fe41b */
[C---:B------:R-:W-:Y:S01]  /*1070*/  IMAD R27, R14.reuse, UR9, R15 ;  /* 0x000000090e1b7c24 */ /* 0x040fe2000f8e020f */
[----:B------:R-:W-:Y:S01]  /*1080*/  SHF.R.S32.HI R19, RZ, 0x1f, R18 ;  /* 0x0000001fff137819 */ /* 0x000fe20000011412 */
[----:B------:R-:W-:Y:S02]  /*1090*/  IMAD.WIDE.U32 R14, R14, UR8, R8 ;  /* 0x000000080e0e7c25 */ /* 0x000fe4000f8e0008 */
[----:B------:R-:W2:Y:S02]  /*10a0*/  LDG.E.U8 R24, desc[UR4][R28.64] ;  /* 0x000000041c187981 */ /* 0x000ea4000c1e1100 */
[----:B------:R-:W-:Y:S01]  /*10b0*/  IMAD.WIDE.U32 R18, R16, UR6, R18 ;  /* 0x0000000610127c25 */ /* 0x000fe2000f8e0012 */
[----:B------:R-:W-:-:S03]  /*10c0*/  IADD3 R26, P2, R14, UR10, RZ ;  /* 0x0000000a0e1a7c10 */ /* 0x000fc6000ff5e0ff */
[----:B------:R-:W-:Y:S01]  /*10d0*/  IMAD.IADD R14, R23, 0x1, R19 ;  /* 0x00000001170e7824 */ /* 0x000fe200078e0213 */
[----:B------:R-:W-:-:S05]  /*10e0*/  IADD3.X R27, R15, UR11, R27, P2, !PT ;  /* 0x0000000b0f1b7c10 */ /* 0x000fca00097fe41b */
[----:B------:R-:W2:Y:S01]  /*10f0*/  LDG.E.U8 R26, desc[UR4][R26.64] ;  /* 0x000000041a1a7981 */ /* 0x000ea2000c1e1100 */
[----:B------:R-:W-:Y:S02]  /*1100*/  IMAD R19, R14, UR8, RZ ;  /* 0x000000080e137c24 */ /* 0x000fe4000f8e02ff */
[----:B------:R-:W-:-:S04]  /*1110*/  IMAD.WIDE.U32 R14, R18, UR8, R8 ;  /* 0x00000008120e7c25 */ /* 0x000fc8000f8e0008 */
[----:B------:R-:W-:Y:S01]  /*1120*/  IMAD R19, R18, UR9, R19 ;  /* 0x0000000912137c24 */ /* 0x000fe2000f8e0213 */
[----:B------:R-:W-:Y:S02]  /*1130*/  IADD3 R14, P2, R14, UR10, RZ ;  /* 0x0000000a0e0e7c10 */ /* 0x000fe4000ff5e0ff */
[----:B------:R-:W-:Y:S02]  /*1140*/  IADD3 R18, R22, 0x3, RZ ;  /* 0x0000000316127810 */ /* 0x000fe40007ffe0ff */
[----:B------:R-:W-:Y:S02]  /*1150*/  IADD3.X R15, R15, UR11, R19, P2, !PT ;  /* 0x0000000b0f0f7c10 */ /* 0x000fe400097fe413 */
[----:B------:R-:W-:-:S03]  /*1160*/  SHF.R.S32.HI R19, RZ, 0x1f, R18 ;  /* 0x0000001fff137819 */ /* 0x000fc60000011412 */
[----:B------:R0:W3:Y:S01]  /*1170*/  LDG.E.U8 R27, desc[UR4][R14.64] ;  /* 0x000000040e1b7981 */ /* 0x0000e2000c1e1100 */
[----:B------:R-:W-:-:S04]  /*1180*/  IMAD.WIDE.U32 R18, R16, UR6, R18 ;  /* 0x0000000610127c25 */ /* 0x000fc8000f8e0012 */
[----:B------:R-:W-:-:S04]  /*1190*/  IMAD.IADD R19, R23, 0x1, R19 ;  /* 0x0000000117137824 */ /* 0x000fc800078e0213 */
[----:B------:R-:W-:Y:S02]  /*11a0*/  IMAD R19, R19, UR8, RZ ;  /* 0x0000000813137c24 */ /* 0x000fe4000f8e02ff */
[----:B0-----:R-:W-:-:S04]  /*11b0*/  IMAD.WIDE.U32 R14, R18, UR8, R8 ;  /* 0x00000008120e7c25 */ /* 0x001fc8000f8e0008 */
[----:B------:R-:W-:Y:S01]  /*11c0*/  IMAD R19, R18, UR9, R19 ;  /* 0x0000000912137c24 */ /* 0x000fe2000f8e0213 */
[----:B------:R-:W-:-:S04]  /*11d0*/  IADD3 R28, P2, R14, UR10, RZ ;  /* 0x0000000a0e1c7c10 */ /* 0x000fc8000ff5e0ff */
[----:B------:R-:W-:-:S05]  /*11e0*/  IADD3.X R29, R15, UR11, R19, P2, !PT ;  /* 0x0000000b0f1d7c10 */ /* 0x000fca00097fe413 */
[----:B------:R0:W3:Y:S01]  /*11f0*/  LDG.E.U8 R20, desc[UR4][R28.64] ;  /* 0x000000041c147981 */ /* 0x0000e2000c1e1100 */
[----:B------:R-:W-:-:S04]  /*1200*/  IADD3 R18, R22, 0x4, RZ ;  /* 0x0000000416127810 */ /* 0x000fc80007ffe0ff */
[----:B------:R-:W-:-:S03]  /*1210*/  SHF.R.S32.HI R19, RZ, 0x1f, R18 ;  /* 0x0000001fff137819 */ /* 0x000fc60000011412 */
[----:B------:R-:W-:Y:S01]  /*1220*/  IMAD.WIDE.U32 R18, R16, UR6, R18 ;  /* 0x0000000610127c25 */ /* 0x000fe2000f8e0012 */
[----:B------:R-:W-:-:S03]  /*1230*/  IADD3 R14, R22, 0x5, RZ ;  /* 0x00000005160e7810 */ /* 0x000fc60007ffe0ff */
[----:B------:R-:W-:Y:S01]  /*1240*/  IMAD.IADD R19, R23, 0x1, R19 ;  /* 0x0000000117137824 */ /* 0x000fe200078e0213 */
[----:B------:R-:W-:-:S03]  /*1250*/  SHF.R.S32.HI R15, RZ, 0x1f, R14 ;  /* 0x0000001fff0f7819 */ /* 0x000fc6000001140e */
[----:B------:R-:W-:Y:S02]  /*1260*/  IMAD R19, R19, UR8, RZ ;  /* 0x0000000813137c24 */ /* 0x000fe4000f8e02ff */
[----:B------:R-:W-:-:S04]  /*1270*/  IMAD.WIDE.U32 R14, R16, UR6, R14 ;  /* 0x00000006100e7c25 */ /* 0x000fc8000f8e000e */
[----:B------:R-:W-:-:S04]  /*1280*/  IMAD.IADD R15, R23, 0x1, R15 ;  /* 0x00000001170f7824 */ /* 0x000fc800078e020f */
[----:B------:R-:W-:-:S04]  /*1290*/  IMAD R15, R15, UR8, RZ ;  /* 0x000000080f0f7c24 */ /* 0x000fc8000f8e02ff */
[C---:B0-----:R-:W-:Y:S02]  /*12a0*/  IMAD R29, R14.reuse, UR9, R15 ;  /* 0x000000090e1d7c24 */ /* 0x041fe4000f8e020f */
[----:B------:R-:W-:Y:S01]  /*12b0*/  IMAD.WIDE.U32 R14, R14, UR8, R8 ;  /* 0x000000080e0e7c25 */ /* 0x000fe2000f8e0008 */
[----:B--2---:R-:W-:-:S03]  /*12c0*/  IADD3 R26, R24, R25, R26 ;  /* 0x00000019181a7210 */ /* 0x004fc60007ffe01a */
[C---:B------:R-:W-:Y:S02]  /*12d0*/  IMAD R25, R18.reuse, UR9, R19 ;  /* 0x0000000912197c24 */ /* 0x040fe4000f8e0213 */
[----:B------:R-:W-:-:S03]  /*12e0*/  IMAD.WIDE.U32 R18, R18, UR8, R8 ;  /* 0x0000000812127c25 */ /* 0x000fc6000f8e0008 */
[----:B------:R-:W-:Y:S02]  /*12f0*/  IADD3 R24, P2, R18, UR10, RZ ;  /* 0x0000000a12187c10 */ /* 0x000fe4000ff5e0ff */
[----:B------:R-:W-:Y:S02]  /*1300*/  IADD3 R18, R22, 0x6, RZ ;  /* 0x0000000616127810 */ /* 0x000fe40007ffe0ff */
[----:B------:R-:W-:Y:S02]  /*1310*/  IADD3.X R25, R19, UR11, R25, P2, !PT ;  /* 0x0000000b13197c10 */ /* 0x000fe400097fe419 */
[--C-:B------:R-:W-:Y:S02]  /*1320*/  SHF.R.S32.HI R19, RZ, 0x1f, R18.reuse ;  /* 0x0000001fff137819 */ /* 0x100fe40000011412 */
[----:B------:R-:W-:Y:S01]  /*1330*/  IADD3 R14, P2, R14, UR10, RZ ;  /* 0x0000000a0e0e7c10 */ /* 0x000fe2000ff5e0ff */
[----:B------:R-:W-:-:S03]  /*1340*/  IMAD.WIDE.U32 R18, R16, UR6, R18 ;  /* 0x0000000610127c25 */ /* 0x000fc6000f8e0012 */
[----:B------:R-:W-:Y:S01]  /*1350*/  IADD3.X R15, R15, UR11, R29, P2, !PT ;  /* 0x0000000b0f0f7c10 */ /* 0x000fe200097fe41d */
[----:B------:R-:W-:Y:S02]  /*1360*/  IMAD.IADD R19, R23, 0x1, R19 ;  /* 0x0000000117137824 */ /* 0x000fe400078e0213 */
[----:B------:R-:W-:-:S04]  /*1370*/  IMAD.WIDE.U32 R28, R18, UR8, R8 ;  /* 0x00000008121c7c25 */ /* 0x000fc8000f8e0008 */
[----:B------:R-:W-:Y:S01]  /*1380*/  IMAD R19, R19, UR8, RZ ;  /* 0x0000000813137c24 */ /* 0x000fe2000f8e02ff */
[----:B------:R-:W-:-:S03]  /*1390*/  IADD3 R28, P2, R28, UR10, RZ ;  /* 0x0000000a1c1c7c10 */ /* 0x000fc6000ff5e0ff */
[----:B------:R-:W-:Y:S01]  /*13a0*/  IMAD R19, R18, UR9, R19 ;  /* 0x0000000912137c24 */ /* 0x000fe2000f8e0213 */
[----:B------:R-:W-:-:S04]  /*13b0*/  IADD3 R18, R22, 0x7, RZ ;  /* 0x0000000716127810 */ /* 0x000fc80007ffe0ff */
[----:B------:R-:W-:Y:S02]  /*13c0*/  IADD3.X R29, R29, UR11, R19, P2, !PT ;  /* 0x0000000b1d1d7c10 */ /* 0x000fe400097fe413 */
[--C-:B------:R-:W-:Y:S02]  /*13d0*/  SHF.R.S32.HI R19, RZ, 0x1f, R18.reuse ;  /* 0x0000001fff137819 */ /* 0x100fe40000011412 */
[----:B---3--:R-:W-:Y:S01]  /*13e0*/  IADD3 R27, R20, R26, R27 ;  /* 0x0000001a141b7210 */ /* 0x008fe20007ffe01b */
[----:B------:R-:W-:Y:S01]  /*13f0*/  IMAD.WIDE.U32 R18, R16, UR6, R18 ;  /* 0x0000000610127c25 */ /* 0x000fe2000f8e0012 */
[----:B------:R-:W2:Y:S03]  /*1400*/  LDG.E.U8 R20, desc[UR4][R24.64] ;  /* 0x0000000418147981 */ /* 0x000ea6000c1e1100 */
[----:B------:R-:W-:Y:S01]  /*1410*/  IMAD.IADD R19, R23, 0x1, R19 ;  /* 0x0000000117137824 */ /* 0x000fe200078e0213 */
[----:B------:R0:W2:Y:S03]  /*1420*/  LDG.E.U8 R26, desc[UR4][R14.64] ;  /* 0x000000040e1a7981 */ /* 0x0000a6000c1e1100 */
[----:B------:R-:W-:Y:S01]  /*1430*/  IMAD R19, R19, UR8, RZ ;  /* 0x0000000813137c24 */ /* 0x000fe2000f8e02ff */
[----:B------:R1:W3:Y:S01]  /*1440*/  LDG.E.U8 R24, desc[UR4][R28.64] ;  /* 0x000000041c187981 */ /* 0x0002e2000c1e1100 */
[----:B0-----:R-:W-:-:S04]  /*1450*/  IMAD.WIDE.U32 R14, R18, UR8, R8 ;  /* 0x00000008120e7c25 */ /* 0x001fc8000f8e0008 */
[----:B------:R-:W-:Y:S01]  /*1460*/  IMAD R19, R18, UR9, R19 ;  /* 0x0000000912137c24 */ /* 0x000fe2000f8e0213 */
[----:B-1----:R-:W-:-:S04]  /*1470*/  IADD3 R28, P2, R14, UR10, RZ ;  /* 0x0000000a0e1c7c10 */ /* 0x002fc8000ff5e0ff */
[----:B------:R-:W-:-:S05]  /*1480*/  IADD3.X R29, R15, UR11, R19, P2, !PT ;  /* 0x0000000b0f1d7c10 */ /* 0x000fca00097fe413 */
[----:B------:R-:W3:Y:S01]  /*1490*/  LDG.E.U8 R25, desc[UR4][R28.64] ;  /* 0x000000041c197981 */ /* 0x000ee2000c1e1100 */
[----:B------:R-:W-:-:S04]  /*14a0*/  IADD3 R18, R22, 0x8, RZ ;  /* 0x0000000816127810 */ /* 0x000fc80007ffe0ff */
[----:B------:R-:W-:-:S03]  /*14b0*/  SHF.R.S32.HI R19, RZ, 0x1f, R18 ;  /* 0x0000001fff137819 */ /* 0x000fc60000011412 */
[----:B------:R-:W-:Y:S01]  /*14c0*/  IMAD.WIDE.U32 R18, R16, UR6, R18 ;  /* 0x0000000610127c25 */ /* 0x000fe2000f8e0012 */
[----:B------:R-:W-:-:S03]  /*14d0*/  IADD3 R14, R22, 0x9, RZ ;  /* 0x00000009160e7810 */ /* 0x000fc60007ffe0ff */
[----:B------:R-:W-:Y:S01]  /*14e0*/  IMAD.IADD R15, R23, 0x1, R19 ;  /* 0x00000001170f7824 */ /* 0x000fe200078e0213 */
[----:B--2---:R-:W-:-:S03]  /*14f0*/  IADD3 R20, R26, R27, R20 ;  /* 0x0000001b1a147210 */ /* 0x004fc60007ffe014 */
[----:B------:R-:W-:Y:S01]  /*1500*/  IMAD R27, R15, UR8, RZ ;  /* 0x000000080f1b7c24 */ /* 0x000fe2000f8e02ff */
[----:B------:R-:W-:-:S03]  /*1510*/  SHF.R.S32.HI R15, RZ, 0x1f, R14 ;  /* 0x0000001fff0f7819 */ /* 0x000fc6000001140e */
[C---:B------:R-:W-:Y:S02]  /*1520*/  IMAD R27, R18.reuse, UR9, R27 ;  /* 0x00000009121b7c24 */ /* 0x040fe4000f8e021b */
[----:B------:R-:W-:-:S04]  /*1530*/  IMAD.WIDE.U32 R18, R18, UR8, R8 ;  /* 0x0000000812127c25 */ /* 0x000fc8000f8e0008 */
[----:B------:R-:W-:Y:S01]  /*1540*/  IMAD.WIDE.U32 R14, R16, UR6, R14 ;  /* 0x00000006100e7c25 */ /* 0x000fe2000f8e000e */
[----:B------:R-:W-:Y:S02]  /*1550*/  IADD3 R26, P2, R18, UR10, RZ ;  /* 0x0000000a121a7c10 */ /* 0x000fe4000ff5e0ff */
[----:B------:R-:W-:Y:S01]  /*1560*/  IADD3 R18, R22, 0xa, RZ ;  /* 0x0000000a16127810 */ /* 0x000fe20007ffe0ff */
[----:B------:R-:W-:Y:S01]  /*1570*/  IMAD.IADD R15, R23, 0x1, R15 ;  /* 0x00000001170f7824 */ /* 0x000fe200078e020f */
[----:B------:R-:W-:Y:S02]  /*1580*/  IADD3.X R27, R19, UR11, R27, P2, !PT ;  /* 0x0000000b131b7c10 */ /* 0x000fe400097fe41b */
[--C-:B------:R-:W-:Y:S01]  /*1590*/  SHF.R.S32.HI R19, RZ, 0x1f, R18.reuse ;  /* 0x0000001fff137819 */ /* 0x100fe20000011412 */
[----:B------:R-:W-:Y:S02]  /*15a0*/  IMAD R15, R15, UR8, RZ ;  /* 0x000000080f0f7c24 */ /* 0x000fe4000f8e02ff */
[----:B------:R-:W-:Y:S01]  /*15b0*/  IMAD.WIDE.U32 R18, R16, UR6, R18 ;  /* 0x0000000610127c25 */ /* 0x000fe2000f8e0012 */
[----:B---3--:R-:W-:-:S03]  /*15c0*/  IADD3 R24, R25, R20, R24 ;  /* 0x0000001419187210 */ /* 0x008fc60007ffe018 */
[C---:B------:R-:W-:Y:S02]  /*15d0*/  IMAD R25, R14.reuse, UR9, R15 ;  /* 0x000000090e197c24 */ /* 0x040fe4000f8e020f */
[----:B------:R-:W-:-:S04]  /*15e0*/  IMAD.WIDE.U32 R14, R14, UR8, R8 ;  /* 0x000000080e0e7c25 */ /* 0x000fc8000f8e0008 */
[----:B------:R-:W-:Y:S01]  /*15f0*/  IMAD.IADD R20, R23, 0x1, R19 ;  /* 0x0000000117147824 */ /* 0x000fe200078e0213 */
[----:B------:R-:W-:Y:S01]  /*1600*/  IADD3 R14, P2, R14, UR10, RZ ;  /* 0x0000000a0e0e7c10 */ /* 0x000fe2000ff5e0ff */
[----:B------:R0:W2:Y:S01]  /*1610*/  LDG.E.U8 R19, desc[UR4][R26.64] ;  /* 0x000000041a137981 */ /* 0x0000a2000c1e1100 */
[----:B------:R-:W-:Y:S02]  /*1620*/  IMAD.WIDE.U32 R28, R18, UR8, R8 ;  /* 0x00000008121c7c25 */ /* 0x000fe4000f8e0008 */
[----:B------:R-:W-:Y:S02]  /*1630*/  IADD3.X R15, R15, UR11, R25, P2, !PT ;  /* 0x0000000b0f0f7c10 */ /* 0x000fe400097fe419 */
[----:B------:R-:W-:Y:S01]  /*1640*/  IMAD R25, R20, UR8, RZ ;  /* 0x0000000814197c24 */ /* 0x000fe2000f8e02ff */
[----:B0-----:R-:W-:-:S03]  /*1650*/  IADD3 R26, R22, 0xb, RZ ;  /* 0x0000000b161a7810 */ /* 0x001fc60007ffe0ff */
[----:B------:R-:W-:Y:S01]  /*1660*/  IMAD R25, R18, UR9, R25 ;  /* 0x0000000912197c24 */ /* 0x000fe2000f8e0219 */
[----:B------:R-:W-:Y:S01]  /*1670*/  IADD3 R28, P2, R28, UR10, RZ ;  /* 0x0000000a1c1c7c10 */ /* 0x000fe2000ff5e0ff */
[----:B------:R0:W2:Y:S01]  /*1680*/  LDG.E.U8 R18, desc[UR4][R14.64] ;  /* 0x000000040e127981 */ /* 0x0000a2000c1e1100 */
[--C-:B------:R-:W-:Y:S02]  /*1690*/  SHF.R.S32.HI R27, RZ, 0x1f, R26.reuse ;  /* 0x0000001fff1b7819 */ /* 0x100fe4000001141a */
[----:B------:R-:W-:Y:S01]  /*16a0*/  IADD3.X R29, R29, UR11, R25, P2, !PT ;  /* 0x0000000b1d1d7c10 */ /* 0x000fe200097fe419 */
[----:B------:R-:W-:-:S04]  /*16b0*/  IMAD.WIDE.U32 R26, R16, UR6, R26 ;  /* 0x00000006101a7c25 */ /* 0x000fc8000f8e001a */
[----:B------:R-:W3:Y:S01]  /*16c0*/  LDG.E.U8 R20, desc[UR4][R28.64] ;  /* 0x000000041c147981 */ /* 0x000ee2000c1e1100 */
[----:B------:R-:W-:Y:S02]  /*16d0*/  IMAD.IADD R25, R23, 0x1, R27 ;  /* 0x0000000117197824 */ /* 0x000fe400078e021b */
[----:B0-----:R-:W-:-:S04]  /*16e0*/  IMAD.WIDE.U32 R14, R26, UR8, R8 ;  /* 0x000000081a0e7c25 */ /* 0x001fc8000f8e0008 */
[----:B------:R-:W-:-:S04]  /*16f0*/  IMAD R25, R25, UR8, RZ ;  /* 0x0000000819197c24 */ /* 0x000fc8000f8e02ff */
[----:B------:R-:W-:Y:S01]  /*1700*/  IMAD R25, R26, UR9, R25 ;  /* 0x000000091a197c24 */ /* 0x000fe2000f8e0219 */
[----:B------:R-:W-:-:S04]  /*1710*/  IADD3 R26, P2, R14, UR10, RZ ;  /* 0x0000000a0e1a7c10 */ /* 0x000fc8000ff5e0ff */
[----:B------:R-:W-:-:S05]  /*1720*/  IADD3.X R27, R15, UR11, R25, P2, !PT ;  /* 0x0000000b0f1b7c10 */ /* 0x000fca00097fe419 */
[----:B------:R0:W3:Y:S01]  /*1730*/  LDG.E.U8 R25, desc[UR4][R26.64] ;  /* 0x000000041a197981 */ /* 0x0000e2000c1e1100 */
[----:B------:R-:W-:-:S04]  /*1740*/  IADD3 R14, R22, 0xc, RZ ;  /* 0x0000000c160e7810 */ /* 0x000fc80007ffe0ff */
[----:B------:R-:W-:-:S03]  /*1750*/  SHF.R.S32.HI R15, RZ, 0x1f, R14 ;  /* 0x0000001fff0f7819 */ /* 0x000fc6000001140e */
[----:B------:R-:W-:-:S04]  /*1760*/  IMAD.WIDE.U32 R14, R16, UR6, R14 ;  /* 0x00000006100e7c25 */ /* 0x000fc8000f8e000e */
[----:B------:R-:W-:-:S04]  /*1770*/  IMAD.IADD R15, R23, 0x1, R15 ;  /* 0x00000001170f7824 */ /* 0x000fc800078e020f */
[----:B------:R-:W-:-:S04]  /*1780*/  IMAD R15, R15, UR8, RZ ;  /* 0x000000080f0f7c24 */ /* 0x000fc8000f8e02ff */
[C---:B0-----:R-:W-:Y:S02]  /*1790*/  IMAD R27, R14.reuse, UR9, R15 ;  /* 0x000000090e1b7c24 */ /* 0x041fe4000f8e020f */
[----:B------:R-:W-:-:S03]  /*17a0*/  IMAD.WIDE.U32 R14, R14, UR8, R8 ;  /* 0x000000080e0e7c25 */ /* 0x000fc6000f8e0008 */
[----:B------:R-:W-:-:S04]  /*17b0*/  IADD3 R14, P2, R14, UR10, RZ ;  /* 0x0000000a0e0e7c10 */ /* 0x000fc8000ff5e0ff */
[----:B------:R-:W-:-:S06]  /*17c0*/  IADD3.X R15, R15, UR11, R27, P2, !PT ;  /* 0x0000000b0f0f7c10 */ /* 0x000fcc00097fe41b */
[----:B------:R-:W4:Y:S01]  /*17d0*/  LDG.E.U8 R15, desc[UR4][R14.64] ;  /* 0x000000040e0f7981 */ /* 0x000f22000c1e1100 */
[----:B--2---:R-:W-:Y:S02]  /*17e0*/  IADD3 R24, R18, R24, R19 ;  /* 0x0000001812187210 */ /* 0x004fe40007ffe013 */
[----:B------:R-:W-:-:S04]  /*17f0*/  IADD3 R18, R22, 0xd, RZ ;  /* 0x0000000d16127810 */ /* 0x000fc80007ffe0ff */
[----:B------:R-:W-:-:S03]  /*1800*/  SHF.R.S32.HI R19, RZ, 0x1f, R18 ;  /* 0x0000001fff137819 */ /* 0x000fc60000011412 */
[----:B------:R-:W-:-:S04]  /*1810*/  IMAD.WIDE.U32 R18, R16, UR6, R18 ;  /* 0x0000000610127c25 */ /* 0x000fc8000f8e0012 */
[----:B------:R-:W-:-:S04]  /*1820*/  IMAD.IADD R19, R23, 0x1, R19 ;  /* 0x0000000117137824 */ /* 0x000fc800078e0213 */
[----:B------:R-:W-:-:S04]  /*1830*/  IMAD R19, R19, UR8, RZ ;  /* 0x0000000813137c24 */ /* 0x000fc8000f8e02ff */
[----:B------:R-:W-:Y:S01]  /*1840*/  IMAD R27, R18, UR9, R19 ;  /* 0x00000009121b7c24 */ /* 0x000fe2000f8e0213 */
[----:B---3--:R-:W-:Y:S02]  /*1850*/  IADD3 R20, R25, R24, R20 ;  /* 0x0000001819147210 */ /* 0x008fe40007ffe014 */
[----:B------:R-:W-:Y:S01]  /*1860*/  IADD3 R24, R22, 0xe, RZ ;  /* 0x0000000e16187810 */ /* 0x000fe20007ffe0ff */
[----:B------:R-:W-:-:S03]  /*1870*/  IMAD.WIDE.U32 R18, R18, UR8, R8 ;  /* 0x0000000812127c25 */ /* 0x000fc6000f8e0008 */
[--C-:B------:R-:W-:Y:S02]  /*1880*/  SHF.R.S32.HI R25, RZ, 0x1f, R24.reuse ;  /* 0x0000001fff197819 */ /* 0x100fe40000011418 */
[----:B------:R-:W-:Y:S01]  /*1890*/  IADD3 R18, P2, R18, UR10, RZ ;  /* 0x0000000a12127c10 */ /* 0x000fe2000ff5e0ff */
[----:B------:R-:W-:-:S03]  /*18a0*/  IMAD.WIDE.U32 R24, R16, UR6, R24 ;  /* 0x0000000610187c25 */ /* 0x000fc6000f8e0018 */
[----:B------:R-:W-:Y:S01]  /*18b0*/  IADD3.X R19, R19, UR11, R27, P2, !PT ;  /* 0x0000000b13137c10 */ /* 0x000fe200097fe41b */
[----:B------:R-:W-:Y:S02]  /*18c0*/  IMAD.IADD R25, R23, 0x1, R25 ;  /* 0x0000000117197824 */ /* 0x000fe400078e0219 */
[----:B------:R-:W-:Y:S02]  /*18d0*/  IMAD.WIDE.U32 R26, R24, UR8, R8 ;  /* 0x00000008181a7c25 */ /* 0x000fe4000f8e0008 */
[----:B------:R-:W4:Y:S02]  /*18e0*/  LDG.E.U8 R18, desc[UR4][R18.64] ;  /* 0x0000000412127981 */ /* 0x000f24000c1e1100 */
[----:B------:R-:W-:Y:S01]  /*18f0*/  IMAD R25, R25, UR8, RZ ;  /* 0x0000000819197c24 */ /* 0x000fe2000f8e02ff */
[----:B------:R-:W-:-:S03]  /*1900*/  IADD3 R26, P2, R26, UR10, RZ ;  /* 0x0000000a1a1a7c10 */ /* 0x000fc6000ff5e0ff */
[----:B------:R-:W-:Y:S01]  /*1910*/  IMAD R25, R24, UR9, R25 ;  /* 0x0000000918197c24 */ /* 0x000fe2000f8e0219 */
[----:B------:R-:W-:-:S04]  /*1920*/  IADD3 R24, R22, 0xf, RZ ;  /* 0x0000000f16187810 */ /* 0x000fc80007ffe0ff */
[----:B------:R-:W-:Y:S02]  /*1930*/  IADD3.X R27, R27, UR11, R25, P2, !PT ;  /* 0x0000000b1b1b7c10 */ /* 0x000fe400097fe419 */
[----:B------:R-:W-:-:S03]  /*1940*/  SHF.R.S32.HI R25, RZ, 0x1f, R24 ;  /* 0x0000001fff197819 */ /* 0x000fc60000011418 */
[----:B------:R-:W2:Y:S01]  /*1950*/  LDG.E.U8 R26, desc[UR4][R26.64] ;  /* 0x000000041a1a7981 */ /* 0x000ea2000c1e1100 */
[----:B------:R-:W-:-:S04]  /*1960*/  IMAD.WIDE.U32 R24, R16, UR6, R24 ;  /* 0x0000000610187c25 */ /* 0x000fc8000f8e0018 */
[----:B------:R-:W-:Y:S02]  /*1970*/  IMAD.IADD R23, R23, 0x1, R25 ;  /* 0x0000000117177824 */ /* 0x000fe400078e0219 */
[----:B------:R-:W-:-:S04]  /*1980*/  IMAD.WIDE.U32 R8, R24, UR8, R8 ;  /* 0x0000000818087c25 */ /* 0x000fc8000f8e0008 */
[----:B------:R-:W-:Y:S01]  /*1990*/  IMAD R23, R23, UR8, RZ ;  /* 0x0000000817177c24 */ /* 0x000fe2000f8e02ff */
[----:B------:R-:W-:-:S03]  /*19a0*/  IADD3 R8, P2, R8, UR10, RZ ;  /* 0x0000000a08087c10 */ /* 0x000fc6000ff5e0ff */
[----:B------:R-:W-:-:S05]  /*19b0*/  IMAD R23, R24, UR9, R23 ;  /* 0x0000000918177c24 */ /* 0x000fca000f8e0217 */
[----:B------:R-:W-:-:S06]  /*19c0*/  IADD3.X R9, R9, UR11, R23, P2, !PT ;  /* 0x0000000b09097c10 */ /* 0x000fcc00097fe417 */
[----:B------:R-:W2:Y:S01]  /*19d0*/  LDG.E.U8 R9, desc[UR4][R8.64] ;  /* 0x0000000408097981 */ /* 0x000ea2000c1e1100 */
[----:B------:R-:W-:-:S04]  /*19e0*/  IADD3 R22, R22, 0x10, RZ ;  /* 0x0000001016167810 */ /* 0x000fc80007ffe0ff */
[----:B------:R-:W-:Y:S02]  /*19f0*/  ISETP.GE.AND P2, PT, R22, R21, PT ;  /* 0x000000151600720c */ /* 0x000fe40003f46270 */
[----:B----4-:R-:W-:-:S04]  /*1a00*/  IADD3 R15, R18, R20, R15 ;  /* 0x00000014120f7210 */ /* 0x010fc80007ffe00f */
[----:B--2---:R-:W-:-:S07]  /*1a10*/  IADD3 R25, R9, R15, R26 ;  /* 0x0000000f09197210 */ /* 0x004fce0007ffe01a */
[----:B------:R-:W-:Y:S05]  /*1a20*/  @!P2 BRA `(.L_x_147) ;  /* 0xfffffff40038a947 */ /* 0x000fea000383ffff */
.L_x_146:
[----:B------:R-:W-:Y:S05]  /*1a30*/  BSYNC B2 ;  /* 0x0000000000027941 */ /* 0x000fea0003800000 */
.L_x_145:
[----:B------:R-:W-:Y:S01]  /*1a40*/  IMAD.IADD R8, R5, 0x1, -R22 ;  /* 0x0000000105087824 */ /* 0x000fe200078e0a16 */
[----:B------:R-:W-:Y:S04]  /*1a50*/  BSSY B2, `(.L_x_148) ;  /* 0x000005f000027945 */ /* 0x000fe80003800000 */
[----:B------:R-:W-:-:S13]  /*1a60*/  ISETP.GT.AND P2, PT, R8, 0x4, PT ;  /* 0x000000040800780c */ /* 0x000fda0003f44270 */
[----:B------:R-:W-:Y:S05]  /*1a70*/  @!P2 BRA `(.L_x_149) ;  /* 0x000000040070a947 */ /* 0x000fea0003800000 */
[----:B------:R-:W-:Y:S01]  /*1a80*/  IADD3 R8, R22, 0x1, RZ ;  /* 0x0000000116087810 */ /* 0x000fe20007ffe0ff */
[----:B------:R-:W-:Y:S01]  /*1a90*/  ULDC.64 UR6, c[0x0][0x228] ;  /* 0x00008a0000067ab9 */ /* 0x000fe20000000a00 */
[----:B------:R-:W-:Y:S01]  /*1aa0*/  SHF.R.S32.HI R23, RZ, 0x1f, R22 ;  /* 0x0000001fff177819 */ /* 0x000fe20000011416 */
[----:B------:R-:W-:Y:S01]  /*1ab0*/  IMAD R27, R4, UR6, RZ ;  /* 0x00000006041b7c24 */ /* 0x000fe2000f8e02ff */
[--C-:B------:R-:W-:Y:S01]  /*1ac0*/  SHF.R.S32.HI R9, RZ, 0x1f, R8.reuse ;  /* 0x0000001fff097819 */ /* 0x100fe20000011408 */
[----:B------:R-:W-:Y:S01]  /*1ad0*/  ULDC.64 UR8, c[0x0][0x240] ;  /* 0x0000900000087ab9 */ /* 0x000fe20000000a00 */
[----:B------:R-:W-:Y:S01]  /*1ae0*/  MOV R15, R7 ;  /* 0x00000007000f7202 */ /* 0x000fe20000000f00 */
[C---:B------:R-:W-:Y:S01]  /*1af0*/  IMAD R27, R16.reuse, UR7, R27 ;  /* 0x00000007101b7c24 */ /* 0x040fe2000f8e021b */
[----:B------:R-:W-:Y:S01]  /*1b00*/  ULDC.64 UR10, c[0x0][0x210] ;  /* 0x00008400000a7ab9 */ /* 0x000fe20000000a00 */
[----:B------:R-:W-:-:S04]  /*1b10*/  IMAD.WIDE.U32 R8, R16, UR6, R8 ;  /* 0x0000000610087c25 */ /* 0x000fc8000f8e0008 */
[----:B------:R-:W-:Y:S01]  /*1b20*/  IMAD.WIDE.U32 R18, R16, UR6, R22 ;  /* 0x0000000610127c25 */ /* 0x000fe2000f8e0016 */
[----:B------:R-:W-:-:S03]  /*1b30*/  IADD3 R9, R27, R9, RZ ;  /* 0x000000091b097210 */ /* 0x000fc60007ffe0ff */
[----:B------:R-:W-:Y:S02]  /*1b40*/  IMAD.IADD R14, R27, 0x1, R19 ;  /* 0x000000011b0e7824 */ /* 0x000fe400078e0213 */
[----:B------:R-:W-:Y:S02]  /*1b50*/  IMAD R9, R9, UR8, RZ ;  /* 0x0000000809097c24 */ /* 0x000fe4000f8e02ff */
[----:B------:R-:W-:Y:S02]  /*1b60*/  IMAD R21, R14, UR8, RZ ;  /* 0x000000080e157c24 */ /* 0x000fe4000f8e02ff */
[----:B------:R-:W-:Y:S02]  /*1b70*/  IMAD.MOV.U32 R14, RZ, RZ, R0 ;  /* 0x000000ffff0e7224 */ /* 0x000fe400078e0000 */
[C---:B------:R-:W-:Y:S02]  /*1b80*/  IMAD R21, R18.reuse, UR9, R21 ;  /* 0x0000000912157c24 */ /* 0x040fe4000f8e0215 */
[----:B------:R-:W-:-:S04]  /*1b90*/  IMAD.WIDE.U32 R18, R18, UR8, R14 ;  /* 0x0000000812127c25 */ /* 0x000fc8000f8e000e */
[----:B------:R-:W-:Y:S01]  /*1ba0*/  IMAD R23, R8, UR9, R9 ;  /* 0x0000000908177c24 */ /* 0x000fe2000f8e0209 */
[----:B------:R-:W-:Y:S01]  /*1bb0*/  IADD3 R28, P0, R18, UR10, RZ ;  /* 0x0000000a121c7c10 */ /* 0x000fe2000ff1e0ff */
[----:B------:R-:W-:-:S03]  /*1bc0*/  IMAD.WIDE.U32 R8, R8, UR8, R14 ;  /* 0x0000000808087c25 */ /* 0x000fc6000f8e000e */
[----:B------:R-:W-:Y:S02]  /*1bd0*/  IADD3.X R29, R19, UR11, R21, P0, !PT ;  /* 0x0000000b131d7c10 */ /* 0x000fe400087fe415 */
[----:B------:R-:W-:-:S03]  /*1be0*/  IADD3 R18, P2, R8, UR10, RZ ;  /* 0x0000000a08127c10 */ /* 0x000fc6000ff5e0ff */
[----:B------:R-:W2:Y:S01]  /*1bf0*/  LDG.E.U8 R24, desc[UR4][R28.64] ;  /* 0x000000041c187981 */ /* 0x000ea2000c1e1100 */
[----:B------:R-:W-:-:S05]  /*1c00*/  IADD3.X R19, R9, UR11, R23, P2, !PT ;  /* 0x0000000b09137c10 */ /* 0x000fca00097fe417 */
[----:B------:R0:W2:Y:S01]  /*1c10*/  LDG.E.U8 R23, desc[UR4][R18.64] ;  /* 0x0000000412177981 */ /* 0x0000a2000c1e1100 */
[C---:B------:R-:W-:Y:S01]  /*1c20*/  VIADD R8, R22.reuse, 0x2 ;  /* 0x0000000216087836 */ /* 0x040fe20000000000 */
[----:B------:R-:W-:-:S04]  /*1c30*/  IADD3 R20, R22, 0x3, RZ ;  /* 0x0000000316147810 */ /* 0x000fc80007ffe0ff */
[----:B------:R-:W-:Y:S02]  /*1c40*/  SHF.R.S32.HI R9, RZ, 0x1f, R8 ;  /* 0x0000001fff097819 */ /* 0x000fe40000011408 */
[----:B------:R-:W-:Y:S01]  /*1c50*/  SHF.R.S32.HI R21, RZ, 0x1f, R20 ;  /* 0x0000001fff157819 */ /* 0x000fe20000011414 */
[----:B------:R-:W-:-:S04]  /*1c60*/  IMAD.WIDE.U32 R8, R16, UR6, R8 ;  /* 0x0000000610087c25 */ /* 0x000fc8000f8e0008 */
[----:B------:R-:W-:Y:S02]  /*1c70*/  IMAD.IADD R9, R27, 0x1, R9 ;  /* 0x000000011b097824 */ /* 0x000fe400078e0209 */
[----:B------:R-:W-:-:S04]  /*1c80*/  IMAD.WIDE.U32 R20, R16, UR6, R20 ;  /* 0x0000000610147c25 */ /* 0x000fc8000f8e0014 */
[----:B------:R-:W-:Y:S01]  /*1c90*/  IMAD R9, R9, UR8, RZ ;  /* 0x0000000809097c24 */ /* 0x000fe2000f8e02ff */
[----:B0-----:R-:W-:-:S03]  /*1ca0*/  IADD3 R18, R27, R21, RZ ;  /* 0x000000151b127210 */ /* 0x001fc60007ffe0ff */
[C---:B------:R-:W-:Y:S02]  /*1cb0*/  IMAD R26, R8.reuse, UR9, R9 ;  /* 0x00000009081a7c24 */ /* 0x040fe4000f8e0209 */
[----:B------:R-:W-:-:S04]  /*1cc0*/  IMAD.WIDE.U32 R8, R8, UR8, R14 ;  /* 0x0000000808087c25 */ /* 0x000fc8000f8e000e */
[----:B------:R-:W-:Y:S01]  /*1cd0*/  IMAD R21, R18, UR8, RZ ;  /* 0x0000000812157c24 */ /* 0x000fe2000f8e02ff */
[----:B------:R-:W-:Y:S01]  /*1ce0*/  IADD3 R8, P0, R8, UR10, RZ ;  /* 0x0000000a08087c10 */ /* 0x000fe2000ff1e0ff */
[----:B------:R-:W-:-:S03]  /*1cf0*/  IMAD.WIDE.U32 R18, R20, UR8, R14 ;  /* 0x0000000814127c25 */ /* 0x000fc6000f8e000e */
[----:B------:R-:W-:Y:S01]  /*1d00*/  IADD3.X R9, R9, UR11, R26, P0, !PT ;  /* 0x0000000b09097c10 */ /* 0x000fe200087fe41a */
[----:B------:R-:W-:Y:S01]  /*1d10*/  IMAD R21, R20, UR9, R21 ;  /* 0x0000000914157c24 */ /* 0x000fe2000f8e0215 */
[----:B------:R-:W-:Y:S01]  /*1d20*/  IADD3 R20, P0, R18, UR10, RZ ;  /* 0x0000000a12147c10 */ /* 0x000fe2000ff1e0ff */
[----:B------:R-:W-:Y:S02]  /*1d30*/  VIADD R18, R22, 0x4 ;  /* 0x0000000416127836 */ /* 0x000fe40000000000 */
[----:B------:R-:W3:Y:S01]  /*1d40*/  LDG.E.U8 R8, desc[UR4][R8.64] ;  /* 0x0000000408087981 */ /* 0x000ee2000c1e1100 */
[----:B------:R-:W-:Y:S02]  /*1d50*/  IADD3.X R21, R19, UR11, R21, P0, !PT ;  /* 0x0000000b13157c10 */ /* 0x000fe400087fe415 */
[----:B------:R-:W-:-:S03]  /*1d60*/  SHF.R.S32.HI R19, RZ, 0x1f, R18 ;  /* 0x0000001fff137819 */ /* 0x000fc60000011412 */
[----:B------:R-:W-:-:S05]  /*1d70*/  IMAD.WIDE.U32 R18, R16, UR6, R18 ;  /* 0x0000000610127c25 */ /* 0x000fca000f8e0012 */
[----:B------:R-:W-:Y:S01]  /*1d80*/  IADD3 R19, R27, R19, RZ ;  /* 0x000000131b137210 */ /* 0x000fe20007ffe0ff */
[----:B------:R-:W-:-:S04]  /*1d90*/  IMAD.WIDE.U32 R28, R18, UR8, R14 ;  /* 0x00000008121c7c25 */ /* 0x000fc8000f8e000e */
[----:B------:R-:W-:-:S04]  /*1da0*/  IMAD R19, R19, UR8, RZ ;  /* 0x0000000813137c24 */ /* 0x000fc8000f8e02ff */
[----:B------:R-:W-:Y:S01]  /*1db0*/  IMAD R19, R18, UR9, R19 ;  /* 0x0000000912137c24 */ /* 0x000fe2000f8e0213 */
[----:B------:R-:W-:Y:S01]  /*1dc0*/  IADD3 R18, P0, R28, UR10, RZ ;  /* 0x0000000a1c127c10 */ /* 0x000fe2000ff1e0ff */
[----:B------:R-:W-:-:S03]  /*1dd0*/  VIADD R28, R22, 0x5 ;  /* 0x00000005161c7836 */ /* 0x000fc60000000000 */
[----:B------:R-:W-:Y:S02]  /*1de0*/  IADD3.X R19, R29, UR11, R19, P0, !PT ;  /* 0x0000000b1d137c10 */ /* 0x000fe400087fe413 */
[----:B------:R-:W-:-:S03]  /*1df0*/  SHF.R.S32.HI R29, RZ, 0x1f, R28 ;  /* 0x0000001fff1d7819 */ /* 0x000fc6000001141c */
[----:B------:R-:W-:Y:S01]  /*1e00*/  IMAD.WIDE.U32 R28, R16, UR6, R28 ;  /* 0x00000006101c7c25 */ /* 0x000fe2000f8e001c */
[----:B--2---:R-:W-:-:S04]  /*1e10*/  IADD3 R25, R23, R25, R24 ;  /* 0x0000001917197210 */ /* 0x004fc80007ffe018 */
[----:B------:R-:W-:Y:S01]  /*1e20*/  IADD3 R24, R27, R29, RZ ;  /* 0x0000001d1b187210 */ /* 0x000fe20007ffe0ff */
[----:B------:R0:W3:Y:S04]  /*1e30*/  LDG.E.U8 R23, desc[UR4][R20.64] ;  /* 0x0000000414177981 */ /* 0x0000e8000c1e1100 */
[----:B------:R-:W-:Y:S02]  /*1e40*/  IMAD R29, R24, UR8, RZ ;  /* 0x00000008181d7c24 */ /* 0x000fe4000f8e02ff */
[----:B------:R1:W2:Y:S01]  /*1e50*/  LDG.E.U8 R24, desc[UR4][R18.64] ;  /* 0x0000000412187981 */ /* 0x0002a2000c1e1100 */
[----:B0-----:R-:W-:-:S04]  /*1e60*/  IMAD.WIDE.U32 R20, R28, UR8, R14 ;  /* 0x000000081c147c25 */ /* 0x001fc8000f8e000e */
[----:B------:R-:W-:Y:S01]  /*1e70*/  IMAD R29, R28, UR9, R29 ;  /* 0x000000091c1d7c24 */ /* 0x000fe2000f8e021d */
[----:B------:R-:W-:Y:S01]  /*1e80*/  IADD3 R28, P0, R20, UR10, RZ ;  /* 0x0000000a141c7c10 */ /* 0x000fe2000ff1e0ff */
[----:B------:R-:W-:-:S03]  /*1e90*/  VIADD R20, R22, 0x6 ;  /* 0x0000000616147836 */ /* 0x000fc60000000000 */
[----:B------:R-:W-:Y:S02]  /*1ea0*/  IADD3.X R29, R21, UR11, R29, P0, !PT ;  /* 0x0000000b151d7c10 */ /* 0x000fe400087fe41d */
[----:B------:R-:W-:-:S03]  /*1eb0*/  SHF.R.S32.HI R21, RZ, 0x1f, R20 ;  /* 0x0000001fff157819 */ /* 0x000fc60000011414 */
[----:B------:R-:W2:Y:S01]  /*1ec0*/  LDG.E.U8 R9, desc[UR4][R28.64] ;  /* 0x000000041c097981 */ /* 0x000ea2000c1e1100 */
[----:B------:R-:W-:-:S05]  /*1ed0*/  IMAD.WIDE.U32 R20, R16, UR6, R20 ;  /* 0x0000000610147c25 */ /* 0x000fca000f8e0014 */
[----:B------:R-:W-:Y:S01]  /*1ee0*/  IADD3 R26, R27, R21, RZ ;  /* 0x000000151b1a7210 */ /* 0x000fe20007ffe0ff */
[----:B-1----:R-:W-:-:S04]  /*1ef0*/  IMAD.WIDE.U32 R18, R20, UR8, R14 ;  /* 0x0000000814127c25 */ /* 0x002fc8000f8e000e */
[----:B------:R-:W-:Y:S01]  /*1f00*/  IMAD R21, R26, UR8, RZ ;  /* 0x000000081a157c24 */ /* 0x000fe2000f8e02ff */
[----:B------:R-:W-:-:S03]  /*1f10*/  IADD3 R18, P0, R18, UR10, RZ ;  /* 0x0000000a12127c10 */ /* 0x000fc6000ff1e0ff */
[----:B------:R-:W-:Y:S02]  /*1f20*/  IMAD R21, R20, UR9, R21 ;  /* 0x0000000914157c24 */ /* 0x000fe4000f8e0215 */
[----:B------:R-:W-:-:S03]  /*1f30*/  VIADD R20, R22, 0x7 ;  /* 0x0000000716147836 */ /* 0x000fc60000000000 */
[----:B------:R-:W-:Y:S02]  /*1f40*/  IADD3.X R19, R19, UR11, R21, P0, !PT ;  /* 0x0000000b13137c10 */ /* 0x000fe400087fe415 */
[----:B------:R-:W-:-:S03]  /*1f50*/  SHF.R.S32.HI R21, RZ, 0x1f, R20 ;  /* 0x0000001fff157819 */ /* 0x000fc60000011414 */
[----:B------:R-:W4:Y:S01]  /*1f60*/  LDG.E.U8 R18, desc[UR4][R18.64] ;  /* 0x0000000412127981 */ /* 0x000f22000c1e1100 */
[----:B------:R-:W-:-:S05]  /*1f70*/  IMAD.WIDE.U32 R20, R16, UR6, R20 ;  /* 0x0000000610147c25 */ /* 0x000fca000f8e0014 */
[----:B------:R-:W-:Y:S01]  /*1f80*/  IADD3 R27, R27, R21, RZ ;  /* 0x000000151b1b7210 */ /* 0x000fe20007ffe0ff */
[----:B------:R-:W-:-:S04]  /*1f90*/  IMAD.WIDE.U32 R14, R20, UR8, R14 ;  /* 0x00000008140e7c25 */ /* 0x000fc8000f8e000e */
[----:B------:R-:W-:Y:S01]  /*1fa0*/  IMAD R27, R27, UR8, RZ ;  /* 0x000000081b1b7c24 */ /* 0x000fe2000f8e02ff */
[----:B------:R-:W-:-:S03]  /*1fb0*/  IADD3 R14, P0, R14, UR10, RZ ;  /* 0x0000000a0e0e7c10 */ /* 0x000fc6000ff1e0ff */
[----:B------:R-:W-:-:S05]  /*1fc0*/  IMAD R27, R20, UR9, R27 ;  /* 0x00000009141b7c24 */ /* 0x000fca000f8e021b */
[----:B------:R-:W-:-:S06]  /*1fd0*/  IADD3.X R15, R15, UR11, R27, P0, !PT ;  /* 0x0000000b0f0f7c10 */ /* 0x000fcc00087fe41b */
[----:B------:R-:W4:Y:S01]  /*1fe0*/  LDG.E.U8 R15, desc[UR4][R14.64] ;  /* 0x000000040e0f7981 */ /* 0x000f22000c1e1100 */
[----:B------:R-:W-:Y:S01]  /*1ff0*/  PLOP3.LUT P0, PT, PT, PT, PT, 0x8, 0x0 ;  /* 0x000000000000781c */ /* 0x000fe20003f0e170 */
[----:B------:R-:W-:Y:S01]  /*2000*/  VIADD R22, R22, 0x8 ;  /* 0x0000000816167836 */ /* 0x000fe20000000000 */
[----:B---3--:R-:W-:-:S04]  /*2010*/  IADD3 R8, R23, R25, R8 ;  /* 0x0000001917087210 */ /* 0x008fc80007ffe008 */
[----:B--2---:R-:W-:-:S04]  /*2020*/  IADD3 R9, R9, R8, R24 ;  /* 0x0000000809097210 */ /* 0x004fc80007ffe018 */
[----:B----4-:R-:W-:-:S07]  /*2030*/  IADD3 R25, R15, R9, R18 ;  /* 0x000000090f197210 */ /* 0x010fce0007ffe012 */
.L_x_149:
[----:B------:R-:W-:Y:S05]  /*2040*/  BSYNC B2 ;  /* 0x0000000000027941 */ /* 0x000fea0003800000 */
.L_x_148:
[----:B------:R-:W-:-:S13]  /*2050*/  ISETP.LT.OR P0, PT, R22, R5, P0 ;  /* 0x000000051600720c */ /* 0x000fda0000701670 */
[----:B------:R-:W-:Y:S05]  /*2060*/  @!P0 BRA `(.L_x_142) ;  /* 0x0000000000c08947 */ /* 0x000fea0003800000 */
[C---:B------:R-:W-:Y:S01]  /*2070*/  IADD3 R14, R22.reuse, 0x3, RZ ;  /* 0x00000003160e7810 */ /* 0x040fe20007ffe0ff */
[----:B------:R-:W-:Y:S01]  /*2080*/  ULDC.64 UR6, c[0x0][0x228] ;  /* 0x00008a0000067ab9 */ /* 0x000fe20000000a00 */
[----:B------:R-:W-:Y:S01]  /*2090*/  SHF.R.S32.HI R23, RZ, 0x1f, R22 ;  /* 0x0000001fff177819 */ /* 0x000fe20000011416 */
[C---:B------:R-:W-:Y:S01]  /*20a0*/  VIADD R8, R22.reuse, 0x2 ;  /* 0x0000000216087836 */ /* 0x040fe20000000000 */
[----:B------:R-:W-:Y:S01]  /*20b0*/  IADD3 R18, R22, 0x1, RZ ;  /* 0x0000000116127810 */ /* 0x000fe20007ffe0ff */
[----:B------:R-:W-:Y:S01]  /*20c0*/  IMAD R17, R4, UR6, RZ ;  /* 0x0000000604117c24 */ /* 0x000fe2000f8e02ff */
[----:B------:R-:W-:Y:S01]  /*20d0*/  SHF.R.S32.HI R15, RZ, 0x1f, R14 ;  /* 0x0000001fff0f7819 */ /* 0x000fe2000001140e */
[C---:B------:R-:W-:Y:S01]  /*20e0*/  IMAD.WIDE.U32 R22, R16.reuse, UR6, R22 ;  /* 0x0000000610167c25 */ /* 0x040fe2000f8e0016 */
[----:B------:R-:W-:Y:S01]  /*20f0*/  SHF.R.S32.HI R19, RZ, 0x1f, R18 ;  /* 0x0000001fff137819 */ /* 0x000fe20000011412 */
[----:B------:R-:W-:Y:S01]  /*2100*/  ULDC.64 UR8, c[0x0][0x210] ;  /* 0x0000840000087ab9 */ /* 0x000fe20000000a00 */
[----:B------:R-:W-:Y:S01]  /*2110*/  SHF.R.S32.HI R9, RZ, 0x1f, R8 ;  /* 0x0000001fff097819 */ /* 0x000fe20000011408 */
[----:B------:R-:W-:-:S02]  /*2120*/  IMAD R17, R16, UR7, R17 ;  /* 0x0000000710117c24 */ /* 0x000fc4000f8e0211 */
[----:B------:R-:W-:Y:S01]  /*2130*/  IMAD.WIDE.U32 R20, R16, UR6, R14 ;  /* 0x0000000610147c25 */ /* 0x000fe2000f8e000e */
[----:B------:R-:W-:-:S03]  /*2140*/  MOV R14, R0 ;  /* 0x00000000000e7202 */ /* 0x000fc60000000f00 */
[----:B------:R-:W-:Y:S02]  /*2150*/  IMAD.IADD R4, R17, 0x1, R23 ;  /* 0x0000000111047824 */ /* 0x000fe400078e0217 */
[----:B------:R-:W-:Y:S02]  /*2160*/  IMAD.MOV.U32 R15, RZ, RZ, R7 ;  /* 0x000000ffff0f7224 */ /* 0x000fe400078e0007 */
[----:B------:R-:W-:-:S04]  /*2170*/  IMAD.WIDE.U32 R18, R16, UR6, R18 ;  /* 0x0000000610127c25 */ /* 0x000fc8000f8e0012 */
[----:B------:R-:W-:Y:S01]  /*2180*/  IMAD.WIDE.U32 R8, R16, UR6, R8 ;  /* 0x0000000610087c25 */ /* 0x000fe2000f8e0008 */
[----:B------:R-:W-:-:S03]  /*2190*/  ULDC.64 UR6, c[0x0][0x240] ;  /* 0x0000900000067ab9 */ /* 0x000fc60000000a00 */
[----:B------:R-:W-:-:S04]  /*21a0*/  IMAD.WIDE.U32 R26, R22, UR6, R14 ;  /* 0x00000006161a7c25 */ /* 0x000fc8000f8e000e */
[----:B------:R-:W-:Y:S01]  /*21b0*/  IMAD R23, R4, UR6, RZ ;  /* 0x0000000604177c24 */ /* 0x000fe2000f8e02ff */
[----:B------:R-:W-:Y:S01]  /*21c0*/  IADD3 R26, P0, R26, UR8, RZ ;  /* 0x000000081a1a7c10 */ /* 0x000fe2000ff1e0ff */
[C---:B------:R-:W-:Y:S01]  /*21d0*/  IMAD.IADD R9, R17.reuse, 0x1, R9 ;  /* 0x0000000111097824 */ /* 0x040fe200078e0209 */
[----:B------:R-:W-:Y:S01]  /*21e0*/  IADD3 R4, R17, R19, RZ ;  /* 0x0000001311047210 */ /* 0x000fe20007ffe0ff */
[----:B------:R-:W-:Y:S02]  /*21f0*/  IMAD R23, R22, UR7, R23 ;  /* 0x0000000716177c24 */ /* 0x000fe4000f8e0217 */
[----:B------:R-:W-:Y:S02]  /*2200*/  IMAD R9, R9, UR6, RZ ;  /* 0x0000000609097c24 */ /* 0x000fe4000f8e02ff */
[----:B------:R-:W-:Y:S01]  /*2210*/  IMAD R19, R4, UR6, RZ ;  /* 0x0000000604137c24 */ /* 0x000fe2000f8e02ff */
[----:B------:R-:W-:Y:S01]  /*2220*/  IADD3.X R27, R27, UR9, R23, P0, !PT ;  /* 0x000000091b1b7c10 */ /* 0x000fe200087fe417 */
[----:B------:R-:W-:Y:S01]  /*2230*/  IMAD.WIDE.U32 R22, R18, UR6, R14 ;  /* 0x0000000612167c25 */ /* 0x000fe2000f8e000e */
[----:B------:R-:W-:-:S03]  /*2240*/  IADD3 R4, R17, R21, RZ ;  /* 0x0000001511047210 */ /* 0x000fc60007ffe0ff */
[----:B------:R-:W-:Y:S01]  /*2250*/  IMAD R19, R18, UR7, R19 ;  /* 0x0000000712137c24 */ /* 0x000fe2000f8e0213 */
[----:B------:R-:W-:Y:S01]  /*2260*/  IADD3 R16, P0, R22, UR8, RZ ;  /* 0x0000000816107c10 */ /* 0x000fe2000ff1e0ff */
[----:B------:R-:W-:Y:S01]  /*2270*/  IMAD R21, R4, UR6, RZ ;  /* 0x0000000604157c24 */ /* 0x000fe2000f8e02ff */
[----:B------:R-:W2:Y:S01]  /*2280*/  LDG.E.U8 R26, desc[UR4][R26.64] ;  /* 0x000000041a1a7981 */ /* 0x000ea2000c1e1100 */
[C---:B------:R-:W-:Y:S01]  /*2290*/  IMAD R9, R8.reuse, UR7, R9 ;  /* 0x0000000708097c24 */ /* 0x040fe2000f8e0209 */
[----:B------:R-:W-:Y:S01]  /*22a0*/  IADD3.X R17, R23, UR9, R19, P0, !PT ;  /* 0x0000000917117c10 */ /* 0x000fe200087fe413 */
[----:B------:R-:W-:-:S04]  /*22b0*/  IMAD.WIDE.U32 R18, R8, UR6, R14 ;  /* 0x0000000608127c25 */ /* 0x000fc8000f8e000e */
[----:B------:R-:W-:Y:S01]  /*22c0*/  IMAD.WIDE.U32 R14, R20, UR6, R14 ;  /* 0x00000006140e7c25 */ /* 0x000fe2000f8e000e */
[----:B------:R-:W-:Y:S01]  /*22d0*/  IADD3 R8, P0, R18, UR8, RZ ;  /* 0x0000000812087c10 */ /* 0x000fe2000ff1e0ff */
[----:B------:R-:W2:Y:S02]  /*22e0*/  LDG.E.U8 R16, desc[UR4][R16.64] ;  /* 0x0000000410107981 */ /* 0x000ea4000c1e1100 */
[----:B------:R-:W-:Y:S01]  /*22f0*/  IMAD R21, R20, UR7, R21 ;  /* 0x0000000714157c24 */ /* 0x000fe2000f8e0215 */
[----:B------:R-:W-:Y:S02]  /*2300*/  IADD3 R14, P2, R14, UR8, RZ ;  /* 0x000000080e0e7c10 */ /* 0x000fe4000ff5e0ff */
[----:B------:R-:W-:Y:S02]  /*2310*/  IADD3.X R9, R19, UR9, R9, P0, !PT ;  /* 0x0000000913097c10 */ /* 0x000fe400087fe409 */
[----:B------:R-:W-:-:S03]  /*2320*/  IADD3.X R15, R15, UR9, R21, P2, !PT ;  /* 0x000000090f0f7c10 */ /* 0x000fc600097fe415 */
[----:B------:R-:W3:Y:S04]  /*2330*/  LDG.E.U8 R8, desc[UR4][R8.64] ;  /* 0x0000000408087981 */ /* 0x000ee8000c1e1100 */
[----:B------:R-:W3:Y:S01]  /*2340*/  LDG.E.U8 R15, desc[UR4][R14.64] ;  /* 0x000000040e0f7981 */ /* 0x000ee2000c1e1100 */
[----:B--2---:R-:W-:-:S04]  /*2350*/  IADD3 R25, R16, R25, R26 ;  /* 0x0000001910197210 */ /* 0x004fc80007ffe01a */
[----:B---3--:R-:W-:-:S07]  /*2360*/  IADD3 R25, R15, R25, R8 ;  /* 0x000000190f197210 */ /* 0x008fce0007ffe008 */
.L_x_142:
[----:B------:R-:W-:Y:S05]  /*2370*/  BSYNC B0 ;  /* 0x0000000000007941 */ /* 0x000fea0003800000 */
.L_x_141:
[----:B------:R-:W-:-:S05]  /*2380*/  VIADD R6, R6, 0x1 ;  /* 0x0000000106067836 */ /* 0x000fca0000000000 */
[----:B------:R-:W-:-:S13]  /*2390*/  ISETP.GE.AND P0, PT, R6, R3, PT ;  /* 0x000000030600720c */ /* 0x000fda0003f06270 */
[----:B------:R-:W-:Y:S05]  /*23a0*/  @!P0 BRA `(.L_x_150) ;  /* 0xffffffe4009c8947 */ /* 0x000fea000383ffff */
.L_x_140:
[----:B------:R-:W-:Y:S05]  /*23b0*/  BSYNC B1 ;  /* 0x0000000000017941 */ /* 0x000fea0003800000 */
.L_x_139:
[----:B------:R-:W-:Y:S02]  /*23c0*/  ULDC.64 UR6, c[0x0][0x218] ;  /* 0x0000860000067ab9 */ /* 0x000fe40000000a00 */
[----:B------:R-:W-:-:S04]  /*23d0*/  IADD3 R2, P0, R10, UR6, RZ ;  /* 0x000000060a027c10 */ /* 0x000fc8000ff1e0ff */
[----:B------:R-:W-:-:S05]  /*23e0*/  IADD3.X R3, R11, UR7, RZ, P0, !PT ;  /* 0x000000070b037c10 */ /* 0x000fca00087fe4ff */
[----:B------:R-:W-:Y:S01]  /*23f0*/  STG.E.U8 desc[UR4][R2.64], R25 ;  /* 0x0000001902007986 */ /* 0x000fe2000c101104 */
[----:B------:R-:W-:Y:S05]  /*2400*/  EXIT ;  /* 0x000000000000794d */ /* 0x000fea0003800000 */
        .weak           $__internal_15_$__cuda_sm20_div_u64
        .type           $__internal_15_$__cuda_sm20_div_u64,@function
        .size           $__internal_15_$__cuda_sm20_div_u64,(.L_x_640 - $__internal_15_$__cuda_sm20_div_u64)
$__internal_15_$__cuda_sm20_div_u64:
[----:B------:R-:W-:Y:S01]  /*2410*/  MOV R18, R12 ;  /* 0x0000000c00127202 */ /* 0x000fe20000000f00 */
[----:B------:R-:W-:-:S04]  /*2420*/  IMAD.MOV.U32 R19, RZ, RZ, R9 ;  /* 0x000000ffff137224 */ /* 0x000fc800078e0009 */
[----:B------:R-:W0:Y:S08]  /*2430*/  I2F.U64.RP R15, R18 ;  /* 0x00000012000f7312 */ /* 0x000e300000309000 */
[----:B0-----:R-:W0:Y:S02]  /*2440*/  MUFU.RCP R15, R15 ;  /* 0x0000000f000f7308 */ /* 0x001e240000001000 */
[----:B0-----:R-:W-:-:S06]  /*2450*/  IADD3 R6, R15, 0x1ffffffe, RZ ;  /* 0x1ffffffe0f067810 */ /* 0x001fcc0007ffe0ff */
        /* <DEDUP_REMOVED lines=38> */
[C---:B------:R-:W-:Y:S01]  /*26c0*/  IMAD R7, R17.reuse, R9, R7 ;  /* 0x0000000911077224 */ /* 0x040fe200078e0207 */
[----:B------:R-:W-:Y:S02]  /*26d0*/  IADD3 R13, P1, -R6, R13, RZ ;  /* 0x0000000d060d7210 */ /* 0x000fe40007f3e1ff */
[----:B------:R-:W-:Y:S01]  /*26e0*/  IADD3 R6, P2, R17, 0x1, RZ ;  /* 0x0000000111067810 */ /* 0x000fe20007f5e0ff */
[-C--:B------:R-:W-:Y:S01]  /*26f0*/  IMAD R7, R15, R12.reuse, R7 ;  /* 0x0000000c0f077224 */ /* 0x080fe200078e0207 */
[----:B------:R-:W-:-:S03]  /*2700*/  ISETP.GE.U32.AND P0, PT, R13, R12, PT ;  /* 0x0000000c0d00720c */ /* 0x000fc60003f06070 */
[----:B------:R-:W-:Y:S01]  /*2710*/  IMAD.X R18, R14, 0x1, ~R7, P1 ;  /* 0x000000010e127824 */ /* 0x000fe200008e0e07 */
[----:B------:R-:W-:Y:S01]  /*2720*/  IADD3 R7, P1, -R12, R13, RZ ;  /* 0x0000000d0c077210 */ /* 0x000fe20007f3e1ff */
[----:B------:R-:W-:-:S03]  /*2730*/  IMAD.X R14, RZ, RZ, R15, P2 ;  /* 0x000000ffff0e7224 */ /* 0x000fc600010e060f */
[----:B------:R-:W-:Y:S02]  /*2740*/  ISETP.GE.U32.AND.EX P0, PT, R18, R9, PT, P0 ;  /* 0x000000091200720c */ /* 0x000fe40003f06100 */
[-C--:B------:R-:W-:Y:S02]  /*2750*/  IADD3.X R16, ~R9, R18.reuse, RZ, P1, !PT ;  /* 0x0000001209107210 */ /* 0x080fe40000ffe5ff */
        /* <DEDUP_REMOVED lines=9> */
[----:B------:R-:W-:Y:S01]  /*27f0*/  ISETP.NE.AND.EX P1, PT, R9, RZ, PT, P1 ;  /* 0x000000ff0900720c */ /* 0x000fe20003f25310 */
[----:B------:R-:W-:Y:S01]  /*2800*/  IMAD.MOV.U32 R9, RZ, RZ, 0x0 ;  /* 0x00000000ff097424 */ /* 0x000fe200078e00ff */
[----:B------:R-:W-:-:S02]  /*2810*/  SEL R6, R6, R17, P0 ;  /* 0x0000001106067207 */ /* 0x000fc40000000000 */
[----:B------:R-:W-:Y:S02]  /*2820*/  SEL R7, R7, R14, P0 ;  /* 0x0000000e07077207 */ /* 0x000fe40000000000 */
[----:B------:R-:W-:Y:S02]  /*2830*/  SEL R6, R6, 0xffffffff, P1 ;  /* 0xffffffff06067807 */ /* 0x000fe40000800000 */
[----:B------:R-:W-:Y:S01]  /*2840*/  SEL R7, R7, 0xffffffff, P1 ;  /* 0xffffffff07077807 */ /* 0x000fe20000800000 */
[----:B------:R-:W-:Y:S06]  /*2850*/  RET.REL.NODEC R8 `(_ZN2at6native53_GLOBAL__N__3bfe7fd5_20_UpSampleNearest2d_cu_198c5ce242upsample_nearest2d_backward_nhwc_out_frameIhlXadL_ZNS0_46nearest_neighbor_exact_bw_compute_source_indexEfiiEEEEvPKT_PS3_mmmmmffm) ;  /* 0xffffffd408e87950 */ /* 0x000fec0003c3ffff */
.L_x_151:
        /* <DEDUP_REMOVED lines=10> */
.L_x_640:


//--------------------- .text._ZN2at6native53_GLOBAL__N__3bfe7fd5_20_UpSampleNearest2d_cu_198c5ce242upsample_nearest2d_backward_nhwc_out_frameIN3c108BFloat16EfXadL_ZNS0_46nearest_neighbor_exact_bw_compute_source_indexEfiiEEEEvPKT_PS5_mmmmmffm --------------------------
	.section	.text._ZN2at6native53_GLOBAL__N__3bfe7fd5_20_UpSampleNearest2d_cu_198c5ce242upsample_nearest2d_backward_nhwc_out_frameIN3c108BFloat16EfXadL_ZNS0_46nearest_neighbor_exact_bw_compute_source_indexEfiiEEEEvPKT_PS5_mmmmmffm,"ax",@progbits
	.align	128
.text._ZN2at6native53_GLOBAL__N__3bfe7fd5_20_UpSampleNearest2d_cu_198c5ce242upsample_nearest2d_backward_nhwc_out_frameIN3c108BFloat16EfXadL_ZNS0_46nearest_neighbor_exact_bw_compute_source_indexEfiiEEEEvPKT_PS5_mmmmmffm:
        .type           _ZN2at6native53_GLOBAL__N__3bfe7fd5_20_UpSampleNearest2d_cu_198c5ce242upsample_nearest2d_backward_nhwc_out_frameIN3c108BFloat16EfXadL_ZNS0_46nearest_neighbor_exact_bw_compute_source_indexEfiiEEEEvPKT_PS5_mmmmmffm,@function
        .size           _ZN2at6native53_GLOBAL__N__3bfe7fd5_20_UpSampleNearest2d_cu_198c5ce242upsample_nearest2d_backward_nhwc_out_frameIN3c108BFloat16EfXadL_ZNS0_46nearest_neighbor_exact_bw_compute_source_indexEfiiEEEEvPKT_PS5_mmmmmffm,(.L_x_642 - _ZN2at6native53_GLOBAL__N__3bfe7fd5_20_UpSampleNearest2d_cu_198c5ce242upsample_nearest2d_backward_nhwc_out_frameIN3c108BFloat16EfXadL_ZNS0_46nearest_neighbor_exact_bw_compute_source_indexEfiiEEEEvPKT_PS5_mmmmmffm)
        .other          _ZN2at6native53_GLOBAL__N__3bfe7fd5_20_UpSampleNearest2d_cu_198c5ce242upsample_nearest2d_backward_nhwc_out_frameIN3c108BFloat16EfXadL_ZNS0_46nearest_neighbor_exact_bw_compute_source_indexEfiiEEEEvPKT_PS5_mmmmmffm,@"STO_CUDA_ENTRY STV_DEFAULT"
_ZN2at6native53_GLOBAL__N__3bfe7fd5_20_UpSampleNearest2d_cu_198c5ce242upsample_nearest2d_backward_nhwc_out_frameIN3c108BFloat16EfXadL_ZNS0_46nearest_neighbor_exact_bw_compute_source_indexEfiiEEEEvPKT_PS5_mmmmmffm:
        /* <DEDUP_REMOVED lines=21> */
[----:B------:R-:W-:Y:S05]  /*0150*/  CALL.REL.NOINC `($__internal_16_$__cuda_sm20_div_u64) ;  /* 0x0000001c00347944 */ /* 0x000fea0003c00000 */
[----:B------:R-:W-:Y:S01]  /*0160*/  IMAD.MOV R3, RZ, RZ, -R6 ;  /* 0x000000ffff037224 */ /* 0x000fe200078e0a06 */
[----:B------:R-:W-:Y:S01]  /*0170*/  ULDC UR4, c[0x0][0x240] ;  /* 0x0000900000047ab9 */ /* 0x000fe20000000800 */
[----:B------:R-:W-:Y:S02]  /*0180*/  MOV R2, R6 ;  /* 0x0000000600027202 */ /* 0x000fe40000000f00 */
[----:B------:R-:W-:Y:S02]  /*0190*/  IMAD R0, R3, UR4, R10 ;  /* 0x0000000403007c24 */ /* 0x000fe4000f8e020a */
[----:B------:R-:W-:Y:S01]  /*01a0*/  IMAD.MOV.U32 R3, RZ, RZ, R7 ;  /* 0x000000ffff037224 */ /* 0x000fe200078e0007 */
[----:B------:R-:W-:Y:S06]  /*01b0*/  BRA `(.L_x_154) ;  /* 0x0000000000587947 */ /* 0x000fec0003800000 */
.L_x_153:
        /* <DEDUP_REMOVED lines=22> */
.L_x_154:
[----:B------:R-:W-:Y:S05]  /*0320*/  BSYNC B0 ;  /* 0x0000000000007941 */ /* 0x000fea0003800000 */
.L_x_152:
        /* <DEDUP_REMOVED lines=14> */
[----:B------:R-:W-:Y:S01]  /*0410*/  MOV R4, R6 ;  /* 0x0000000600047202 */ /* 0x000fe20000000f00 */
[----:B------:R-:W-:Y:S02]  /*0420*/  IMAD.MOV.U32 R5, RZ, RZ, R7 ;  /* 0x000000ffff057224 */ /* 0x000fe400078e0007 */
[----:B------:R-:W-:Y:S01]  /*0430*/  IMAD R3, R3, UR4, R2 ;  /* 0x0000000403037c24 */ /* 0x000fe2000f8e0202 */
[----:B------:R-:W-:Y:S06]  /*0440*/  BRA `(.L_x_157) ;  /* 0x0000000000587947 */ /* 0x000fec0003800000 */
.L_x_156:
        /* <DEDUP_REMOVED lines=22> */
.L_x_157:
[----:B------:R-:W-:Y:S05]  /*05b0*/  BSYNC B0 ;  /* 0x0000000000007941 */ /* 0x000fea0003800000 */
.L_x_155:
        /* <DEDUP_REMOVED lines=15> */
[----:B------:R-:W-:Y:S01]  /*06b0*/  IMAD R6, R5, UR4, R4 ;  /* 0x0000000405067c24 */ /* 0x000fe2000f8e0204 */
[----:B------:R-:W-:Y:S06]  /*06c0*/  BRA `(.L_x_160) ;  /* 0x0000000000547947 */ /* 0x000fec0003800000 */
.L_x_159:
        /* <DEDUP_REMOVED lines=21> */
.L_x_160:
[----:B------:R-:W-:Y:S05]  /*0820*/  BSYNC B0 ;  /* 0x0000000000007941 */ /* 0x000fea0003800000 */
.L_x_158:
        /* <DEDUP_REMOVED lines=31> */
.L_x_172:
        /* <DEDUP_REMOVED lines=10> */
[----:B------:R-:W-:Y:S01]  /*0ac0*/  ULDC.64 UR6, c[0x0][0x220] ;  /* 0x0000880000067ab9 */ /* 0x000fe20000000a00 */
[----:B------:R-:W-:Y:S01]  /*0ad0*/  SHF.R.S32.HI R9, RZ, 0x1f, R6 ;  /* 0x0000001fff097819 */ /* 0x000fe20000011406 */
[----:B------:R-:W-:Y:S01]  /*0ae0*/  IMAD R13, R7, UR6, RZ ;  /* 0x00000006070d7c24 */ /* 0x000fe2000f8e02ff */
[----:B------:R-:W-:Y:S01]  /*0af0*/  SHF.R.S32.HI R23, RZ, 0x1f, R0 ;  /* 0x0000001fff177819 */ /* 0x000fe20000011400 */
[----:B------:R-:W-:Y:S01]  /*0b00*/  IMAD.MOV.U32 R8, RZ, RZ, R6 ;  /* 0x000000ffff087224 */ /* 0x000fe200078e0006 */
[----:B------:R-:W-:Y:S01]  /*0b10*/  MOV R22, R0 ;  /* 0x0000000000167202 */ /* 0x000fe20000000f00 */
[C---:B------:R-:W-:Y:S01]  /*0b20*/  IMAD R13, R2.reuse, UR7, R13 ;  /* 0x00000007020d7c24 */ /* 0x040fe2000f8e020d */
[----:B------:R-:W1:Y:S01]  /*0b30*/  LDC.64 R16, c[0x0][0x240] ;  /* 0x00009000ff107b82 */ /* 0x000e620000000a00 */
[----:B------:R-:W-:-:S05]  /*0b40*/  IMAD.WIDE.U32 R8, R2, UR6, R8 ;  /* 0x0000000602087c25 */ /* 0x000fca000f8e0008 */
[----:B------:R-:W-:Y:S02]  /*0b50*/  IADD3 R15, R9, R13, RZ ;  /* 0x0000000d090f7210 */ /* 0x000fe40007ffe0ff */
[----:B------:R-:W-:-:S03]  /*0b60*/  SHF.R.S32.HI R13, RZ, 0x1f, R12 ;  /* 0x0000001fff0d7819 */ /* 0x000fc6000001140c */
[-C--:B0-----:R-:W-:Y:S02]  /*0b70*/  IMAD R20, R15, R18.reuse, RZ ;  /* 0x000000120f147224 */ /* 0x081fe400078e02ff */
[----:B------:R-:W0:Y:S02]  /*0b80*/  LDC.64 R14, c[0x0][0x210] ;  /* 0x00008400ff0e7b82 */ /* 0x000e240000000a00 */
[C---:B------:R-:W-:Y:S02]  /*0b90*/  IMAD R19, R8.reuse, R19, R20 ;  /* 0x0000001308137224 */ /* 0x040fe400078e0214 */
[----:B------:R-:W-:-:S04]  /*0ba0*/  IMAD.WIDE.U32 R20, R8, R18, R12 ;  /* 0x0000001208147225 */ /* 0x000fc800078e000c */
[----:B------:R-:W-:-:S04]  /*0bb0*/  IMAD.IADD R21, R21, 0x1, R19 ;  /* 0x0000000115157824 */ /* 0x000fc800078e0213 */
[----:B-1----:R-:W-:-:S04]  /*0bc0*/  IMAD R21, R21, R16, RZ ;  /* 0x0000001015157224 */ /* 0x002fc800078e02ff */
[C---:B------:R-:W-:Y:S02]  /*0bd0*/  IMAD R25, R20.reuse, R17, R21 ;  /* 0x0000001114197224 */ /* 0x040fe400078e0215 */
[----:B------:R-:W-:-:S04]  /*0be0*/  IMAD.WIDE.U32 R20, R20, R16, R22 ;  /* 0x0000001014147225 */ /* 0x000fc800078e0016 */
[----:B------:R-:W-:Y:S01]  /*0bf0*/  IMAD.IADD R21, R21, 0x1, R25 ;  /* 0x0000000115157824 */ /* 0x000fe200078e0219 */
[----:B0-----:R-:W-:-:S04]  /*0c00*/  LEA R28, P0, R20, R14, 0x1 ;  /* 0x0000000e141c7211 */ /* 0x001fc800078008ff */
[----:B------:R-:W-:-:S05]  /*0c10*/  LEA.HI.X R29, R20, R15, R21, 0x1, P0 ;  /* 0x0000000f141d7211 */ /* 0x000fca00000f0c15 */
[----:B------:R-:W2:Y:S01]  /*0c20*/  LDG.E.U16 R28, desc[UR4][R28.64] ;  /* 0x000000041c1c7981 */ /* 0x000ea2000c1e1500 */
[----:B------:R-:W-:Y:S02]  /*0c30*/  ISETP.NE.AND P0, PT, R4, 0x1, PT ;  /* 0x000000010400780c */ /* 0x000fe40003f05270 */
[----:B------:R-:W-:-:S04]  /*0c40*/  IADD3 R20, R12, 0x1, RZ ;  /* 0x000000010c147810 */ /* 0x000fc80007ffe0ff */
[----:B------:R-:W-:Y:S01]  /*0c50*/  MOV R24, R20 ;  /* 0x0000001400187202 */ /* 0x000fe20000000f00 */
[----:B--2---:R-:W-:-:S04]  /*0c60*/  IMAD.U32 R25, R28, 0x10000, RZ ;  /* 0x000100001c197824 */ /* 0x004fc800078e00ff */
[----:B------:R-:W-:Y:S02]  /*0c70*/  FADD.FTZ R26, R26, R25 ;  /* 0x000000191a1a7221 */ /* 0x000fe40000010000 */
        /* <DEDUP_REMOVED lines=10> */
[C---:B------:R-:W-:Y:S02]  /*0d20*/  IMAD R9, R20.reuse, R17, R21 ;  /* 0x0000001114097224 */ /* 0x040fe400078e0215 */
[----:B------:R-:W-:-:S04]  /*0d30*/  IMAD.WIDE.U32 R20, R20, R16, R22 ;  /* 0x0000001014147225 */ /* 0x000fc800078e0016 */
[-C--:B------:R-:W-:Y:S01]  /*0d40*/  @P0 IMAD R4, R19, R16.reuse, RZ ;  /* 0x0000001013040224 */ /* 0x080fe200078e02ff */
[----:B------:R-:W-:Y:S01]  /*0d50*/  IADD3 R9, R21, R9, RZ ;  /* 0x0000000915097210 */ /* 0x000fe20007ffe0ff */
[----:B------:R-:W-:-:S04]  /*0d60*/  @P0 IMAD.WIDE.U32 R18, R8, R16, R22 ;  /* 0x0000001008120225 */ /* 0x000fc800078e0016 */
[----:B------:R-:W-:Y:S01]  /*0d70*/  @P0 IMAD R17, R8, R17, R4 ;  /* 0x0000001108110224 */ /* 0x000fe200078e0204 */
[-C--:B------:R-:W-:Y:S02]  /*0d80*/  LEA R8, P2, R20, R14.reuse, 0x1 ;  /* 0x0000000e14087211 */ /* 0x080fe400078408ff */
[----:B------:R-:W-:Y:S01]  /*0d90*/  @P0 LEA R14, P3, R18, R14, 0x1 ;  /* 0x0000000e120e0211 */ /* 0x000fe200078608ff */
[----:B------:R-:W-:Y:S01]  /*0da0*/  @P0 IMAD.IADD R4, R19, 0x1, R17 ;  /* 0x0000000113040824 */ /* 0x000fe200078e0211 */
[----:B------:R-:W-:-:S04]  /*0db0*/  LEA.HI.X R9, R20, R15, R9, 0x1, P2 ;  /* 0x0000000f14097211 */ /* 0x000fc800010f0c09 */
[----:B------:R-:W-:Y:S01]  /*0dc0*/  @P0 LEA.HI.X R15, R18, R15, R4, 0x1, P3 ;  /* 0x0000000f120f0211 */ /* 0x000fe200018f0c04 */
[----:B------:R-:W2:Y:S04]  /*0dd0*/  LDG.E.U16 R8, desc[UR4][R8.64] ;  /* 0x0000000408087981 */ /* 0x000ea8000c1e1500 */
[----:B------:R-:W3:Y:S01]  /*0de0*/  @P0 LDG.E.U16 R14, desc[UR4][R14.64] ;  /* 0x000000040e0e0981 */ /* 0x000ee2000c1e1500 */
[----:B------:R-:W-:-:S04]  /*0df0*/  VIADD R4, R12, 0x3 ;  /* 0x000000030c047836 */ /* 0x000fc80000000000 */
[----:B------:R-:W-:Y:S01]  /*0e00*/  @P0 IMAD.MOV.U32 R24, RZ, RZ, R4 ;  /* 0x000000ffff180224 */ /* 0x000fe200078e0004 */
[----:B--2---:R-:W-:Y:S02]  /*0e10*/  SHF.L.U32 R17, R8, 0x10, RZ ;  /* 0x0000001008117819 */ /* 0x004fe400000006ff */
[----:B---3--:R-:W-:-:S03]  /*0e20*/  @P0 SHF.L.U32 R19, R14, 0x10, RZ ;  /* 0x000000100e130819 */ /* 0x008fc600000006ff */
[----:B------:R-:W-:-:S04]  /*0e30*/  FADD.FTZ R26, R26, R17 ;  /* 0x000000111a1a7221 */ /* 0x000fc80000010000 */
[----:B------:R-:W-:-:S07]  /*0e40*/  @P0 FADD.FTZ R26, R26, R19 ;  /* 0x000000131a1a0221 */ /* 0x000fce0000010000 */
.L_x_166:
[----:B------:R-:W-:Y:S05]  /*0e50*/  BSYNC B2 ;  /* 0x0000000000027941 */ /* 0x000fea0003800000 */
.L_x_165:
[----:B------:R-:W-:Y:S05]  /*0e60*/  @!P1 BRA `(.L_x_164) ;  /* 0x0000000c00c49947 */ /* 0x000fea0003800000 */
[----:B------:R-:W0:Y:S01]  /*0e70*/  LDC.64 R14, c[0x0][0x240] ;  /* 0x00009000ff0e7b82 */ /* 0x000e220000000a00 */
[----:B------:R-:W-:Y:S01]  /*0e80*/  IADD3 R4, R5, -R24, RZ ;  /* 0x8000001805047210 */ /* 0x000fe20007ffe0ff */
[----:B------:R-:W-:Y:S01]  /*0e90*/  ULDC.64 UR6, c[0x0][0x220] ;  /* 0x0000880000067ab9 */ /* 0x000fe20000000a00 */
[--C-:B------:R-:W-:Y:S01]  /*0ea0*/  SHF.R.S32.HI R9, RZ, 0x1f, R6.reuse ;  /* 0x0000001fff097819 */ /* 0x100fe20000011406 */
[----:B------:R-:W-:Y:S01]  /*0eb0*/  IMAD R19, R7, UR6, RZ ;  /* 0x0000000607137c24 */ /* 0x000fe2000f8e02ff */
[----:B------:R-:W-:Y:S01]  /*0ec0*/  ISETP.GT.AND P2, PT, R4, 0xc, PT ;  /* 0x0000000c0400780c */ /* 0x000fe20003f44270 */
[----:B------:R-:W-:Y:S01]  /*0ed0*/  IMAD.MOV.U32 R8, RZ, RZ, R6 ;  /* 0x000000ffff087224 */ /* 0x000fe200078e0006 */
[----:B------:R-:W-:Y:S01]  /*0ee0*/  BSSY B2, `(.L_x_167) ;  /* 0x0000082000027945 */ /* 0x000fe20003800000 */
[C---:B------:R-:W-:Y:S01]  /*0ef0*/  IMAD R19, R2.reuse, UR7, R19 ;  /* 0x0000000702137c24 */ /* 0x040fe2000f8e0213 */
[----:B------:R-:W-:Y:S01]  /*0f00*/  PLOP3.LUT P0, PT, PT, PT, PT, 0x80, 0x0 ;  /* 0x000000000000781c */ /* 0x000fe20003f0f070 */
[----:B------:R-:W-:-:S04]  /*0f10*/  IMAD.WIDE.U32 R16, R2, UR6, R8 ;  /* 0x0000000602107c25 */ /* 0x000fc8000f8e0008 */
[----:B------:R-:W-:Y:S01]  /*0f20*/  IMAD.IADD R4, R19, 0x1, R17 ;  /* 0x0000000113047824 */ /* 0x000fe200078e0211 */
[C---:B0-----:R-:W-:Y:S02]  /*0f30*/  SHF.L.U64.HI R9, R14.reuse, 0x1, R15 ;  /* 0x000000010e097819 */ /* 0x041fe4000001020f */
[----:B------:R-:W-:Y:S01]  /*0f40*/  SHF.L.U32 R22, R14, 0x1, RZ ;  /* 0x000000010e167819 */ /* 0x000fe200000006ff */
[----:B------:R-:W-:Y:S06]  /*0f50*/  @!P2 BRA `(.L_x_168) ;  /* 0x0000000400e8a947 */ /* 0x000fec0003800000 */
[----:B------:R-:W-:-:S13]  /*0f60*/  PLOP3.LUT P0, PT, PT, PT, PT, 0x8, 0x0 ;  /* 0x000000000000781c */ /* 0x000fda0003f0e170 */
.L_x_169:
[----:B------:R-:W-:Y:S01]  /*0f70*/  ULDC.64 UR6, c[0x0][0x228] ;  /* 0x00008a0000067ab9 */ /* 0x000fe20000000a00 */
[----:B------:R-:W-:Y:S01]  /*0f80*/  SHF.R.S32.HI R25, RZ, 0x1f, R24 ;  /* 0x0000001fff197819 */ /* 0x000fe20000011418 */
[----:B------:R-:W-:Y:S01]  /*0f90*/  IMAD R23, R4, UR6, RZ ;  /* 0x0000000604177c24 */ /* 0x000fe2000f8e02ff */
[--C-:B------:R-:W-:Y:S01]  /*0fa0*/  SHF.R.S32.HI R19, RZ, 0x1f, R0.reuse ;  /* 0x0000001fff137819 */ /* 0x100fe20000011400 */
[----:B------:R-:W-:Y:S01]  /*0fb0*/  IMAD.MOV.U32 R18, RZ, RZ, R0 ;  /* 0x000000ffff127224 */ /* 0x000fe200078e0000 */
[----:B------:R-:W-:Y:S01]  /*0fc0*/  ULDC.64 UR8, c[0x0][0x210] ;  /* 0x0000840000087ab9 */ /* 0x000fe20000000a00 */
[----:B------:R-:W-:-:S04]  /*0fd0*/  IMAD.WIDE.U32 R20, R16, UR6, R24 ;  /* 0x0000000610147c25 */ /* 0x000fc8000f8e0018 */
[----:B------:R-:W-:-:S05]  /*0fe0*/  IMAD R23, R16, UR7, R23 ;  /* 0x0000000710177c24 */ /* 0x000fca000f8e0217 */
[----:B------:R-:W-:-:S05]  /*0ff0*/  IADD3 R21, R21, R23, RZ ;  /* 0x0000001715157210 */ /* 0x000fca0007ffe0ff */
[----:B------:R-:W-:-:S04]  /*1000*/  IMAD R21, R21, R14, RZ ;  /* 0x0000000e15157224 */ /* 0x000fc800078e02ff */
[C---:B------:R-:W-:Y:S02]  /*1010*/  IMAD R25, R20.reuse, R15, R21 ;  /* 0x0000000f14197224 */ /* 0x040fe400078e0215 */
[----:B------:R-:W-:-:S05]  /*1020*/  IMAD.WIDE.U32 R20, R20, R14, R18 ;  /* 0x0000000e14147225 */ /* 0x000fca00078e0012 */
[----:B------:R-:W-:Y:S02]  /*1030*/  IADD3 R21, R21, R25, RZ ;  /* 0x0000001915157210 */ /* 0x000fe40007ffe0ff */
[----:B------:R-:W-:-:S04]  /*1040*/  LEA R28, P2, R20, UR8, 0x1 ;  /* 0x00000008141c7c11 */ /* 0x000fc8000f8408ff */
[----:B------:R-:W-:-:S05]  /*1050*/  LEA.HI.X R29, R20, UR9, R21, 0x1, P2 ;  /* 0x00000009141d7c11 */ /* 0x000fca00090f0c15 */
[----:B------:R0:W2:Y:S02]  /*1060*/  LDG.E.U16 R21, desc[UR4][R28.64] ;  /* 0x000000041c157981 */ /* 0x0000a4000c1e1500 */
[----:B0-----:R-:W-:-:S05]  /*1070*/  IADD3 R28, P2, R28, R22, RZ ;  /* 0x000000161c1c7210 */ /* 0x001fca0007f5e0ff */
[----:B------:R-:W-:Y:S01]  /*1080*/  IMAD.X R29, R29, 0x1, R9, P2 ;  /* 0x000000011d1d7824 */ /* 0x000fe200010e0609 */
[----:B------:R-:W-:-:S04]  /*1090*/  IADD3 R20, P2, R28, R22, RZ ;  /* 0x000000161c147210 */ /* 0x000fc80007f5e0ff */
[----:B------:R-:W3:Y:S01]  /*10a0*/  LDG.E.U16 R8, desc[UR4][R28.64] ;  /* 0x000000041c087981 */ /* 0x000ee2000c1e1500 */
[----:B--2---:R-:W-:Y:S01]  /*10b0*/  SHF.L.U32 R25, R21, 0x10, RZ ;  /* 0x0000001015197819 */ /* 0x004fe200000006ff */
[----:B------:R-:W-:-:S04]  /*10c0*/  IMAD.X R21, R29, 0x1, R9, P2 ;  /* 0x000000011d157824 */ /* 0x000fc800010e0609 */
[----:B------:R-:W-:Y:S01]  /*10d0*/  FADD.FTZ R25, R25, R26 ;  /* 0x0000001a19197221 */ /* 0x000fe20000010000 */
[----:B------:R0:W2:Y:S02]  /*10e0*/  LDG.E.U16 R28, desc[UR4][R20.64] ;  /* 0x00000004141c7981 */ /* 0x0000a4000c1e1500 */
[----:B0-----:R-:W-:-:S04]  /*10f0*/  IADD3 R20, P2, R20, R22, RZ ;  /* 0x0000001614147210 */ /* 0x001fc80007f5e0ff */
[----:B------:R-:W-:-:S05]  /*1100*/  IADD3.X R21, R21, R9, RZ, P2, !PT ;  /* 0x0000000915157210 */ /* 0x000fca00017fe4ff */
[----:B------:R-:W4:Y:S01]  /*1110*/  LDG.E.U16 R20, desc[UR4][R20.64] ;  /* 0x0000000414147981 */ /* 0x000f22000c1e1500 */
[----:B------:R-:W-:Y:S01]  /*1120*/  VIADD R26, R24, 0x4 ;  /* 0x00000004181a7836 */ /* 0x000fe20000000000 */
[----:B---3--:R-:W-:-:S04]  /*1130*/  SHF.L.U32 R8, R8, 0x10, RZ ;  /* 0x0000001008087819 */ /* 0x008fc800000006ff */
[----:B------:R-:W-:Y:S01]  /*1140*/  SHF.R.S32.HI R27, RZ, 0x1f, R26 ;  /* 0x0000001fff1b7819 */ /* 0x000fe2000001141a */
[----:B------:R-:W-:Y:S02]  /*1150*/  FADD.FTZ R8, R25, R8 ;  /* 0x0000000819087221 */ /* 0x000fe40000010000 */
[----:B------:R-:W-:-:S05]  /*1160*/  IMAD.WIDE.U32 R26, R16, UR6, R26 ;  /* 0x00000006101a7c25 */ /* 0x000fca000f8e001a */
[----:B------:R-:W-:-:S05]  /*1170*/  IADD3 R27, R23, R27, RZ ;  /* 0x0000001b171b7210 */ /* 0x000fca0007ffe0ff */
[----:B------:R-:W-:-:S04]  /*1180*/  IMAD R27, R27, R14, RZ ;  /* 0x0000000e1b1b7224 */ /* 0x000fc800078e02ff */
[----:B------:R-:W-:Y:S02]  /*1190*/  IMAD R27, R26, R15, R27 ;  /* 0x0000000f1a1b7224 */ /* 0x000fe400078e021b */
[----:B--2---:R-:W-:-:S04]  /*11a0*/  IMAD.U32 R25, R28, 0x10000, RZ ;  /* 0x000100001c197824 */ /* 0x004fc800078e00ff */
[----:B------:R-:W-:Y:S01]  /*11b0*/  FADD.FTZ R25, R8, R25 ;  /* 0x0000001908197221 */ /* 0x000fe20000010000 */
[----:B----4-:R-:W-:Y:S02]  /*11c0*/  IMAD.U32 R8, R20, 0x10000, RZ ;  /* 0x0001000014087824 */ /* 0x010fe400078e00ff */
[----:B------:R-:W-:-:S04]  /*11d0*/  IMAD.WIDE.U32 R20, R26, R14, R18 ;  /* 0x0000000e1a147225 */ /* 0x000fc800078e0012 */
[----:B------:R-:W-:Y:S01]  /*11e0*/  FADD.FTZ R25, R25, R8 ;  /* 0x0000000819197221 */ /* 0x000fe20000010000 */
[----:B------:R-:W-:Y:S02]  /*11f0*/  IADD3 R21, R21, R27, RZ ;  /* 0x0000001b15157210 */ /* 0x000fe40007ffe0ff */
[----:B------:R-:W-:-:S04]  /*1200*/  LEA R26, P2, R20, UR8, 0x1 ;  /* 0x00000008141a7c11 */ /* 0x000fc8000f8408ff */
[----:B------:R-:W-:-:S05]  /*1210*/  LEA.HI.X R27, R20, UR9, R21, 0x1, P2 ;  /* 0x00000009141b7c11 */ /* 0x000fca00090f0c15 */
[----:B------:R-:W2:Y:S01]  /*1220*/  LDG.E.U16 R21, desc[UR4][R26.64] ;  /* 0x000000041a157981 */ /* 0x000ea2000c1e1500 */
[----:B------:R-:W-:-:S05]  /*1230*/  IADD3 R28, P2, R26, R22, RZ ;  /* 0x000000161a1c7210 */ /* 0x000fca0007f5e0ff */
[----:B------:R-:W-:Y:S01]  /*1240*/  IMAD.X R29, R27, 0x1, R9, P2 ;  /* 0x000000011b1d7824 */ /* 0x000fe200010e0609 */
[----:B------:R-:W-:-:S04]  /*1250*/  IADD3 R20, P2, R28, R22, RZ ;  /* 0x000000161c147210 */ /* 0x000fc80007f5e0ff */
[----:B------:R-:W3:Y:S01]  /*1260*/  LDG.E.U16 R8, desc[UR4][R28.64] ;  /* 0x000000041c087981 */ /* 0x000ee2000c1e1500 */
[----:B--2---:R-:W-:Y:S01]  /*1270*/  SHF.L.U32 R26, R21, 0x10, RZ ;  /* 0x00000010151a7819 */ /* 0x004fe200000006ff */
[----:B------:R-:W-:-:S04]  /*1280*/  IMAD.X R21, R29, 0x1, R9, P2 ;  /* 0x000000011d157824 */ /* 0x000fc800010e0609 */
[----:B------:R-:W-:Y:S01]  /*1290*/  FADD.FTZ R25, R25, R26 ;  /* 0x0000001a19197221 */ /* 0x000fe20000010000 */
[----:B------:R0:W2:Y:S01]  /*12a0*/  LDG.E.U16 R28, desc[UR4][R20.64] ;  /* 0x00000004141c7981 */ /* 0x0000a2000c1e1500 */
[----:B------:R-:W-:-:S04]  /*12b0*/  IADD3 R26, P2, R20, R22, RZ ;  /* 0x00000016141a7210 */ /* 0x000fc80007f5e0ff */
[----:B------:R-:W-:-:S05]  /*12c0*/  IADD3.X R27, R21, R9, RZ, P2, !PT ;  /* 0x00000009151b7210 */ /* 0x000fca00017fe4ff */
[----:B------:R-:W4:Y:S01]  /*12d0*/  LDG.E.U16 R26, desc[UR4][R26.64] ;  /* 0x000000041a1a7981 */ /* 0x000f22000c1e1500 */
[----:B0-----:R-:W-:Y:S01]  /*12e0*/  VIADD R20, R24, 0x8 ;  /* 0x0000000818147836 */ /* 0x001fe20000000000 */
[----:B---3--:R-:W-:-:S04]  /*12f0*/  SHF.L.U32 R8, R8, 0x10, RZ ;  /* 0x0000001008087819 */ /* 0x008fc800000006ff */
[----:B------:R-:W-:Y:S01]  /*1300*/  SHF.R.S32.HI R21, RZ, 0x1f, R20 ;  /* 0x0000001fff157819 */ /* 0x000fe20000011414 */
[----:B------:R-:W-:Y:S01]  /*1310*/  FADD.FTZ R8, R25, R8 ;  /* 0x0000000819087221 */ /* 0x000fe20000010000 */
[----:B--2---:R-:W-:Y:S02]  /*1320*/  IMAD.U32 R25, R28, 0x10000, RZ ;  /* 0x000100001c197824 */ /* 0x004fe400078e00ff */
[----:B------:R-:W-:-:S04]  /*1330*/  IMAD.WIDE.U32 R28, R16, UR6, R20 ;  /* 0x00000006101c7c25 */ /* 0x000fc8000f8e0014 */
[----:B------:R-:W-:Y:S01]  /*1340*/  FADD.FTZ R8, R8, R25 ;  /* 0x0000001908087221 */ /* 0x000fe20000010000 */
[----:B------:R-:W-:Y:S01]  /*1350*/  IADD3 R25, R23, R29, RZ ;  /* 0x0000001d17197210 */ /* 0x000fe20007ffe0ff */
[----:B----4-:R-:W-:-:S04]  /*1360*/  IMAD.U32 R21, R26, 0x10000, RZ ;  /* 0x000100001a157824 */ /* 0x010fc800078e00ff */
[-C--:B------:R-:W-:Y:S02]  /*1370*/  IMAD R25, R25, R14.reuse, RZ ;  /* 0x0000000e19197224 */ /* 0x080fe400078e02ff */
[----:B------:R-:W-:Y:S02]  /*1380*/  FADD.FTZ R27, R8, R21 ;  /* 0x00000015081b7221 */ /* 0x000fe40000010000 */
[C---:B------:R-:W-:Y:S02]  /*1390*/  IMAD R21, R28.reuse, R15, R25 ;  /* 0x0000000f1c157224 */ /* 0x040fe400078e0219 */
[----:B------:R-:W-:-:S05]  /*13a0*/  IMAD.WIDE.U32 R28, R28, R14, R18 ;  /* 0x0000000e1c1c7225 */ /* 0x000fca00078e0012 */
[----:B------:R-:W-:Y:S02]  /*13b0*/  IADD3 R21, R29, R21, RZ ;  /* 0x000000151d157210 */ /* 0x000fe40007ffe0ff */
[----:B------:R-:W-:-:S04]  /*13c0*/  LEA R20, P2, R28, UR8, 0x1 ;  /* 0x000000081c147c11 */ /* 0x000fc8000f8408ff */
[----:B------:R-:W-:-:S05]  /*13d0*/  LEA.HI.X R21, R28, UR9, R21, 0x1, P2 ;  /* 0x000000091c157c11 */ /* 0x000fca00090f0c15 */
[----:B------:R0:W2:Y:S01]  /*13e0*/  LDG.E.U16 R25, desc[UR4][R20.64] ;  /* 0x0000000414197981 */ /* 0x0000a2000c1e1500 */
[----:B------:R-:W-:-:S05]  /*13f0*/  IADD3 R28, P2, R20, R22, RZ ;  /* 0x00000016141c7210 */ /* 0x000fca0007f5e0ff */
[----:B------:R-:W-:-:S05]  /*1400*/  IMAD.X R29, R21, 0x1, R9, P2 ;  /* 0x00000001151d7824 */ /* 0x000fca00010e0609 */
[----:B------:R1:W3:Y:S01]  /*1410*/  LDG.E.U16 R8, desc[UR4][R28.64] ;  /* 0x000000041c087981 */ /* 0x0002e2000c1e1500 */
[----:B0-----:R-:W-:-:S05]  /*1420*/  IADD3 R20, P2, R28, R22, RZ ;  /* 0x000000161c147210 */ /* 0x001fca0007f5e0ff */
[----:B------:R-:W-:Y:S01]  /*1430*/  IMAD.X R21, R29, 0x1, R9, P2 ;  /* 0x000000011d157824 */ /* 0x000fe200010e0609 */
[----:B-1----:R-:W-:-:S04]  /*1440*/  IADD3 R28, P2, R20, R22, RZ ;  /* 0x00000016141c7210 */ /* 0x002fc80007f5e0ff */
[----:B------:R-:W-:Y:S02]  /*1450*/  IADD3.X R29, R21, R9, RZ, P2, !PT ;  /* 0x00000009151d7210 */ /* 0x000fe400017fe4ff */
[----:B--2---:R-:W-:-:S03]  /*1460*/  SHF.L.U32 R26, R25, 0x10, RZ ;  /* 0x00000010191a7819 */ /* 0x004fc600000006ff */
[----:B------:R-:W2:Y:S02]  /*1470*/  LDG.E.U16 R25, desc[UR4][R28.64] ;  /* 0x000000041c197981 */ /* 0x000ea4000c1e1500 */
[----:B------:R-:W-:Y:S02]  /*1480*/  FADD.FTZ R27, R27, R26 ;  /* 0x0000001a1b1b7221 */ /* 0x000fe40000010000 */
[----:B------:R0:W4:Y:S02]  /*1490*/  LDG.E.U16 R26, desc[UR4][R20.64] ;  /* 0x00000004141a7981 */ /* 0x000124000c1e1500 */
[----:B0-----:R-:W-:-:S05]  /*14a0*/  VIADD R20, R24, 0xc ;  /* 0x0000000c18147836 */ /* 0x001fca0000000000 */
[----:B------:R-:W-:-:S03]  /*14b0*/  SHF.R.S32.HI R21, RZ, 0x1f, R20 ;  /* 0x0000001fff157819 */ /* 0x000fc60000011414 */
[----:B------:R-:W-:-:S05]  /*14c0*/  IMAD.WIDE.U32 R20, R16, UR6, R20 ;  /* 0x0000000610147c25 */ /* 0x000fca000f8e0014 */
[----:B------:R-:W-:Y:S01]  /*14d0*/  IADD3 R23, R23, R21, RZ ;  /* 0x0000001517177210 */ /* 0x000fe20007ffe0ff */
[----:B------:R-:W-:-:S04]  /*14e0*/  IMAD.WIDE.U32 R18, R20, R14, R18 ;  /* 0x0000000e14127225 */ /* 0x000fc800078e0012 */
[----:B------:R-:W-:-:S04]  /*14f0*/  IMAD R23, R23, R14, RZ ;  /* 0x0000000e17177224 */ /* 0x000fc800078e02ff */
[----:B------:R-:W-:Y:S01]  /*1500*/  IMAD R23, R20, R15, R23 ;  /* 0x0000000f14177224 */ /* 0x000fe200078e0217 */
[----:B------:R-:W-:-:S03]  /*1510*/  LEA R20, P2, R18, UR8, 0x1 ;  /* 0x0000000812147c11 */ /* 0x000fc6000f8408ff */
[----:B------:R-:W-:-:S05]  /*1520*/  IMAD.IADD R19, R19, 0x1, R23 ;  /* 0x0000000113137824 */ /* 0x000fca00078e0217 */
[----:B------:R-:W-:Y:S02]  /*1530*/  LEA.HI.X R21, R18, UR9, R19, 0x1, P2 ;  /* 0x0000000912157c11 */ /* 0x000fe400090f0c13 */
[----:B------:R-:W-:-:S03]  /*1540*/  IADD3 R18, P2, R20, R22, RZ ;  /* 0x0000001614127210 */ /* 0x000fc60007f5e0ff */
[----:B------:R-:W5:Y:S01]  /*1550*/  LDG.E.U16 R20, desc[UR4][R20.64] ;  /* 0x0000000414147981 */ /* 0x000f62000c1e1500 */
[-C--:B------:R-:W-:Y:S02]  /*1560*/  IADD3.X R19, R21, R9.reuse, RZ, P2, !PT ;  /* 0x0000000915137210 */ /* 0x080fe400017fe4ff */
[----:B------:R-:W-:Y:S01]  /*1570*/  IADD3 R28, P2, R18, R22, RZ ;  /* 0x00000016121c7210 */ /* 0x000fe20007f5e0ff */
[----:B---3--:R-:W-:Y:S02]  /*1580*/  IMAD.U32 R23, R8, 0x10000, RZ ;  /* 0x0001000008177824 */ /* 0x008fe400078e00ff */
[----:B------:R0:W3:Y:S01]  /*1590*/  LDG.E.U16 R8, desc[UR4][R18.64] ;  /* 0x0000000412087981 */ /* 0x0000e2000c1e1500 */
[----:B------:R-:W-:Y:S01]  /*15a0*/  IADD3.X R29, R19, R9, RZ, P2, !PT ;  /* 0x00000009131d7210 */ /* 0x000fe200017fe4ff */
[----:B------:R-:W-:-:S04]  /*15b0*/  FADD.FTZ R27, R27, R23 ;  /* 0x000000171b1b7221 */ /* 0x000fc80000010000 */
[----:B------:R-:W3:Y:S01]  /*15c0*/  LDG.E.U16 R23, desc[UR4][R28.64] ;  /* 0x000000041c177981 */ /* 0x000ee2000c1e1500 */
[----:B0-----:R-:W-:-:S05]  /*15d0*/  IADD3 R18, P2, R28, R22, RZ ;  /* 0x000000161c127210 */ /* 0x001fca0007f5e0ff */
[----:B------:R-:W-:-:S05]  /*15e0*/  IMAD.X R19, R29, 0x1, R9, P2 ;  /* 0x000000011d137824 */ /* 0x000fca00010e0609 */
[----:B------:R-:W3:Y:S01]  /*15f0*/  LDG.E.U16 R18, desc[UR4][R18.64] ;  /* 0x0000000412127981 */ /* 0x000ee2000c1e1500 */
[----:B------:R-:W-:Y:S02]  /*1600*/  VIADD R24, R24, 0x10 ;  /* 0x0000001018187836 */ /* 0x000fe40000000000 */
[----:B--2---:R-:W-:Y:S01]  /*1610*/  IMAD.U32 R25, R25, 0x10000, RZ ;  /* 0x0001000019197824 */ /* 0x004fe200078e00ff */
[----:B----4-:R-:W-:-:S05]  /*1620*/  SHF.L.U32 R26, R26, 0x10, RZ ;  /* 0x000000101a1a7819 */ /* 0x010fca00000006ff */
[----:B------:R-:W-:-:S04]  /*1630*/  FADD.FTZ R26, R27, R26 ;  /* 0x0000001a1b1a7221 */ /* 0x000fc80000010000 */
[----:B------:R-:W-:Y:S01]  /*1640*/  FADD.FTZ R25, R26, R25 ;  /* 0x000000191a197221 */ /* 0x000fe20000010000 */
[----:B-----5:R-:W-:-:S05]  /*1650*/  SHF.L.U32 R20, R20, 0x10, RZ ;  /* 0x0000001014147819 */ /* 0x020fca00000006ff */
[----:B------:R-:W-:Y:S01]  /*1660*/  FADD.FTZ R20, R25, R20 ;  /* 0x0000001419147221 */ /* 0x000fe20000010000 */
[----:B------:R-:W-:Y:S01]  /*1670*/  IADD3 R25, R5, -0xc, RZ ;  /* 0xfffffff405197810 */ /* 0x000fe20007ffe0ff */
[----:B---3--:R-:W-:-:S03]  /*1680*/  IMAD.U32 R21, R8, 0x10000, RZ ;  /* 0x0001000008157824 */ /* 0x008fc600078e00ff */
[----:B------:R-:W-:Y:S01]  /*1690*/  ISETP.GE.AND P2, PT, R24, R25, PT ;  /* 0x000000191800720c */ /* 0x000fe20003f46270 */
[----:B------:R-:W-:Y:S01]  /*16a0*/  FADD.FTZ R20, R20, R21 ;  /* 0x0000001514147221 */ /* 0x000fe20000010000 */
[----:B------:R-:W-:-:S05]  /*16b0*/  SHF.L.U32 R23, R23, 0x10, RZ ;  /* 0x0000001017177819 */ /* 0x000fca00000006ff */
[----:B------:R-:W-:Y:S01]  /*16c0*/  FADD.FTZ R20, R20, R23 ;  /* 0x0000001714147221 */ /* 0x000fe20000010000 */
[----:B------:R-:W-:-:S04]  /*16d0*/  IMAD.U32 R19, R18, 0x10000, RZ ;  /* 0x0001000012137824 */ /* 0x000fc800078e00ff */
[----:B------:R-:W-:Y:S01]  /*16e0*/  FADD.FTZ R26, R20, R19 ;  /* 0x00000013141a7221 */ /* 0x000fe20000010000 */
[----:B------:R-:W-:Y:S06]  /*16f0*/  @!P2 BRA `(.L_x_169) ;  /* 0xfffffff8001ca947 */ /* 0x000fec000383ffff */
.L_x_168:
[----:B------:R-:W-:Y:S05]  /*1700*/  BSYNC B2 ;  /* 0x0000000000027941 */ /* 0x000fea0003800000 */
.L_x_167:
[----:B------:R-:W-:Y:S01]  /*1710*/  IADD3 R8, R5, -R24, RZ ;  /* 0x8000001805087210 */ /* 0x000fe20007ffe0ff */
[----:B------:R-:W-:Y:S03]  /*1720*/  BSSY B2, `(.L_x_170) ;  /* 0x0000042000027945 */ /* 0x000fe60003800000 */
[----:B------:R-:W-:-:S13]  /*1730*/  ISETP.GT.AND P2, PT, R8, 0x4, PT ;  /* 0x000000040800780c */ /* 0x000fda0003f44270 */
[----:B------:R-:W-:Y:S05]  /*1740*/  @!P2 BRA `(.L_x_171) ;  /* 0x0000000000fca947 */ /* 0x000fea0003800000 */
[----:B------:R-:W-:Y:S01]  /*1750*/  ULDC.64 UR6, c[0x0][0x228] ;  /* 0x00008a0000067ab9 */ /* 0x000fe20000000a00 */
[----:B------:R-:W-:Y:S01]  /*1760*/  SHF.R.S32.HI R25, RZ, 0x1f, R24 ;  /* 0x0000001fff197819 */ /* 0x000fe20000011418 */
[----:B------:R-:W-:Y:S01]  /*1770*/  IMAD R27, R4, UR6, RZ ;  /* 0x00000006041b7c24 */ /* 0x000fe2000f8e02ff */
[----:B------:R-:W-:Y:S01]  /*1780*/  SHF.R.S32.HI R21, RZ, 0x1f, R0 ;  /* 0x0000001fff157819 */ /* 0x000fe20000011400 */
[----:B------:R-:W-:Y:S01]  /*1790*/  ULDC.64 UR8, c[0x0][0x210] ;  /* 0x0000840000087ab9 */ /* 0x000fe20000000a00 */
[----:B------:R-:W-:Y:S01]  /*17a0*/  MOV R20, R0 ;  /* 0x0000000000147202 */ /* 0x000fe20000000f00 */
[----:B------:R-:W-:-:S04]  /*17b0*/  IMAD.WIDE.U32 R28, R16, UR6, R24 ;  /* 0x00000006101c7c25 */ /* 0x000fc8000f8e0018 */
[----:B------:R-:W-:-:S04]  /*17c0*/  IMAD R27, R16, UR7, R27 ;  /* 0x00000007101b7c24 */ /* 0x000fc8000f8e021b */
[----:B------:R-:W-:-:S04]  /*17d0*/  IMAD.IADD R19, R27, 0x1, R29 ;  /* 0x000000011b137824 */ /* 0x000fc800078e021d */
[----:B------:R-:W-:-:S04]  /*17e0*/  IMAD R19, R19, R14, RZ ;  /* 0x0000000e13137224 */ /* 0x000fc800078e02ff */
[C---:B------:R-:W-:Y:S02]  /*17f0*/  IMAD R19, R28.reuse, R15, R19 ;  /* 0x0000000f1c137224 */ /* 0x040fe400078e0213 */
[----:B------:R-:W-:-:S04]  /*1800*/  IMAD.WIDE.U32 R28, R28, R14, R20 ;  /* 0x0000000e1c1c7225 */ /* 0x000fc800078e0014 */
[----:B------:R-:W-:Y:S01]  /*1810*/  IMAD.IADD R19, R29, 0x1, R19 ;  /* 0x000000011d137824 */ /* 0x000fe200078e0213 */
[----:B------:R-:W-:-:S04]  /*1820*/  LEA R18, P0, R28, UR8, 0x1 ;  /* 0x000000081c127c11 */ /* 0x000fc8000f8008ff */
[----:B------:R-:W-:-:S05]  /*1830*/  LEA.HI.X R19, R28, UR9, R19, 0x1, P0 ;  /* 0x000000091c137c11 */ /* 0x000fca00080f0c13 */
[----:B------:R0:W2:Y:S01]  /*1840*/  LDG.E.U16 R8, desc[UR4][R18.64] ;  /* 0x0000000412087981 */ /* 0x0000a2000c1e1500 */
[----:B------:R-:W-:-:S04]  /*1850*/  IADD3 R28, P0, R18, R22, RZ ;  /* 0x00000016121c7210 */ /* 0x000fc80007f1e0ff */
[----:B------:R-:W-:-:S05]  /*1860*/  IADD3.X R29, R19, R9, RZ, P0, !PT ;  /* 0x00000009131d7210 */ /* 0x000fca00007fe4ff */
[----:B------:R1:W3:Y:S01]  /*1870*/  LDG.E.U16 R25, desc[UR4][R28.64] ;  /* 0x000000041c197981 */ /* 0x0002e2000c1e1500 */
[----:B0-----:R-:W-:-:S04]  /*1880*/  IADD3 R18, P0, R28, R22, RZ ;  /* 0x000000161c127210 */ /* 0x001fc80007f1e0ff */
[----:B------:R-:W-:Y:S02]  /*1890*/  IADD3.X R19, R29, R9, RZ, P0, !PT ;  /* 0x000000091d137210 */ /* 0x000fe400007fe4ff */
[----:B-1----:R-:W-:-:S05]  /*18a0*/  IADD3 R28, P0, R18, R22, RZ ;  /* 0x00000016121c7210 */ /* 0x002fca0007f1e0ff */
[----:B------:R-:W-:Y:S02]  /*18b0*/  IMAD.X R29, R19, 0x1, R9, P0 ;  /* 0x00000001131d7824 */ /* 0x000fe400000e0609 */
[----:B--2---:R-:W-:-:S03]  /*18c0*/  IMAD.U32 R23, R8, 0x10000, RZ ;  /* 0x0001000008177824 */ /* 0x004fc600078e00ff */
[----:B------:R-:W2:Y:S01]  /*18d0*/  LDG.E.U16 R8, desc[UR4][R28.64] ;  /* 0x000000041c087981 */ /* 0x000ea2000c1e1500 */
[----:B------:R-:W-:-:S03]  /*18e0*/  FADD.FTZ R26, R26, R23 ;  /* 0x000000171a1a7221 */ /* 0x000fc60000010000 */
[----:B------:R0:W4:Y:S02]  /*18f0*/  LDG.E.U16 R23, desc[UR4][R18.64] ;  /* 0x0000000412177981 */ /* 0x000124000c1e1500 */
[----:B0-----:R-:W-:-:S04]  /*1900*/  IADD3 R18, R24, 0x4, RZ ;  /* 0x0000000418127810 */ /* 0x001fc80007ffe0ff */
[----:B------:R-:W-:-:S03]  /*1910*/  SHF.R.S32.HI R19, RZ, 0x1f, R18 ;  /* 0x0000001fff137819 */ /* 0x000fc60000011412 */
[----:B------:R-:W-:-:S04]  /*1920*/  IMAD.WIDE.U32 R18, R16, UR6, R18 ;  /* 0x0000000610127c25 */ /* 0x000fc8000f8e0012 */
[----:B------:R-:W-:-:S04]  /*1930*/  IMAD.IADD R27, R27, 0x1, R19 ;  /* 0x000000011b1b7824 */ /* 0x000fc800078e0213 */
[-C--:B------:R-:W-:Y:S02]  /*1940*/  IMAD R27, R27, R14.reuse, RZ ;  /* 0x0000000e1b1b7224 */ /* 0x080fe400078e02ff */
[----:B------:R-:W-:-:S04]  /*1950*/  IMAD.WIDE.U32 R20, R18, R14, R20 ;  /* 0x0000000e12147225 */ /* 0x000fc800078e0014 */
[----:B------:R-:W-:Y:S01]  /*1960*/  IMAD R27, R18, R15, R27 ;  /* 0x0000000f121b7224 */ /* 0x000fe200078e021b */
[----:B------:R-:W-:-:S04]  /*1970*/  LEA R18, P0, R20, UR8, 0x1 ;  /* 0x0000000814127c11 */ /* 0x000fc8000f8008ff */
[----:B------:R-:W-:-:S04]  /*1980*/  IADD3 R21, R21, R27, RZ ;  /* 0x0000001b15157210 */ /* 0x000fc80007ffe0ff */
[----:B------:R-:W-:Y:S02]  /*1990*/  LEA.HI.X R19, R20, UR9, R21, 0x1, P0 ;  /* 0x0000000914137c11 */ /* 0x000fe400080f0c15 */
[-C--:B------:R-:W-:Y:S02]  /*19a0*/  IADD3 R20, P0, R18, R22.reuse, RZ ;  /* 0x0000001612147210 */ /* 0x080fe40007f1e0ff */
[----:B---3--:R-:W-:Y:S01]  /*19b0*/  SHF.L.U32 R25, R25, 0x10, RZ ;  /* 0x0000001019197819 */ /* 0x008fe200000006ff */
[----:B------:R0:W3:Y:S02]  /*19c0*/  LDG.E.U16 R18, desc[UR4][R18.64] ;  /* 0x0000000412127981 */ /* 0x0000e4000c1e1500 */
[----:B------:R-:W-:Y:S01]  /*19d0*/  IMAD.X R21, R19, 0x1, R9, P0 ;  /* 0x0000000113157824 */ /* 0x000fe200000e0609 */
[----:B------:R-:W-:-:S04]  /*19e0*/  IADD3 R28, P0, R20, R22, RZ ;  /* 0x00000016141c7210 */ /* 0x000fc80007f1e0ff */
[----:B------:R-:W5:Y:S01]  /*19f0*/  LDG.E.U16 R20, desc[UR4][R20.64] ;  /* 0x0000000414147981 */ /* 0x000f62000c1e1500 */
[----:B------:R-:W-:Y:S02]  /*1a00*/  IMAD.X R29, R21, 0x1, R9, P0 ;  /* 0x00000001151d7824 */ /* 0x000fe400000e0609 */
[----:B0-----:R-:W-:Y:S01]  /*1a10*/  FADD.FTZ R19, R26, R25 ;  /* 0x000000191a137221 */ /* 0x001fe20000010000 */
[----:B------:R-:W-:Y:S02]  /*1a20*/  IADD3 R26, P0, R28, R22, RZ ;  /* 0x000000161c1a7210 */ /* 0x000fe40007f1e0ff */
[----:B------:R-:W5:Y:S02]  /*1a30*/  LDG.E.U16 R25, desc[UR4][R28.64] ;  /* 0x000000041c197981 */ /* 0x000f64000c1e1500 */
[----:B------:R-:W-:-:S05]  /*1a40*/  IADD3.X R27, R29, R9, RZ, P0, !PT ;  /* 0x000000091d1b7210 */ /* 0x000fca00007fe4ff */
[----:B------:R-:W5:Y:S01]  /*1a50*/  LDG.E.U16 R26, desc[UR4][R26.64] ;  /* 0x000000041a1a7981 */ /* 0x000f62000c1e1500 */
[----:B------:R-:W-:Y:S01]  /*1a60*/  PLOP3.LUT P0, PT, PT, PT, PT, 0x8, 0x0 ;  /* 0x000000000000781c */ /* 0x000fe20003f0e170 */
[----:B------:R-:W-:Y:S01]  /*1a70*/  VIADD R24, R24, 0x8 ;  /* 0x0000000818187836 */ /* 0x000fe20000000000 */
[----:B--2---:R-:W-:Y:S01]  /*1a80*/  SHF.L.U32 R8, R8, 0x10, RZ ;  /* 0x0000001008087819 */ /* 0x004fe200000006ff */
[----:B----4-:R-:W-:-:S04]  /*1a90*/  IMAD.U32 R23, R23, 0x10000, RZ ;  /* 0x0001000017177824 */ /* 0x010fc800078e00ff */
[----:B------:R-:W-:-:S04]  /*1aa0*/  FADD.FTZ R19, R19, R23 ;  /* 0x0000001713137221 */ /* 0x000fc80000010000 */
[----:B------:R-:W-:Y:S01]  /*1ab0*/  FADD.FTZ R8, R19, R8 ;  /* 0x0000000813087221 */ /* 0x000fe20000010000 */
[----:B---3--:R-:W-:-:S04]  /*1ac0*/  IMAD.U32 R23, R18, 0x10000, RZ ;  /* 0x0001000012177824 */ /* 0x008fc800078e00ff */
[----:B------:R-:W-:Y:S01]  /*1ad0*/  FADD.FTZ R8, R8, R23 ;  /* 0x0000001708087221 */ /* 0x000fe20000010000 */
[----:B-----5:R-:W-:-:S05]  /*1ae0*/  SHF.L.U32 R19, R20, 0x10, RZ ;  /* 0x0000001014137819 */ /* 0x020fca00000006ff */
[----:B------:R-:W-:Y:S01]  /*1af0*/  FADD.FTZ R8, R8, R19 ;  /* 0x0000001308087221 */ /* 0x000fe20000010000 */
[----:B------:R-:W-:-:S04]  /*1b00*/  IMAD.U32 R25, R25, 0x10000, RZ ;  /* 0x0001000019197824 */ /* 0x000fc800078e00ff */
[----:B------:R-:W-:Y:S01]  /*1b10*/  FADD.FTZ R8, R8, R25 ;  /* 0x0000001908087221 */ /* 0x000fe20000010000 */
[----:B------:R-:W-:-:S05]  /*1b20*/  SHF.L.U32 R19, R26, 0x10, RZ ;  /* 0x000000101a137819 */ /* 0x000fca00000006ff */
[----:B------:R-:W-:-:S07]  /*1b30*/  FADD.FTZ R26, R8, R19 ;  /* 0x00000013081a7221 */ /* 0x000fce0000010000 */
.L_x_171:
[----:B------:R-:W-:Y:S05]  /*1b40*/  BSYNC B2 ;  /* 0x0000000000027941 */ /* 0x000fea0003800000 */
.L_x_170:
[----:B------:R-:W-:-:S13]  /*1b50*/  ISETP.LT.OR P0, PT, R24, R5, P0 ;  /* 0x000000051800720c */ /* 0x000fda0000701670 */
[----:B------:R-:W-:Y:S05]  /*1b60*/  @!P0 BRA `(.L_x_164) ;  /* 0x0000000000848947 */ /* 0x000fea0003800000 */
[----:B------:R-:W-:Y:S01]  /*1b70*/  ULDC.64 UR6, c[0x0][0x228] ;  /* 0x00008a0000067ab9 */ /* 0x000fe20000000a00 */
[--C-:B------:R-:W-:Y:S01]  /*1b80*/  SHF.R.S32.HI R25, RZ, 0x1f, R24.reuse ;  /* 0x0000001fff197819 */ /* 0x100fe20000011418 */
[----:B------:R-:W-:Y:S02]  /*1b90*/  IMAD R17, R4, UR6, RZ ;  /* 0x0000000604117c24 */ /* 0x000fe4000f8e02ff */
[----:B------:R-:W-:-:S04]  /*1ba0*/  IMAD.WIDE.U32 R24, R16, UR6, R24 ;  /* 0x0000000610187c25 */ /* 0x000fc8000f8e0018 */
[----:B------:R-:W-:Y:S01]  /*1bb0*/  IMAD R17, R16, UR7, R17 ;  /* 0x0000000710117c24 */ /* 0x000fe2000f8e0211 */
[----:B------:R-:W-:Y:S01]  /*1bc0*/  ULDC.64 UR6, c[0x0][0x210] ;  /* 0x0000840000067ab9 */ /* 0x000fe20000000a00 */
[----:B------:R-:W-:-:S03]  /*1bd0*/  IMAD.MOV.U32 R16, RZ, RZ, R0 ;  /* 0x000000ffff107224 */ /* 0x000fc600078e0000 */
[----:B------:R-:W-:Y:S02]  /*1be0*/  IADD3 R19, R17, R25, RZ ;  /* 0x0000001911137210 */ /* 0x000fe40007ffe0ff */
[----:B------:R-:W-:-:S03]  /*1bf0*/  SHF.R.S32.HI R17, RZ, 0x1f, R0 ;  /* 0x0000001fff117819 */ /* 0x000fc60000011400 */
[-C--:B------:R-:W-:Y:S02]  /*1c00*/  IMAD R19, R19, R14.reuse, RZ ;  /* 0x0000000e13137224 */ /* 0x080fe400078e02ff */
[----:B------:R-:W-:-:S04]  /*1c10*/  IMAD.WIDE.U32 R16, R24, R14, R16 ;  /* 0x0000000e18107225 */ /* 0x000fc800078e0010 */
[----:B------:R-:W-:Y:S01]  /*1c20*/  IMAD R15, R24, R15, R19 ;  /* 0x0000000f180f7224 */ /* 0x000fe200078e0213 */
[----:B------:R-:W-:-:S04]  /*1c30*/  LEA R18, P0, R16, UR6, 0x1 ;  /* 0x0000000610127c11 */ /* 0x000fc8000f8008ff */
[----:B------:R-:W-:Y:S02]  /*1c40*/  IADD3 R15, R17, R15, RZ ;  /* 0x0000000f110f7210 */ /* 0x000fe40007ffe0ff */
[-C--:B------:R-:W-:Y:S02]  /*1c50*/  IADD3 R14, P2, R18, R22.reuse, RZ ;  /* 0x00000016120e7210 */ /* 0x080fe40007f5e0ff */
[----:B------:R-:W-:Y:S02]  /*1c60*/  LEA.HI.X R19, R16, UR7, R15, 0x1, P0 ;  /* 0x0000000710137c11 */ /* 0x000fe400080f0c0f */
[----:B------:R-:W-:-:S03]  /*1c70*/  IADD3 R16, P0, R14, R22, RZ ;  /* 0x000000160e107210 */ /* 0x000fc60007f1e0ff */
[----:B------:R-:W-:Y:S01]  /*1c80*/  IMAD.X R15, R19, 0x1, R9, P2 ;  /* 0x00000001130f7824 */ /* 0x000fe200010e0609 */
[----:B------:R-:W2:Y:S01]  /*1c90*/  LDG.E.U16 R18, desc[UR4][R18.64] ;  /* 0x0000000412127981 */ /* 0x000ea2000c1e1500 */
[----:B------:R-:W-:-:S03]  /*1ca0*/  IADD3 R22, P2, R16, R22, RZ ;  /* 0x0000001610167210 */ /* 0x000fc60007f5e0ff */
[----:B------:R-:W-:Y:S01]  /*1cb0*/  IADD3.X R17, R15, R9, RZ, P0, !PT ;  /* 0x000000090f117210 */ /* 0x000fe200007fe4ff */
[----:B------:R-:W3:Y:S04]  /*1cc0*/  LDG.E.U16 R14, desc[UR4][R14.64] ;  /* 0x000000040e0e7981 */ /* 0x000ee8000c1e1500 */
[----:B------:R-:W-:Y:S01]  /*1cd0*/  IMAD.X R23, R17, 0x1, R9, P2 ;  /* 0x0000000111177824 */ /* 0x000fe200010e0609 */
        /* <DEDUP_REMOVED lines=10> */
.L_x_164:
[----:B------:R-:W-:Y:S05]  /*1d80*/  BSYNC B0 ;  /* 0x0000000000007941 */ /* 0x000fea0003800000 */
.L_x_163:
[----:B------:R-:W-:-:S04]  /*1d90*/  IADD3 R6, R6, 0x1, RZ ;  /* 0x0000000106067810 */ /* 0x000fc80007ffe0ff */
[----:B------:R-:W-:-:S13]  /*1da0*/  ISETP.GE.AND P0, PT, R6, R3, PT ;  /* 0x000000030600720c */ /* 0x000fda0003f06270 */
[----:B------:R-:W-:Y:S05]  /*1db0*/  @!P0 BRA `(.L_x_172) ;  /* 0xffffffec00188947 */ /* 0x000fea000383ffff */
.L_x_162:
[----:B------:R-:W-:Y:S05]  /*1dc0*/  BSYNC B1 ;  /* 0x0000000000017941 */ /* 0x000fea0003800000 */
.L_x_161:
[----:B------:R-:W-:Y:S01]  /*1dd0*/  ULDC.64 UR6, c[0x0][0x218] ;  /* 0x0000860000067ab9 */ /* 0x000fe20000000a00 */
[----:B------:R-:W-:Y:S02]  /*1de0*/  F2FP.BF16.F32.PACK_AB R26, RZ, R26 ;  /* 0x0000001aff1a723e */ /* 0x000fe400000010ff */
[----:B------:R-:W-:-:S04]  /*1df0*/  LEA R2, P0, R10, UR6, 0x1 ;  /* 0x000000060a027c11 */ /* 0x000fc8000f8008ff */
[----:B------:R-:W-:-:S05]  /*1e00*/  LEA.HI.X R3, R10, UR7, R11, 0x1, P0 ;  /* 0x000000070a037c11 */ /* 0x000fca00080f0c0b */
[----:B------:R-:W-:Y:S01]  /*1e10*/  STG.E.U16 desc[UR4][R2.64], R26 ;  /* 0x0000001a02007986 */ /* 0x000fe2000c101504 */
[----:B------:R-:W-:Y:S05]  /*1e20*/  EXIT ;  /* 0x000000000000794d */ /* 0x000fea0003800000 */
        .weak           $__internal_16_$__cuda_sm20_div_u64
        .type           $__internal_16_$__cuda_sm20_div_u64,@function
        .size           $__internal_16_$__cuda_sm20_div_u64,(.L_x_642 - $__internal_16_$__cuda_sm20_div_u64)
$__internal_16_$__cuda_sm20_div_u64:
[----:B------:R-:W-:Y:S01]  /*1e30*/  IMAD.MOV.U32 R18, RZ, RZ, R12 ;  /* 0x000000ffff127224 */ /* 0x000fe200078e000c */
[----:B------:R-:W-:-:S04]  /*1e40*/  MOV R19, R9 ;  /* 0x0000000900137202 */ /* 0x000fc80000000f00 */
[----:B------:R-:W0:Y:S08]  /*1e50*/  I2F.U64.RP R15, R18 ;  /* 0x00000012000f7312 */ /* 0x000e300000309000 */
[----:B0-----:R-:W0:Y:S02]  /*1e60*/  MUFU.RCP R15, R15 ;  /* 0x0000000f000f7308 */ /* 0x001e240000001000 */
[----:B0-----:R-:W-:-:S06]  /*1e70*/  VIADD R6, R15, 0x1ffffffe ;  /* 0x1ffffffe0f067836 */ /* 0x001fcc0000000000 */
        /* <DEDUP_REMOVED lines=20> */
[----:B------:R-:W-:Y:S02]  /*1fc0*/  IMAD.X R6, RZ, RZ, ~R7, P0 ;  /* 0x000000ffff067224 */ /* 0x000fe400000e0e07 */
[----:B------:R-:W-:Y:S02]  /*1fd0*/  IMAD.MOV.U32 R7, RZ, RZ, RZ ;  /* 0x000000ffff077224 */ /* 0x000fe400078e00ff */
        /* <DEDUP_REMOVED lines=14> */
[----:B------:R-:W-:-:S04]  /*20c0*/  IMAD.WIDE.U32 R6, R17, R12, RZ ;  /* 0x0000000c11067225 */ /* 0x000fc800078e00ff */
[----:B------:R-:W-:Y:S01]  /*20d0*/  IMAD.X R15, RZ, RZ, R15, P1 ;  /* 0x000000ffff0f7224 */ /* 0x000fe200008e060f */
[----:B------:R-:W-:Y:S01]  /*20e0*/  IADD3 R13, P1, -R6, R13, RZ ;  /* 0x0000000d060d7210 */ /* 0x000fe20007f3e1ff */
[C---:B------:R-:W-:Y:S01]  /*20f0*/  IMAD R7, R17.reuse, R9, R7 ;  /* 0x0000000911077224 */ /* 0x040fe200078e0207 */
[----:B------:R-:W-:Y:S02]  /*2100*/  IADD3 R6, P2, R17, 0x1, RZ ;  /* 0x0000000111067810 */ /* 0x000fe40007f5e0ff */
[-C--:B------:R-:W-:Y:S01]  /*2110*/  ISETP.GE.U32.AND P0, PT, R13, R12.reuse, PT ;  /* 0x0000000c0d00720c */ /* 0x080fe20003f06070 */
[----:B------:R-:W-:-:S05]  /*2120*/  IMAD R7, R15, R12, R7 ;  /* 0x0000000c0f077224 */ /* 0x000fca00078e0207 */
[----:B------:R-:W-:Y:S02]  /*2130*/  IADD3.X R18, ~R7, R14, RZ, P1, !PT ;  /* 0x0000000e07127210 */ /* 0x000fe40000ffe5ff */
[----:B------:R-:W-:Y:S02]  /*2140*/  IADD3 R7, P1, -R12, R13, RZ ;  /* 0x0000000d0c077210 */ /* 0x000fe40007f3e1ff */
[C---:B------:R-:W-:Y:S02]  /*2150*/  ISETP.GE.U32.AND.EX P0, PT, R18.reuse, R9, PT, P0 ;  /* 0x000000091200720c */ /* 0x040fe40003f06100 */
[----:B------:R-:W-:Y:S01]  /*2160*/  IADD3.X R14, RZ, R15, RZ, P2, !PT ;  /* 0x0000000fff0e7210 */ /* 0x000fe200017fe4ff */
[----:B------:R-:W-:Y:S01]  /*2170*/  IMAD.X R16, R18, 0x1, ~R9, P1 ;  /* 0x0000000112107824 */ /* 0x000fe200008e0e09 */
[----:B------:R-:W-:Y:S02]  /*2180*/  SEL R17, R6, R17, P0 ;  /* 0x0000001106117207 */ /* 0x000fe40000000000 */
[----:B------:R-:W-:-:S02]  /*2190*/  SEL R7, R7, R13, P0 ;  /* 0x0000000d07077207 */ /* 0x000fc40000000000 */
[----:B------:R-:W-:Y:S02]  /*21a0*/  SEL R16, R16, R18, P0 ;  /* 0x0000001210107207 */ /* 0x000fe40000000000 */
[----:B------:R-:W-:Y:S02]  /*21b0*/  SEL R14, R14, R15, P0 ;  /* 0x0000000f0e0e7207 */ /* 0x000fe40000000000 */
[----:B------:R-:W-:Y:S02]  /*21c0*/  IADD3 R6, P2, R17, 0x1, RZ ;  /* 0x0000000111067810 */ /* 0x000fe40007f5e0ff */
[----:B------:R-:W-:Y:S02]  /*21d0*/  ISETP.GE.U32.AND P0, PT, R7, R12, PT ;  /* 0x0000000c0700720c */ /* 0x000fe40003f06070 */
[----:B------:R-:W-:Y:S01]  /*21e0*/  ISETP.NE.U32.AND P1, PT, R12, RZ, PT ;  /* 0x000000ff0c00720c */ /* 0x000fe20003f25070 */
[----:B------:R-:W-:Y:S01]  /*21f0*/  IMAD.X R7, RZ, RZ, R14, P2 ;  /* 0x000000ffff077224 */ /* 0x000fe200010e060e */
[----:B------:R-:W-:-:S02]  /*2200*/  ISETP.GE.U32.AND.EX P0, PT, R16, R9, PT, P0 ;  /* 0x000000091000720c */ /* 0x000fc40003f06100 */
[----:B------:R-:W-:Y:S01]  /*2210*/  ISETP.NE.AND.EX P1, PT, R9, RZ, PT, P1 ;  /* 0x000000ff0900720c */ /* 0x000fe20003f25310 */
[----:B------:R-:W-:Y:S01]  /*2220*/  HFMA2.MMA R9, -RZ, RZ, 0, 0 ;  /* 0x00000000ff097435 */ /* 0x000fe200000001ff */
[----:B------:R-:W-:Y:S02]  /*2230*/  SEL R6, R6, R17, P0 ;  /* 0x0000001106067207 */ /* 0x000fe40000000000 */
[----:B------:R-:W-:Y:S02]  /*2240*/  SEL R7, R7, R14, P0 ;  /* 0x0000000e07077207 */ /* 0x000fe40000000000 */
[----:B------:R-:W-:Y:S02]  /*2250*/  SEL R6, R6, 0xffffffff, P1 ;  /* 0xffffffff06067807 */ /* 0x000fe40000800000 */
[----:B------:R-:W-:Y:S01]  /*2260*/  SEL R7, R7, 0xffffffff, P1 ;  /* 0xffffffff07077807 */ /* 0x000fe20000800000 */
[----:B------:R-:W-:Y:S06]  /*2270*/  RET.REL.NODEC R8 `(_ZN2at6native53_GLOBAL__N__3bfe7fd5_20_UpSampleNearest2d_cu_198c5ce242upsample_nearest2d_backward_nhwc_out_frameIN3c108BFloat16EfXadL_ZNS0_46nearest_neighbor_exact_bw_compute_source_indexEfiiEEEEvPKT_PS5_mmmmmffm) ;  /* 0xffffffdc08607950 */ /* 0x000fec0003c3ffff */
.L_x_173:
        /* <DEDUP_REMOVED lines=16> */
.L_x_642:


//--------------------- .text._ZN2at6native53_GLOBAL__N__3bfe7fd5_20_UpSampleNearest2d_cu_198c5ce242upsample_nearest2d_backward_nhwc_out_frameIN3c104HalfEfXadL_ZNS0_46nearest_neighbor_exact_bw_compute_source_indexEfiiEEEEvPKT_PS5_mmmmmffm --------------------------
	.section	.text._ZN2at6native53_GLOBAL__N__3bfe7fd5_20_UpSampleNearest2d_cu_198c5ce242upsample_nearest2d_backward_nhwc_out_frameIN3c104HalfEfXadL_ZNS0_46nearest_neighbor_exact_bw_compute_source_indexEfiiEEEEvPKT_PS5_mmmmmffm,"ax",@progbits
	.align	128
.text._ZN2at6native53_GLOBAL__N__3bfe7fd5_20_UpSampleNearest2d_cu_198c5ce242upsample_nearest2d_backward_nhwc_out_frameIN3c104HalfEfXadL_ZNS0_46nearest_neighbor_exact_bw_compute_source_indexEfiiEEEEvPKT_PS5_mmmmmffm:
        .type           _ZN2at6native53_GLOBAL__N__3bfe7fd5_20_UpSampleNearest2d_cu_198c5ce242upsample_nearest2d_backward_nhwc_out_frameIN3c104HalfEfXadL_ZNS0_46nearest_neighbor_exact_bw_compute_source_indexEfiiEEEEvPKT_PS5_mmmmmffm,@function
        .size           _ZN2at6native53_GLOBAL__N__3bfe7fd5_20_UpSampleNearest2d_cu_198c5ce242upsample_nearest2d_backward_nhwc_out_frameIN3c104HalfEfXadL_ZNS0_46nearest_neighbor_exact_bw_compute_source_indexEfiiEEEEvPKT_PS5_mmmmmffm,(.L_x_644 - _ZN2at6native53_GLOBAL__N__3bfe7fd5_20_UpSampleNearest2d_cu_198c5ce242upsample_nearest2d_backward_nhwc_out_frameIN3c104HalfEfXadL_ZNS0_46nearest_neighbor_exact_bw_compute_source_indexEfiiEEEEvPKT_PS5_mmmmmffm)
        .other          _ZN2at6native53_GLOBAL__N__3bfe7fd5_20_UpSampleNearest2d_cu_198c5ce242upsample_nearest2d_backward_nhwc_out_frameIN3c104HalfEfXadL_ZNS0_46nearest_neighbor_exact_bw_compute_source_indexEfiiEEEEvPKT_PS5_mmmmmffm,@"STO_CUDA_ENTRY STV_DEFAULT"
_ZN2at6native53_GLOBAL__N__3bfe7fd5_20_UpSampleNearest2d_cu_198c5ce242upsample_nearest2d_backward_nhwc_out_frameIN3c104HalfEfXadL_ZNS0_46nearest_neighbor_exact_bw_compute_source_indexEfiiEEEEvPKT_PS5_mmmmmffm:
[----:B------:R-:W-:Y:S01]  /*0000*/  LDC R1, c[0x0][0x28] ;  /* 0x00000a00ff017b82 */ /* 0x000fe20000000800 */
[----:B------:R-:W0:Y:S07]  /*0010*/  S2R R10, SR_TID.X ;  /* 0x00000000000a7919 */ /* 0x000e2e0000002100 */
[----:B------:R-:W0:Y:S01]  /*0020*/  S2UR UR4, SR_CTAID.X ;  /* 0x00000000000479c3 */ /* 0x000e220000002500 */
[----:B------:R-:W-:-:S07]  /*0030*/  HFMA2.MMA R11, -RZ, RZ, 0, 0 ;  /* 0x00000000ff0b7435 */ /* 0x000fce00000001ff */
        /* <DEDUP_REMOVED lines=17> */
[----:B------:R-:W-:Y:S05]  /*0150*/  CALL.REL.NOINC `($__internal_17_$__cuda_sm20_div_u64) ;  /* 0x0000001c00347944 */ /* 0x000fea0003c00000 */
[----:B------:R-:W-:Y:S01]  /*0160*/  IMAD.MOV R3, RZ, RZ, -R6 ;  /* 0x000000ffff037224 */ /* 0x000fe200078e0a06 */
[----:B------:R-:W-:Y:S01]  /*0170*/  ULDC UR4, c[0x0][0x240] ;  /* 0x0000900000047ab9 */ /* 0x000fe20000000800 */
[----:B------:R-:W-:Y:S02]  /*0180*/  MOV R2, R6 ;  /* 0x0000000600027202 */ /* 0x000fe40000000f00 */
[----:B------:R-:W-:Y:S02]  /*0190*/  IMAD R0, R3, UR4, R10 ;  /* 0x0000000403007c24 */ /* 0x000fe4000f8e020a */
[----:B------:R-:W-:Y:S01]  /*01a0*/  IMAD.MOV.U32 R3, RZ, RZ, R7 ;  /* 0x000000ffff037224 */ /* 0x000fe200078e0007 */
[----:B------:R-:W-:Y:S06]  /*01b0*/  BRA `(.L_x_176) ;  /* 0x0000000000587947 */ /* 0x000fec0003800000 */
.L_x_175:
        /* <DEDUP_REMOVED lines=22> */
.L_x_176:
[----:B------:R-:W-:Y:S05]  /*0320*/  BSYNC B0 ;  /* 0x0000000000007941 */ /* 0x000fea0003800000 */
.L_x_174:
        /* <DEDUP_REMOVED lines=14> */
[----:B------:R-:W-:Y:S01]  /*0410*/  MOV R4, R6 ;  /* 0x0000000600047202 */ /* 0x000fe20000000f00 */
[----:B------:R-:W-:Y:S02]  /*0420*/  IMAD.MOV.U32 R5, RZ, RZ, R7 ;  /* 0x000000ffff057224 */ /* 0x000fe400078e0007 */
[----:B------:R-:W-:Y:S01]  /*0430*/  IMAD R3, R3, UR4, R2 ;  /* 0x0000000403037c24 */ /* 0x000fe2000f8e0202 */
[----:B------:R-:W-:Y:S06]  /*0440*/  BRA `(.L_x_179) ;  /* 0x0000000000587947 */ /* 0x000fec0003800000 */
.L_x_178:
        /* <DEDUP_REMOVED lines=22> */
.L_x_179:
[----:B------:R-:W-:Y:S05]  /*05b0*/  BSYNC B0 ;  /* 0x0000000000007941 */ /* 0x000fea0003800000 */
.L_x_177:
        /* <DEDUP_REMOVED lines=15> */
[----:B------:R-:W-:Y:S01]  /*06b0*/  IMAD R6, R5, UR4, R4 ;  /* 0x0000000405067c24 */ /* 0x000fe2000f8e0204 */
[----:B------:R-:W-:Y:S06]  /*06c0*/  BRA `(.L_x_182) ;  /* 0x0000000000547947 */ /* 0x000fec0003800000 */
.L_x_181:
        /* <DEDUP_REMOVED lines=21> */
.L_x_182:
[----:B------:R-:W-:Y:S05]  /*0820*/  BSYNC B0 ;  /* 0x0000000000007941 */ /* 0x000fea0003800000 */
.L_x_180:
        /* <DEDUP_REMOVED lines=31> */
.L_x_194:
        /* <DEDUP_REMOVED lines=14> */
[----:B------:R-:W-:Y:S02]  /*0b00*/  IMAD.MOV.U32 R8, RZ, RZ, R6 ;  /* 0x000000ffff087224 */ /* 0x000fe400078e0006 */
[C---:B------:R-:W-:Y:S01]  /*0b10*/  IMAD R13, R2.reuse, UR7, R13 ;  /* 0x00000007020d7c24 */ /* 0x040fe2000f8e020d */
[----:B------:R-:W1:Y:S01]  /*0b20*/  LDC.64 R16, c[0x0][0x240] ;  /* 0x00009000ff107b82 */ /* 0x000e620000000a00 */
[----:B------:R-:W-:-:S04]  /*0b30*/  IMAD.WIDE.U32 R8, R2, UR6, R8 ;  /* 0x0000000602087c25 */ /* 0x000fc8000f8e0008 */
[----:B------:R-:W-:Y:S01]  /*0b40*/  IMAD.MOV.U32 R22, RZ, RZ, R0 ;  /* 0x000000ffff167224 */ /* 0x000fe200078e0000 */
[----:B------:R-:W-:Y:S02]  /*0b50*/  IADD3 R15, R9, R13, RZ ;  /* 0x0000000d090f7210 */ /* 0x000fe40007ffe0ff */
[----:B------:R-:W-:-:S03]  /*0b60*/  SHF.R.S32.HI R13, RZ, 0x1f, R12 ;  /* 0x0000001fff0d7819 */ /* 0x000fc6000001140c */
[-C--:B0-----:R-:W-:Y:S02]  /*0b70*/  IMAD R20, R15, R18.reuse, RZ ;  /* 0x000000120f147224 */ /* 0x081fe400078e02ff */
[----:B------:R-:W0:Y:S02]  /*0b80*/  LDC.64 R14, c[0x0][0x210] ;  /* 0x00008400ff0e7b82 */ /* 0x000e240000000a00 */
[C---:B------:R-:W-:Y:S02]  /*0b90*/  IMAD R19, R8.reuse, R19, R20 ;  /* 0x0000001308137224 */ /* 0x040fe400078e0214 */
[----:B------:R-:W-:-:S05]  /*0ba0*/  IMAD.WIDE.U32 R20, R8, R18, R12 ;  /* 0x0000001208147225 */ /* 0x000fca00078e000c */
[----:B------:R-:W-:-:S05]  /*0bb0*/  IADD3 R21, R21, R19, RZ ;  /* 0x0000001315157210 */ /* 0x000fca0007ffe0ff */
[----:B-1----:R-:W-:-:S04]  /*0bc0*/  IMAD R21, R21, R16, RZ ;  /* 0x0000001015157224 */ /* 0x002fc800078e02ff */
[C---:B------:R-:W-:Y:S02]  /*0bd0*/  IMAD R25, R20.reuse, R17, R21 ;  /* 0x0000001114197224 */ /* 0x040fe400078e0215 */
[----:B------:R-:W-:-:S05]  /*0be0*/  IMAD.WIDE.U32 R20, R20, R16, R22 ;  /* 0x0000001014147225 */ /* 0x000fca00078e0016 */
[----:B------:R-:W-:Y:S02]  /*0bf0*/  IADD3 R21, R21, R25, RZ ;  /* 0x0000001915157210 */ /* 0x000fe40007ffe0ff */
[----:B0-----:R-:W-:-:S04]  /*0c00*/  LEA R28, P0, R20, R14, 0x1 ;  /* 0x0000000e141c7211 */ /* 0x001fc800078008ff */
[----:B------:R-:W-:-:S05]  /*0c10*/  LEA.HI.X R29, R20, R15, R21, 0x1, P0 ;  /* 0x0000000f141d7211 */ /* 0x000fca00000f0c15 */
[----:B------:R-:W2:Y:S01]  /*0c20*/  LDG.E.U16 R28, desc[UR4][R28.64] ;  /* 0x000000041c1c7981 */ /* 0x000ea2000c1e1500 */
[----:B------:R-:W-:Y:S02]  /*0c30*/  ISETP.NE.AND P0, PT, R4, 0x1, PT ;  /* 0x000000010400780c */ /* 0x000fe40003f05270 */
[----:B------:R-:W-:-:S05]  /*0c40*/  IADD3 R20, R12, 0x1, RZ ;  /* 0x000000010c147810 */ /* 0x000fca0007ffe0ff */
[----:B------:R-:W-:Y:S02]  /*0c50*/  IMAD.MOV.U32 R24, RZ, RZ, R20 ;  /* 0x000000ffff187224 */ /* 0x000fe400078e0014 */
[----:B--2---:R-:W-:-:S05]  /*0c60*/  HADD2.F32 R25, -RZ, R28.H0_H0 ;  /* 0x2000001cff197230 */ /* 0x004fca0000004100 */
[----:B------:R-:W-:Y:S01]  /*0c70*/  FADD.FTZ R26, R26, R25 ;  /* 0x000000191a1a7221 */ /* 0x000fe20000010000 */
[----:B------:R-:W-:Y:S06]  /*0c80*/  @!P0 BRA `(.L_x_188) ;  /* 0x0000000000708947 */ /* 0x000fec0003800000 */
[----:B------:R-:W-:Y:S02]  /*0c90*/  ISETP.NE.AND P0, PT, R4, 0x2, PT ;  /* 0x000000020400780c */ /* 0x000fe40003f05270 */
[--C-:B------:R-:W-:Y:S02]  /*0ca0*/  SHF.R.S32.HI R21, RZ, 0x1f, R20.reuse ;  /* 0x0000001fff157819 */ /* 0x100fe40000011414 */
[----:B------:R-:W-:Y:S01]  /*0cb0*/  IADD3 R24, R12, 0x2, RZ ;  /* 0x000000020c187810 */ /* 0x000fe20007ffe0ff */
        /* <DEDUP_REMOVED lines=13> */
[----:B------:R-:W-:Y:S02]  /*0d90*/  @P0 LEA R14, P3, R18, R14, 0x1 ;  /* 0x0000000e120e0211 */ /* 0x000fe400078608ff */
[----:B------:R-:W-:Y:S02]  /*0da0*/  LEA.HI.X R9, R20, R15, R9, 0x1, P2 ;  /* 0x0000000f14097211 */ /* 0x000fe400010f0c09 */
[----:B------:R-:W-:-:S03]  /*0db0*/  @P0 IADD3 R4, R19, R17, RZ ;  /* 0x0000001113040210 */ /* 0x000fc60007ffe0ff */
[----:B------:R-:W2:Y:S01]  /*0dc0*/  LDG.E.U16 R8, desc[UR4][R8.64] ;  /* 0x0000000408087981 */ /* 0x000ea2000c1e1500 */
[----:B------:R-:W-:-:S05]  /*0dd0*/  @P0 LEA.HI.X R15, R18, R15, R4, 0x1, P3 ;  /* 0x0000000f120f0211 */ /* 0x000fca00018f0c04 */
[----:B------:R-:W3:Y:S01]  /*0de0*/  @P0 LDG.E.U16 R14, desc[UR4][R14.64] ;  /* 0x000000040e0e0981 */ /* 0x000ee2000c1e1500 */
[----:B------:R-:W-:-:S05]  /*0df0*/  VIADD R4, R12, 0x3 ;  /* 0x000000030c047836 */ /* 0x000fca0000000000 */
[----:B------:R-:W-:Y:S01]  /*0e00*/  @P0 MOV R24, R4 ;  /* 0x0000000400180202 */ /* 0x000fe20000000f00 */
[----:B--2---:R-:W-:-:S05]  /*0e10*/  HADD2.F32 R17, -RZ, R8.H0_H0 ;  /* 0x20000008ff117230 */ /* 0x004fca0000004100 */
[----:B------:R-:W-:Y:S01]  /*0e20*/  FADD.FTZ R26, R26, R17 ;  /* 0x000000111a1a7221 */ /* 0x000fe20000010000 */
[----:B---3--:R-:W-:-:S05]  /*0e30*/  @P0 HADD2.F32 R19, -RZ, R14.H0_H0 ;  /* 0x2000000eff130230 */ /* 0x008fca0000004100 */
[----:B------:R-:W-:-:S07]  /*0e40*/  @P0 FADD.FTZ R26, R26, R19 ;  /* 0x000000131a1a0221 */ /* 0x000fce0000010000 */
.L_x_188:
[----:B------:R-:W-:Y:S05]  /*0e50*/  BSYNC B2 ;  /* 0x0000000000027941 */ /* 0x000fea0003800000 */
.L_x_187:
        /* <DEDUP_REMOVED lines=11> */
[----:B------:R-:W-:-:S05]  /*0f10*/  IMAD.WIDE.U32 R16, R2, UR6, R8 ;  /* 0x0000000602107c25 */ /* 0x000fca000f8e0008 */
[----:B------:R-:W-:Y:S02]  /*0f20*/  IADD3 R4, R19, R17, RZ ;  /* 0x0000001113047210 */ /* 0x000fe40007ffe0ff */
[C---:B0-----:R-:W-:Y:S02]  /*0f30*/  SHF.L.U64.HI R9, R14.reuse, 0x1, R15 ;  /* 0x000000010e097819 */ /* 0x041fe4000001020f */
[----:B------:R-:W-:Y:S01]  /*0f40*/  SHF.L.U32 R22, R14, 0x1, RZ ;  /* 0x000000010e167819 */ /* 0x000fe200000006ff */
[----:B------:R-:W-:Y:S06]  /*0f50*/  @!P2 BRA `(.L_x_190) ;  /* 0x0000000400e8a947 */ /* 0x000fec0003800000 */
[----:B------:R-:W-:-:S13]  /*0f60*/  PLOP3.LUT P0, PT, PT, PT, PT, 0x8, 0x0 ;  /* 0x000000000000781c */ /* 0x000fda0003f0e170 */
.L_x_191:
        /* <DEDUP_REMOVED lines=20> */
[----:B--2---:R-:W-:Y:S01]  /*10b0*/  HADD2.F32 R25, -RZ, R21.H0_H0 ;  /* 0x20000015ff197230 */ /* 0x004fe20000004100 */
[----:B------:R-:W-:-:S04]  /*10c0*/  IADD3.X R21, R29, R9, RZ, P2, !PT ;  /* 0x000000091d157210 */ /* 0x000fc800017fe4ff */
[----:B------:R-:W-:Y:S01]  /*10d0*/  FADD.FTZ R25, R25, R26 ;  /* 0x0000001a19197221 */ /* 0x000fe20000010000 */
[----:B------:R0:W2:Y:S02]  /*10e0*/  LDG.E.U16 R28, desc[UR4][R20.64] ;  /* 0x00000004141c7981 */ /* 0x0000a4000c1e1500 */
[----:B0-----:R-:W-:-:S04]  /*10f0*/  IADD3 R20, P2, R20, R22, RZ ;  /* 0x0000001614147210 */ /* 0x001fc80007f5e0ff */
[----:B------:R-:W-:-:S05]  /*1100*/  IADD3.X R21, R21, R9, RZ, P2, !PT ;  /* 0x0000000915157210 */ /* 0x000fca00017fe4ff */
[----:B------:R-:W4:Y:S01]  /*1110*/  LDG.E.U16 R20, desc[UR4][R20.64] ;  /* 0x0000000414147981 */ /* 0x000f22000c1e1500 */
[----:B------:R-:W-:Y:S02]  /*1120*/  VIADD R26, R24, 0x4 ;  /* 0x00000004181a7836 */ /* 0x000fe40000000000 */
[----:B---3--:R-:W-:-:S03]  /*1130*/  HADD2.F32 R8, -RZ, R8.H0_H0 ;  /* 0x20000008ff087230 */ /* 0x008fc60000004100 */
[----:B------:R-:W-:Y:S02]  /*1140*/  SHF.R.S32.HI R27, RZ, 0x1f, R26 ;  /* 0x0000001fff1b7819 */ /* 0x000fe4000001141a */
[----:B------:R-:W-:Y:S01]  /*1150*/  FADD.FTZ R8, R25, R8 ;  /* 0x0000000819087221 */ /* 0x000fe20000010000 */
[----:B------:R-:W-:-:S05]  /*1160*/  IMAD.WIDE.U32 R26, R16, UR6, R26 ;  /* 0x00000006101a7c25 */ /* 0x000fca000f8e001a */
[----:B------:R-:W-:-:S05]  /*1170*/  IADD3 R27, R23, R27, RZ ;  /* 0x0000001b171b7210 */ /* 0x000fca0007ffe0ff */
[----:B------:R-:W-:-:S04]  /*1180*/  IMAD R27, R27, R14, RZ ;  /* 0x0000000e1b1b7224 */ /* 0x000fc800078e02ff */
[----:B------:R-:W-:Y:S02]  /*1190*/  IMAD R27, R26, R15, R27 ;  /* 0x0000000f1a1b7224 */ /* 0x000fe400078e021b */
[----:B--2---:R-:W-:-:S05]  /*11a0*/  HADD2.F32 R25, -RZ, R28.H0_H0 ;  /* 0x2000001cff197230 */ /* 0x004fca0000004100 */
[----:B------:R-:W-:Y:S01]  /*11b0*/  FADD.FTZ R25, R8, R25 ;  /* 0x0000001908197221 */ /* 0x000fe20000010000 */
[----:B----4-:R-:W-:Y:S02]  /*11c0*/  HADD2.F32 R8, -RZ, R20.H0_H0 ;  /* 0x20000014ff087230 */ /* 0x010fe40000004100 */
        /* <DEDUP_REMOVED lines=10> */
[----:B--2---:R-:W-:Y:S01]  /*1270*/  HADD2.F32 R26, -RZ, R21.H0_H0 ;  /* 0x20000015ff1a7230 */ /* 0x004fe20000004100 */
[----:B------:R-:W-:-:S04]  /*1280*/  IADD3.X R21, R29, R9, RZ, P2, !PT ;  /* 0x000000091d157210 */ /* 0x000fc800017fe4ff */
[----:B------:R-:W-:Y:S01]  /*1290*/  FADD.FTZ R25, R25, R26 ;  /* 0x0000001a19197221 */ /* 0x000fe20000010000 */
[----:B------:R0:W2:Y:S01]  /*12a0*/  LDG.E.U16 R28, desc[UR4][R20.64] ;  /* 0x00000004141c7981 */ /* 0x0000a2000c1e1500 */
[----:B------:R-:W-:-:S04]  /*12b0*/  IADD3 R26, P2, R20, R22, RZ ;  /* 0x00000016141a7210 */ /* 0x000fc80007f5e0ff */
[----:B------:R-:W-:-:S05]  /*12c0*/  IADD3.X R27, R21, R9, RZ, P2, !PT ;  /* 0x00000009151b7210 */ /* 0x000fca00017fe4ff */
[----:B------:R-:W4:Y:S01]  /*12d0*/  LDG.E.U16 R26, desc[UR4][R26.64] ;  /* 0x000000041a1a7981 */ /* 0x000f22000c1e1500 */
[----:B0-----:R-:W-:Y:S02]  /*12e0*/  VIADD R20, R24, 0x8 ;  /* 0x0000000818147836 */ /* 0x001fe40000000000 */
[----:B---3--:R-:W-:-:S03]  /*12f0*/  HADD2.F32 R8, -RZ, R8.H0_H0 ;  /* 0x20000008ff087230 */ /* 0x008fc60000004100 */
[----:B------:R-:W-:Y:S02]  /*1300*/  SHF.R.S32.HI R21, RZ, 0x1f, R20 ;  /* 0x0000001fff157819 */ /* 0x000fe40000011414 */
[----:B------:R-:W-:Y:S01]  /*1310*/  FADD.FTZ R8, R25, R8 ;  /* 0x0000000819087221 */ /* 0x000fe20000010000 */
[----:B--2---:R-:W-:Y:S02]  /*1320*/  HADD2.F32 R25, -RZ, R28.H0_H0 ;  /* 0x2000001cff197230 */ /* 0x004fe40000004100 */
[----:B------:R-:W-:-:S04]  /*1330*/  IMAD.WIDE.U32 R28, R16, UR6, R20 ;  /* 0x00000006101c7c25 */ /* 0x000fc8000f8e0014 */
[----:B------:R-:W-:Y:S01]  /*1340*/  FADD.FTZ R8, R8, R25 ;  /* 0x0000001908087221 */ /* 0x000fe20000010000 */
[----:B------:R-:W-:Y:S01]  /*1350*/  IADD3 R25, R23, R29, RZ ;  /* 0x0000001d17197210 */ /* 0x000fe20007ffe0ff */
[----:B----4-:R-:W-:-:S04]  /*1360*/  HADD2.F32 R21, -RZ, R26.H0_H0 ;  /* 0x2000001aff157230 */ /* 0x010fc80000004100 */
        /* <DEDUP_REMOVED lines=11> */
[----:B0-----:R-:W-:-:S04]  /*1420*/  IADD3 R20, P2, R28, R22, RZ ;  /* 0x000000161c147210 */ /* 0x001fc80007f5e0ff */
[----:B------:R-:W-:Y:S02]  /*1430*/  IADD3.X R21, R29, R9, RZ, P2, !PT ;  /* 0x000000091d157210 */ /* 0x000fe400017fe4ff */
[----:B-1----:R-:W-:-:S04]  /*1440*/  IADD3 R28, P2, R20, R22, RZ ;  /* 0x00000016141c7210 */ /* 0x002fc80007f5e0ff */
[----:B------:R-:W-:Y:S01]  /*1450*/  IADD3.X R29, R21, R9, RZ, P2, !PT ;  /* 0x00000009151d7210 */ /* 0x000fe200017fe4ff */
[----:B--2---:R-:W-:-:S04]  /*1460*/  HADD2.F32 R26, -RZ, R25.H0_H0 ;  /* 0x20000019ff1a7230 */ /* 0x004fc80000004100 */
[----:B------:R-:W2:Y:S01]  /*1470*/  LDG.E.U16 R25, desc[UR4][R28.64] ;  /* 0x000000041c197981 */ /* 0x000ea2000c1e1500 */
[----:B------:R-:W-:-:S03]  /*1480*/  FADD.FTZ R27, R27, R26 ;  /* 0x0000001a1b1b7221 */ /* 0x000fc60000010000 */
        /* <DEDUP_REMOVED lines=8> */
[----:B------:R-:W-:-:S04]  /*1510*/  LEA R20, P2, R18, UR8, 0x1 ;  /* 0x0000000812147c11 */ /* 0x000fc8000f8408ff */
[----:B------:R-:W-:-:S04]  /*1520*/  IADD3 R19, R19, R23, RZ ;  /* 0x0000001713137210 */ /* 0x000fc80007ffe0ff */
[----:B------:R-:W-:Y:S02]  /*1530*/  LEA.HI.X R21, R18, UR9, R19, 0x1, P2 ;  /* 0x0000000912157c11 */ /* 0x000fe400090f0c13 */
[----:B------:R-:W-:-:S03]  /*1540*/  IADD3 R18, P2, R20, R22, RZ ;  /* 0x0000001614127210 */ /* 0x000fc60007f5e0ff */
[----:B------:R-:W5:Y:S02]  /*1550*/  LDG.E.U16 R20, desc[UR4][R20.64] ;  /* 0x0000000414147981 */ /* 0x000f64000c1e1500 */
[----:B------:R-:W-:Y:S01]  /*1560*/  IMAD.X R19, R21, 0x1, R9, P2 ;  /* 0x0000000115137824 */ /* 0x000fe200010e0609 */
[----:B------:R-:W-:Y:S01]  /*1570*/  IADD3 R28, P2, R18, R22, RZ ;  /* 0x00000016121c7210 */ /* 0x000fe20007f5e0ff */
[----:B---3--:R-:W-:-:S03]  /*1580*/  HADD2.F32 R23, -RZ, R8.H0_H0 ;  /* 0x20000008ff177230 */ /* 0x008fc60000004100 */
[----:B------:R0:W3:Y:S01]  /*1590*/  LDG.E.U16 R8, desc[UR4][R18.64] ;  /* 0x0000000412087981 */ /* 0x0000e2000c1e1500 */
[----:B------:R-:W-:Y:S01]  /*15a0*/  IADD3.X R29, R19, R9, RZ, P2, !PT ;  /* 0x00000009131d7210 */ /* 0x000fe200017fe4ff */
[----:B------:R-:W-:-:S04]  /*15b0*/  FADD.FTZ R27, R27, R23 ;  /* 0x000000171b1b7221 */ /* 0x000fc80000010000 */
[----:B------:R-:W3:Y:S01]  /*15c0*/  LDG.E.U16 R23, desc[UR4][R28.64] ;  /* 0x000000041c177981 */ /* 0x000ee2000c1e1500 */
[----:B0-----:R-:W-:-:S04]  /*15d0*/  IADD3 R18, P2, R28, R22, RZ ;  /* 0x000000161c127210 */ /* 0x001fc80007f5e0ff */
[----:B------:R-:W-:-:S05]  /*15e0*/  IADD3.X R19, R29, R9, RZ, P2, !PT ;  /* 0x000000091d137210 */ /* 0x000fca00017fe4ff */
[----:B------:R-:W3:Y:S01]  /*15f0*/  LDG.E.U16 R18, desc[UR4][R18.64] ;  /* 0x0000000412127981 */ /* 0x000ee2000c1e1500 */
[----:B------:R-:W-:Y:S01]  /*1600*/  IADD3 R24, R24, 0x10, RZ ;  /* 0x0000001018187810 */ /* 0x000fe20007ffe0ff */
[----:B--2---:R-:W-:Y:S02]  /*1610*/  HADD2.F32 R25, -RZ, R25.H0_H0 ;  /* 0x20000019ff197230 */ /* 0x004fe40000004100 */
[----:B----4-:R-:W-:-:S05]  /*1620*/  HADD2.F32 R26, -RZ, R26.H0_H0 ;  /* 0x2000001aff1a7230 */ /* 0x010fca0000004100 */
[----:B------:R-:W-:-:S04]  /*1630*/  FADD.FTZ R26, R27, R26 ;  /* 0x0000001a1b1a7221 */ /* 0x000fc80000010000 */
[----:B------:R-:W-:Y:S01]  /*1640*/  FADD.FTZ R25, R26, R25 ;  /* 0x000000191a197221 */ /* 0x000fe20000010000 */
[----:B-----5:R-:W-:-:S05]  /*1650*/  HADD2.F32 R20, -RZ, R20.H0_H0 ;  /* 0x20000014ff147230 */ /* 0x020fca0000004100 */
[----:B------:R-:W-:Y:S01]  /*1660*/  FADD.FTZ R20, R25, R20 ;  /* 0x0000001419147221 */ /* 0x000fe20000010000 */
[----:B------:R-:W-:Y:S02]  /*1670*/  VIADD R25, R5, 0xfffffff4 ;  /* 0xfffffff405197836 */ /* 0x000fe40000000000 */
[----:B---3--:R-:W-:-:S03]  /*1680*/  HADD2.F32 R21, -RZ, R8.H0_H0 ;  /* 0x20000008ff157230 */ /* 0x008fc60000004100 */
[----:B------:R-:W-:Y:S01]  /*1690*/  ISETP.GE.AND P2, PT, R24, R25, PT ;  /* 0x000000191800720c */ /* 0x000fe20003f46270 */
[----:B------:R-:W-:Y:S02]  /*16a0*/  HADD2.F32 R23, -RZ, R23.H0_H0 ;  /* 0x20000017ff177230 */ /* 0x000fe40000004100 */
[----:B------:R-:W-:-:S04]  /*16b0*/  FADD.FTZ R20, R20, R21 ;  /* 0x0000001514147221 */ /* 0x000fc80000010000 */
[----:B------:R-:W-:Y:S01]  /*16c0*/  FADD.FTZ R20, R20, R23 ;  /* 0x0000001714147221 */ /* 0x000fe20000010000 */
[----:B------:R-:W-:-:S05]  /*16d0*/  HADD2.F32 R19, -RZ, R18.H0_H0 ;  /* 0x20000012ff137230 */ /* 0x000fca0000004100 */
[----:B------:R-:W-:Y:S01]  /*16e0*/  FADD.FTZ R26, R20, R19 ;  /* 0x00000013141a7221 */ /* 0x000fe20000010000 */
[----:B------:R-:W-:Y:S06]  /*16f0*/  @!P2 BRA `(.L_x_191) ;  /* 0xfffffff8001ca947 */ /* 0x000fec000383ffff */
.L_x_190:
[----:B------:R-:W-:Y:S05]  /*1700*/  BSYNC B2 ;  /* 0x0000000000027941 */ /* 0x000fea0003800000 */
.L_x_189:
        /* <DEDUP_REMOVED lines=41> */
[-C--:B------:R-:W-:Y:S01]  /*19a0*/  IADD3 R20, P0, R18, R22.reuse, RZ ;  /* 0x0000001612147210 */ /* 0x080fe20007f1e0ff */
[----:B---3--:R-:W-:Y:S02]  /*19b0*/  HADD2.F32 R25, -RZ, R25.H0_H0 ;  /* 0x20000019ff197230 */ /* 0x008fe40000004100 */
[----:B------:R0:W3:Y:S02]  /*19c0*/  LDG.E.U16 R18, desc[UR4][R18.64] ;  /* 0x0000000412127981 */ /* 0x0000e4000c1e1500 */
[----:B------:R-:W-:Y:S01]  /*19d0*/  IMAD.X R21, R19, 0x1, R9, P0 ;  /* 0x0000000113157824 */ /* 0x000fe200000e0609 */
[----:B------:R-:W-:-:S04]  /*19e0*/  IADD3 R28, P0, R20, R22, RZ ;  /* 0x00000016141c7210 */ /* 0x000fc80007f1e0ff */
[-C--:B------:R-:W-:Y:S01]  /*19f0*/  IADD3.X R29, R21, R9.reuse, RZ, P0, !PT ;  /* 0x00000009151d7210 */ /* 0x080fe200007fe4ff */
[----:B------:R-:W5:Y:S01]  /*1a00*/  LDG.E.U16 R20, desc[UR4][R20.64] ;  /* 0x0000000414147981 */ /* 0x000f62000c1e1500 */
[----:B0-----:R-:W-:Y:S01]  /*1a10*/  FADD.FTZ R19, R26, R25 ;  /* 0x000000191a137221 */ /* 0x001fe20000010000 */
[----:B------:R-:W-:Y:S02]  /*1a20*/  IADD3 R26, P0, R28, R22, RZ ;  /* 0x000000161c1a7210 */ /* 0x000fe40007f1e0ff */
[----:B------:R-:W5:Y:S02]  /*1a30*/  LDG.E.U16 R25, desc[UR4][R28.64] ;  /* 0x000000041c197981 */ /* 0x000f64000c1e1500 */
[----:B------:R-:W-:-:S05]  /*1a40*/  IADD3.X R27, R29, R9, RZ, P0, !PT ;  /* 0x000000091d1b7210 */ /* 0x000fca00007fe4ff */
[----:B------:R-:W5:Y:S01]  /*1a50*/  LDG.E.U16 R26, desc[UR4][R26.64] ;  /* 0x000000041a1a7981 */ /* 0x000f62000c1e1500 */
[----:B------:R-:W-:Y:S01]  /*1a60*/  PLOP3.LUT P0, PT, PT, PT, PT, 0x8, 0x0 ;  /* 0x000000000000781c */ /* 0x000fe20003f0e170 */
[----:B------:R-:W-:Y:S02]  /*1a70*/  VIADD R24, R24, 0x8 ;  /* 0x0000000818187836 */ /* 0x000fe40000000000 */
[----:B--2---:R-:W-:Y:S02]  /*1a80*/  HADD2.F32 R8, -RZ, R8.H0_H0 ;  /* 0x20000008ff087230 */ /* 0x004fe40000004100 */
[----:B----4-:R-:W-:-:S05]  /*1a90*/  HADD2.F32 R23, -RZ, R23.H0_H0 ;  /* 0x20000017ff177230 */ /* 0x010fca0000004100 */
[----:B------:R-:W-:-:S04]  /*1aa0*/  FADD.FTZ R19, R19, R23 ;  /* 0x0000001713137221 */ /* 0x000fc80000010000 */
[----:B------:R-:W-:Y:S01]  /*1ab0*/  FADD.FTZ R8, R19, R8 ;  /* 0x0000000813087221 */ /* 0x000fe20000010000 */
[----:B---3--:R-:W-:-:S05]  /*1ac0*/  HADD2.F32 R23, -RZ, R18.H0_H0 ;  /* 0x20000012ff177230 */ /* 0x008fca0000004100 */
[----:B------:R-:W-:Y:S01]  /*1ad0*/  FADD.FTZ R8, R8, R23 ;  /* 0x0000001708087221 */ /* 0x000fe20000010000 */
[----:B-----5:R-:W-:Y:S02]  /*1ae0*/  HADD2.F32 R19, -RZ, R20.H0_H0 ;  /* 0x20000014ff137230 */ /* 0x020fe40000004100 */
[----:B------:R-:W-:-:S03]  /*1af0*/  HADD2.F32 R25, -RZ, R25.H0_H0 ;  /* 0x20000019ff197230 */ /* 0x000fc60000004100 */
[----:B------:R-:W-:-:S04]  /*1b00*/  FADD.FTZ R8, R8, R19 ;  /* 0x0000001308087221 */ /* 0x000fc80000010000 */
[----:B------:R-:W-:Y:S01]  /*1b10*/  FADD.FTZ R8, R8, R25 ;  /* 0x0000001908087221 */ /* 0x000fe20000010000 */
[----:B------:R-:W-:-:S05]  /*1b20*/  HADD2.F32 R19, -RZ, R26.H0_H0 ;  /* 0x2000001aff137230 */ /* 0x000fca0000004100 */
[----:B------:R-:W-:-:S07]  /*1b30*/  FADD.FTZ R26, R8, R19 ;  /* 0x00000013081a7221 */ /* 0x000fce0000010000 */
.L_x_193:
[----:B------:R-:W-:Y:S05]  /*1b40*/  BSYNC B2 ;  /* 0x0000000000027941 */ /* 0x000fea0003800000 */
.L_x_192:
[----:B------:R-:W-:-:S13]  /*1b50*/  ISETP.LT.OR P0, PT, R24, R5, P0 ;  /* 0x000000051800720c */ /* 0x000fda0000701670 */
[----:B------:R-:W-:Y:S05]  /*1b60*/  @!P0 BRA `(.L_x_186) ;  /* 0x0000000000848947 */ /* 0x000fea0003800000 */
[----:B------:R-:W-:Y:S01]  /*1b70*/  ULDC.64 UR6, c[0x0][0x228] ;  /* 0x00008a0000067ab9 */ /* 0x000fe20000000a00 */
[--C-:B------:R-:W-:Y:S01]  /*1b80*/  SHF.R.S32.HI R25, RZ, 0x1f, R24.reuse ;  /* 0x0000001fff197819 */ /* 0x100fe20000011418 */
[----:B------:R-:W-:Y:S02]  /*1b90*/  IMAD R17, R4, UR6, RZ ;  /* 0x0000000604117c24 */ /* 0x000fe4000f8e02ff */
[----:B------:R-:W-:-:S04]  /*1ba0*/  IMAD.WIDE.U32 R24, R16, UR6, R24 ;  /* 0x0000000610187c25 */ /* 0x000fc8000f8e0018 */
[----:B------:R-:W-:Y:S01]  /*1bb0*/  IMAD R17, R16, UR7, R17 ;  /* 0x0000000710117c24 */ /* 0x000fe2000f8e0211 */
[----:B------:R-:W-:Y:S01]  /*1bc0*/  MOV R16, R0 ;  /* 0x0000000000107202 */ /* 0x000fe20000000f00 */
[----:B------:R-:W-:-:S03]  /*1bd0*/  ULDC.64 UR6, c[0x0][0x210] ;  /* 0x0000840000067ab9 */ /* 0x000fc60000000a00 */
[----:B------:R-:W-:Y:S02]  /*1be0*/  IADD3 R19, R17, R25, RZ ;  /* 0x0000001911137210 */ /* 0x000fe40007ffe0ff */
[----:B------:R-:W-:-:S03]  /*1bf0*/  SHF.R.S32.HI R17, RZ, 0x1f, R0 ;  /* 0x0000001fff117819 */ /* 0x000fc60000011400 */
[-C--:B------:R-:W-:Y:S02]  /*1c00*/  IMAD R19, R19, R14.reuse, RZ ;  /* 0x0000000e13137224 */ /* 0x080fe400078e02ff */
[----:B------:R-:W-:-:S04]  /*1c10*/  IMAD.WIDE.U32 R16, R24, R14, R16 ;  /* 0x0000000e18107225 */ /* 0x000fc800078e0010 */
[----:B------:R-:W-:Y:S01]  /*1c20*/  IMAD R15, R24, R15, R19 ;  /* 0x0000000f180f7224 */ /* 0x000fe200078e0213 */
[----:B------:R-:W-:-:S03]  /*1c30*/  LEA R18, P0, R16, UR6, 0x1 ;  /* 0x0000000610127c11 */ /* 0x000fc6000f8008ff */
[----:B------:R-:W-:Y:S01]  /*1c40*/  IMAD.IADD R15, R17, 0x1, R15 ;  /* 0x00000001110f7824 */ /* 0x000fe200078e020f */
[----:B------:R-:W-:-:S04]  /*1c50*/  IADD3 R14, P2, R18, R22, RZ ;  /* 0x00000016120e7210 */ /* 0x000fc80007f5e0ff */
[----:B------:R-:W-:Y:S02]  /*1c60*/  LEA.HI.X R19, R16, UR7, R15, 0x1, P0 ;  /* 0x0000000710137c11 */ /* 0x000fe400080f0c0f */
[-C--:B------:R-:W-:Y:S02]  /*1c70*/  IADD3 R16, P0, R14, R22.reuse, RZ ;  /* 0x000000160e107210 */ /* 0x080fe40007f1e0ff */
[-C--:B------:R-:W-:Y:S01]  /*1c80*/  IADD3.X R15, R19, R9.reuse, RZ, P2, !PT ;  /* 0x00000009130f7210 */ /* 0x080fe200017fe4ff */
[----:B------:R-:W2:Y:S01]  /*1c90*/  LDG.E.U16 R18, desc[UR4][R18.64] ;  /* 0x0000000412127981 */ /* 0x000ea2000c1e1500 */
[----:B------:R-:W-:Y:S02]  /*1ca0*/  IADD3 R22, P2, R16, R22, RZ ;  /* 0x0000001610167210 */ /* 0x000fe40007f5e0ff */
[----:B------:R-:W-:Y:S01]  /*1cb0*/  IADD3.X R17, R15, R9, RZ, P0, !PT ;  /* 0x000000090f117210 */ /* 0x000fe200007fe4ff */
[----:B------:R-:W3:Y:S04]  /*1cc0*/  LDG.E.U16 R14, desc[UR4][R14.64] ;  /* 0x000000040e0e7981 */ /* 0x000ee8000c1e1500 */
[----:B------:R-:W-:Y:S01]  /*1cd0*/  IMAD.X R23, R17, 0x1, R9, P2 ;  /* 0x0000000111177824 */ /* 0x000fe200010e0609 */
        /* <DEDUP_REMOVED lines=10> */
.L_x_186:
[----:B------:R-:W-:Y:S05]  /*1d80*/  BSYNC B0 ;  /* 0x0000000000007941 */ /* 0x000fea0003800000 */
.L_x_185:
[----:B------:R-:W-:-:S04]  /*1d90*/  IADD3 R6, R6, 0x1, RZ ;  /* 0x0000000106067810 */ /* 0x000fc80007ffe0ff */
[----:B------:R-:W-:-:S13]  /*1da0*/  ISETP.GE.AND P0, PT, R6, R3, PT ;  /* 0x000000030600720c */ /* 0x000fda0003f06270 */
[----:B------:R-:W-:Y:S05]  /*1db0*/  @!P0 BRA `(.L_x_194) ;  /* 0xffffffec00188947 */ /* 0x000fea000383ffff */
.L_x_184:
[----:B------:R-:W-:Y:S05]  /*1dc0*/  BSYNC B1 ;  /* 0x0000000000017941 */ /* 0x000fea0003800000 */
.L_x_183:
[----:B------:R-:W-:Y:S01]  /*1dd0*/  ULDC.64 UR6, c[0x0][0x218] ;  /* 0x0000860000067ab9 */ /* 0x000fe20000000a00 */
[----:B------:R-:W-:Y:S02]  /*1de0*/  F2FP.F16.F32.PACK_AB R26, RZ, R26 ;  /* 0x0000001aff1a723e */ /* 0x000fe400000000ff */
[----:B------:R-:W-:-:S04]  /*1df0*/  LEA R2, P0, R10, UR6, 0x1 ;  /* 0x000000060a027c11 */ /* 0x000fc8000f8008ff */
[----:B------:R-:W-:-:S05]  /*1e00*/  LEA.HI.X R3, R10, UR7, R11, 0x1, P0 ;  /* 0x000000070a037c11 */ /* 0x000fca00080f0c0b */
[----:B------:R-:W-:Y:S01]  /*1e10*/  STG.E.U16 desc[UR4][R2.64], R26 ;  /* 0x0000001a02007986 */ /* 0x000fe2000c101504 */
[----:B------:R-:W-:Y:S05]  /*1e20*/  EXIT ;  /* 0x000000000000794d */ /* 0x000fea0003800000 */
        .weak           $__internal_17_$__cuda_sm20_div_u64
        .type           $__internal_17_$__cuda_sm20_div_u64,@function
        .size           $__internal_17_$__cuda_sm20_div_u64,(.L_x_644 - $__internal_17_$__cuda_sm20_div_u64)
$__internal_17_$__cuda_sm20_div_u64:
        /* <DEDUP_REMOVED lines=48> */
[----:B------:R-:W-:Y:S01]  /*2130*/  IADD3.X R18, ~R7, R14, RZ, P1, !PT ;  /* 0x0000000e07127210 */ /* 0x000fe20000ffe5ff */
[----:B------:R-:W-:Y:S01]  /*2140*/  IMAD.X R14, RZ, RZ, R15, P2 ;  /* 0x000000ffff0e7224 */ /* 0x000fe200010e060f */
[----:B------:R-:W-:Y:S02]  /*2150*/  IADD3 R7, P1, -R12, R13, RZ ;  /* 0x0000000d0c077210 */ /* 0x000fe40007f3e1ff */
[----:B------:R-:W-:Y:S02]  /*2160*/  ISETP.GE.U32.AND.EX P0, PT, R18, R9, PT, P0 ;  /* 0x000000091200720c */ /* 0x000fe40003f06100 */
[----:B------:R-:W-:Y:S02]  /*2170*/  IADD3.X R16, ~R9, R18, RZ, P1, !PT ;  /* 0x0000001209107210 */ /* 0x000fe40000ffe5ff */
[----:B------:R-:W-:Y:S02]  /*2180*/  SEL R7, R7, R13, P0 ;  /* 0x0000000d07077207 */ /* 0x000fe40000000000 */
[----:B------:R-:W-:-:S02]  /*2190*/  SEL R17, R6, R17, P0 ;  /* 0x0000001106117207 */ /* 0x000fc40000000000 */
[----:B------:R-:W-:Y:S02]  /*21a0*/  SEL R16, R16, R18, P0 ;  /* 0x0000001210107207 */ /* 0x000fe40000000000 */
[----:B------:R-:W-:Y:S02]  /*21b0*/  SEL R14, R14, R15, P0 ;  /* 0x0000000f0e0e7207 */ /* 0x000fe40000000000 */
[----:B------:R-:W-:Y:S02]  /*21c0*/  ISETP.GE.U32.AND P0, PT, R7, R12, PT ;  /* 0x0000000c0700720c */ /* 0x000fe40003f06070 */
[----:B------:R-:W-:Y:S02]  /*21d0*/  IADD3 R6, P2, R17, 0x1, RZ ;  /* 0x0000000111067810 */ /* 0x000fe40007f5e0ff */
[----:B------:R-:W-:Y:S02]  /*21e0*/  ISETP.NE.U32.AND P1, PT, R12, RZ, PT ;  /* 0x000000ff0c00720c */ /* 0x000fe40003f25070 */
[----:B------:R-:W-:-:S02]  /*21f0*/  ISETP.GE.U32.AND.EX P0, PT, R16, R9, PT, P0 ;  /* 0x000000091000720c */ /* 0x000fc40003f06100 */
[-C--:B------:R-:W-:Y:S02]  /*2200*/  IADD3.X R7, RZ, R14.reuse, RZ, P2, !PT ;  /* 0x0000000eff077210 */ /* 0x080fe400017fe4ff */
[----:B------:R-:W-:Y:S02]  /*2210*/  ISETP.NE.AND.EX P1, PT, R9, RZ, PT, P1 ;  /* 0x000000ff0900720c */ /* 0x000fe40003f25310 */
[----:B------:R-:W-:Y:S02]  /*2220*/  MOV R9, 0x0 ;  /* 0x0000000000097802 */ /* 0x000fe40000000f00 */
[----:B------:R-:W-:Y:S02]  /*2230*/  SEL R6, R6, R17, P0 ;  /* 0x0000001106067207 */ /* 0x000fe40000000000 */
[----:B------:R-:W-:Y:S02]  /*2240*/  SEL R7, R7, R14, P0 ;  /* 0x0000000e07077207 */ /* 0x000fe40000000000 */
[----:B------:R-:W-:-:S02]  /*2250*/  SEL R6, R6, 0xffffffff, P1 ;  /* 0xffffffff06067807 */ /* 0x000fc40000800000 */
[----:B------:R-:W-:Y:S01]  /*2260*/  SEL R7, R7, 0xffffffff, P1 ;  /* 0xffffffff07077807 */ /* 0x000fe20000800000 */
[----:B------:R-:W-:Y:S06]  /*2270*/  RET.REL.NODEC R8 `(_ZN2at6native53_GLOBAL__N__3bfe7fd5_20_UpSampleNearest2d_cu_198c5ce242upsample_nearest2d_backward_nhwc_out_frameIN3c104HalfEfXadL_ZNS0_46nearest_neighbor_exact_bw_compute_source_indexEfiiEEEEvPKT_PS5_mmmmmffm) ;  /* 0xffffffdc08607950 */ /* 0x000fec0003c3ffff */
.L_x_195:
        /* <DEDUP_REMOVED lines=16> */
.L_x_644:


//--------------------- .text._ZN2at6native53_GLOBAL__N__3bfe7fd5_20_UpSampleNearest2d_cu_198c5ce242upsample_nearest2d_backward_nhwc_out_frameIffXadL_ZNS0_46nearest_neighbor_exact_bw_compute_source_indexEfiiEEEEvPKT_PS3_mmmmmffm --------------------------
	.section	.text._ZN2at6native53_GLOBAL__N__3bfe7fd5_20_UpSampleNearest2d_cu_198c5ce242upsample_nearest2d_backward_nhwc_out_frameIffXadL_ZNS0_46nearest_neighbor_exact_bw_compute_source_indexEfiiEEEEvPKT_PS3_mmmmmffm,"ax",@progbits
	.align	128
.text._ZN2at6native53_GLOBAL__N__3bfe7fd5_20_UpSampleNearest2d_cu_198c5ce242upsample_nearest2d_backward_nhwc_out_frameIffXadL_ZNS0_46nearest_neighbor_exact_bw_compute_source_indexEfiiEEEEvPKT_PS3_mmmmmffm:
        .type           _ZN2at6native53_GLOBAL__N__3bfe7fd5_20_UpSampleNearest2d_cu_198c5ce242upsample_nearest2d_backward_nhwc_out_frameIffXadL_ZNS0_46nearest_neighbor_exact_bw_compute_source_indexEfiiEEEEvPKT_PS3_mmmmmffm,@function
        .size           _ZN2at6native53_GLOBAL__N__3bfe7fd5_20_UpSampleNearest2d_cu_198c5ce242upsample_nearest2d_backward_nhwc_out_frameIffXadL_ZNS0_46nearest_neighbor_exact_bw_compute_source_indexEfiiEEEEvPKT_PS3_mmmmmffm,(.L_x_646 - _ZN2at6native53_GLOBAL__N__3bfe7fd5_20_UpSampleNearest2d_cu_198c5ce242upsample_nearest2d_backward_nhwc_out_frameIffXadL_ZNS0_46nearest_neighbor_exact_bw_compute_source_indexEfiiEEEEvPKT_PS3_mmmmmffm)
        .other          _ZN2at6native53_GLOBAL__N__3bfe7fd5_20_UpSampleNearest2d_cu_198c5ce242upsample_nearest2d_backward_nhwc_out_frameIffXadL_ZNS0_46nearest_neighbor_exact_bw_compute_source_indexEfiiEEEEvPKT_PS3_mmmmmffm,@"STO_CUDA_ENTRY STV_DEFAULT"
_ZN2at6native53_GLOBAL__N__3bfe7fd5_20_UpSampleNearest2d_cu_198c5ce242upsample_nearest2d_backward_nhwc_out_frameIffXadL_ZNS0_46nearest_neighbor_exact_bw_compute_source_indexEfiiEEEEvPKT_PS3_mmmmmffm:
        /* <DEDUP_REMOVED lines=21> */
[----:B------:R-:W-:Y:S05]  /*0150*/  CALL.REL.NOINC `($__internal_18_$__cuda_sm20_div_u64) ;  /* 0x0000001800c47944 */ /* 0x000fea0003c00000 */
[----:B------:R-:W-:Y:S01]  /*0160*/  IMAD.MOV R3, RZ, RZ, -R6 ;  /* 0x000000ffff037224 */ /* 0x000fe200078e0a06 */
[----:B------:R-:W-:Y:S01]  /*0170*/  ULDC UR4, c[0x0][0x240] ;  /* 0x0000900000047ab9 */ /* 0x000fe20000000800 */
[----:B------:R-:W-:Y:S02]  /*0180*/  MOV R2, R6 ;  /* 0x0000000600027202 */ /* 0x000fe40000000f00 */
[----:B------:R-:W-:Y:S02]  /*0190*/  IMAD R0, R3, UR4, R10 ;  /* 0x0000000403007c24 */ /* 0x000fe4000f8e020a */
[----:B------:R-:W-:Y:S01]  /*01a0*/  IMAD.MOV.U32 R3, RZ, RZ, R7 ;  /* 0x000000ffff037224 */ /* 0x000fe200078e0007 */
[----:B------:R-:W-:Y:S06]  /*01b0*/  BRA `(.L_x_198) ;  /* 0x0000000000587947 */ /* 0x000fec0003800000 */
.L_x_197:
        /* <DEDUP_REMOVED lines=22> */
.L_x_198:
[----:B------:R-:W-:Y:S05]  /*0320*/  BSYNC B0 ;  /* 0x0000000000007941 */ /* 0x000fea0003800000 */
.L_x_196:
        /* <DEDUP_REMOVED lines=14> */
[----:B------:R-:W-:Y:S01]  /*0410*/  MOV R4, R6 ;  /* 0x0000000600047202 */ /* 0x000fe20000000f00 */
[----:B------:R-:W-:Y:S02]  /*0420*/  IMAD.MOV.U32 R5, RZ, RZ, R7 ;  /* 0x000000ffff057224 */ /* 0x000fe400078e0007 */
[----:B------:R-:W-:Y:S01]  /*0430*/  IMAD R3, R3, UR4, R2 ;  /* 0x0000000403037c24 */ /* 0x000fe2000f8e0202 */
[----:B------:R-:W-:Y:S06]  /*0440*/  BRA `(.L_x_201) ;  /* 0x0000000000587947 */ /* 0x000fec0003800000 */
.L_x_200:
        /* <DEDUP_REMOVED lines=22> */
.L_x_201:
[----:B------:R-:W-:Y:S05]  /*05b0*/  BSYNC B0 ;  /* 0x0000000000007941 */ /* 0x000fea0003800000 */
.L_x_199:
        /* <DEDUP_REMOVED lines=15> */
[----:B------:R-:W-:Y:S01]  /*06b0*/  IMAD R6, R5, UR4, R4 ;  /* 0x0000000405067c24 */ /* 0x000fe2000f8e0204 */
[----:B------:R-:W-:Y:S06]  /*06c0*/  BRA `(.L_x_204) ;  /* 0x0000000000547947 */ /* 0x000fec0003800000 */
.L_x_203:
        /* <DEDUP_REMOVED lines=21> */
.L_x_204:
[----:B------:R-:W-:Y:S05]  /*0820*/  BSYNC B0 ;  /* 0x0000000000007941 */ /* 0x000fea0003800000 */
.L_x_202:
        /* <DEDUP_REMOVED lines=31> */
.L_x_216:
        /* <DEDUP_REMOVED lines=22> */
[----:B------:R-:W0:Y:S01]  /*0b80*/  LDC.64 R14, c[0x0][0x210] ;  /* 0x00008400ff0e7b82 */ /* 0x000e220000000a00 */
[----:B------:R-:W-:-:S04]  /*0b90*/  IMAD.WIDE.U32 R22, R8, R18, R12 ;  /* 0x0000001208167225 */ /* 0x000fc800078e000c */
[----:B------:R-:W-:-:S04]  /*0ba0*/  IMAD R19, R8, R19, R20 ;  /* 0x0000001308137224 */ /* 0x000fc800078e0214 */
[----:B------:R-:W-:-:S04]  /*0bb0*/  IMAD.IADD R21, R23, 0x1, R19 ;  /* 0x0000000117157824 */ /* 0x000fc800078e0213 */
[----:B-1----:R-:W-:-:S04]  /*0bc0*/  IMAD R21, R21, R16, RZ ;  /* 0x0000001015157224 */ /* 0x002fc800078e02ff */
[C---:B------:R-:W-:Y:S02]  /*0bd0*/  IMAD R21, R22.reuse, R17, R21 ;  /* 0x0000001116157224 */ /* 0x040fe400078e0215 */
[----:B------:R-:W-:-:S04]  /*0be0*/  IMAD.WIDE.U32 R22, R22, R16, R26 ;  /* 0x0000001016167225 */ /* 0x000fc800078e001a */
[----:B------:R-:W-:Y:S01]  /*0bf0*/  IMAD.IADD R21, R23, 0x1, R21 ;  /* 0x0000000117157824 */ /* 0x000fe200078e0215 */
[----:B0-----:R-:W-:-:S04]  /*0c00*/  LEA R20, P0, R22, R14, 0x2 ;  /* 0x0000000e16147211 */ /* 0x001fc800078010ff */
[----:B------:R-:W-:-:S05]  /*0c10*/  LEA.HI.X R21, R22, R15, R21, 0x2, P0 ;  /* 0x0000000f16157211 */ /* 0x000fca00000f1415 */
[----:B------:R0:W2:Y:S01]  /*0c20*/  LDG.E R22, desc[UR4][R20.64] ;  /* 0x0000000414167981 */ /* 0x0000a2000c1e1900 */
[----:B------:R-:W-:Y:S02]  /*0c30*/  ISETP.NE.AND P0, PT, R4, 0x1, PT ;  /* 0x000000010400780c */ /* 0x000fe40003f05270 */
[----:B0-----:R-:W-:-:S05]  /*0c40*/  IADD3 R20, R12, 0x1, RZ ;  /* 0x000000010c147810 */ /* 0x001fca0007ffe0ff */
[----:B------:R-:W-:Y:S02]  /*0c50*/  IMAD.MOV.U32 R23, RZ, RZ, R20 ;  /* 0x000000ffff177224 */ /* 0x000fe400078e0014 */
[----:B--2---:R-:W-:-:S04]  /*0c60*/  FADD.FTZ R25, R25, R22 ;  /* 0x0000001619197221 */ /* 0x004fc80000010000 */
[----:B------:R-:W-:Y:S05]  /*0c70*/  @!P0 BRA `(.L_x_210) ;  /* 0x00000000006c8947 */ /* 0x000fea0003800000 */
[----:B------:R-:W-:Y:S02]  /*0c80*/  ISETP.NE.AND P0, PT, R4, 0x2, PT ;  /* 0x000000020400780c */ /* 0x000fe40003f05270 */
[----:B------:R-:W-:Y:S02]  /*0c90*/  IADD3 R22, R12, 0x2, RZ ;  /* 0x000000020c167810 */ /* 0x000fe40007ffe0ff */
[----:B------:R-:W-:-:S03]  /*0ca0*/  SHF.R.S32.HI R21, RZ, 0x1f, R20 ;  /* 0x0000001fff157819 */ /* 0x000fc60000011414 */
[----:B------:R-:W-:-:S06]  /*0cb0*/  IMAD.WIDE.U32 R20, R8, R18, R20 ;  /* 0x0000001208147225 */ /* 0x000fcc00078e0014 */
[--C-:B------:R-:W-:Y:S01]  /*0cc0*/  @P0 SHF.R.S32.HI R23, RZ, 0x1f, R22.reuse ;  /* 0x0000001fff170819 */ /* 0x100fe20000011416 */
[----:B------:R-:W-:Y:S02]  /*0cd0*/  IMAD.IADD R21, R19, 0x1, R21 ;  /* 0x0000000113157824 */ /* 0x000fe400078e0215 */
[----:B------:R-:W-:-:S04]  /*0ce0*/  @P0 IMAD.WIDE.U32 R8, R8, R18, R22 ;  /* 0x0000001208080225 */ /* 0x000fc800078e0016 */
[----:B------:R-:W-:Y:S01]  /*0cf0*/  IMAD R4, R21, R16, RZ ;  /* 0x0000001015047224 */ /* 0x000fe200078e02ff */
[----:B------:R-:W-:-:S03]  /*0d00*/  @P0 IADD3 R19, R19, R9, RZ ;  /* 0x0000000913130210 */ /* 0x000fc60007ffe0ff */
[C---:B------:R-:W-:Y:S02]  /*0d10*/  IMAD R4, R20.reuse, R17, R4 ;  /* 0x0000001114047224 */ /* 0x040fe400078e0204 */
[----:B------:R-:W-:-:S04]  /*0d20*/  IMAD.WIDE.U32 R20, R20, R16, R26 ;  /* 0x0000001014147225 */ /* 0x000fc800078e001a */
[-C--:B------:R-:W-:Y:S02]  /*0d30*/  @P0 IMAD R9, R19, R16.reuse, RZ ;  /* 0x0000001013090224 */ /* 0x080fe400078e02ff */
[----:B------:R-:W-:-:S04]  /*0d40*/  @P0 IMAD.WIDE.U32 R18, R8, R16, R26 ;  /* 0x0000001008120225 */ /* 0x000fc800078e001a */
[----:B------:R-:W-:Y:S01]  /*0d50*/  @P0 IMAD R17, R8, R17, R9 ;  /* 0x0000001108110224 */ /* 0x000fe200078e0209 */
[-C--:B------:R-:W-:Y:S01]  /*0d60*/  LEA R8, P2, R20, R14.reuse, 0x2 ;  /* 0x0000000e14087211 */ /* 0x080fe200078410ff */
[----:B------:R-:W-:Y:S01]  /*0d70*/  IMAD.IADD R4, R21, 0x1, R4 ;  /* 0x0000000115047824 */ /* 0x000fe200078e0204 */
[----:B------:R-:W-:-:S04]  /*0d80*/  @P0 LEA R14, P3, R18, R14, 0x2 ;  /* 0x0000000e120e0211 */ /* 0x000fc800078610ff */
[----:B------:R-:W-:Y:S02]  /*0d90*/  LEA.HI.X R9, R20, R15, R4, 0x2, P2 ;  /* 0x0000000f14097211 */ /* 0x000fe400010f1404 */
[----:B------:R-:W-:-:S03]  /*0da0*/  @P0 IADD3 R4, R19, R17, RZ ;  /* 0x0000001113040210 */ /* 0x000fc60007ffe0ff */
[----:B------:R-:W2:Y:S01]  /*0db0*/  LDG.E R8, desc[UR4][R8.64] ;  /* 0x0000000408087981 */ /* 0x000ea2000c1e1900 */
[----:B------:R-:W-:-:S05]  /*0dc0*/  @P0 LEA.HI.X R15, R18, R15, R4, 0x2, P3 ;  /* 0x0000000f120f0211 */ /* 0x000fca00018f1404 */
[----:B------:R-:W3:Y:S01]  /*0dd0*/  @P0 LDG.E R14, desc[UR4][R14.64] ;  /* 0x000000040e0e0981 */ /* 0x000ee2000c1e1900 */
[----:B------:R-:W-:Y:S01]  /*0de0*/  VIADD R4, R12, 0x3 ;  /* 0x000000030c047836 */ /* 0x000fe20000000000 */
[----:B------:R-:W-:-:S03]  /*0df0*/  MOV R23, R22 ;  /* 0x0000001600177202 */ /* 0x000fc60000000f00 */
[----:B------:R-:W-:Y:S02]  /*0e00*/  @P0 IMAD.MOV.U32 R23, RZ, RZ, R4 ;  /* 0x000000ffff170224 */ /* 0x000fe400078e0004 */
[----:B--2---:R-:W-:-:S04]  /*0e10*/  FADD.FTZ R25, R25, R8 ;  /* 0x0000000819197221 */ /* 0x004fc80000010000 */
[----:B---3--:R-:W-:-:S07]  /*0e20*/  @P0 FADD.FTZ R25, R25, R14 ;  /* 0x0000000e19190221 */ /* 0x008fce0000010000 */
.L_x_210:
[----:B------:R-:W-:Y:S05]  /*0e30*/  BSYNC B2 ;  /* 0x0000000000027941 */ /* 0x000fea0003800000 */
.L_x_209:
        /* <DEDUP_REMOVED lines=17> */
.L_x_213:
[----:B------:R-:W-:Y:S01]  /*0f50*/  ULDC.64 UR6, c[0x0][0x228] ;  /* 0x00008a0000067ab9 */ /* 0x000fe20000000a00 */
[----:B------:R-:W-:Y:S01]  /*0f60*/  SHF.R.S32.HI R19, RZ, 0x1f, R23 ;  /* 0x0000001fff137819 */ /* 0x000fe20000011417 */
[----:B------:R-:W-:Y:S01]  /*0f70*/  IMAD R21, R4, UR6, RZ ;  /* 0x0000000604157c24 */ /* 0x000fe2000f8e02ff */
[----:B------:R-:W-:Y:S01]  /*0f80*/  MOV R18, R23 ;  /* 0x0000001700127202 */ /* 0x000fe20000000f00 */
[----:B------:R-:W-:Y:S02]  /*0f90*/  ULDC.64 UR8, c[0x0][0x210] ;  /* 0x0000840000087ab9 */ /* 0x000fe40000000a00 */
[C---:B------:R-:W-:Y:S02]  /*0fa0*/  IMAD R8, R16.reuse, UR7, R21 ;  /* 0x0000000710087c24 */ /* 0x040fe4000f8e0215 */
[----:B------:R-:W-:Y:S01]  /*0fb0*/  IMAD.WIDE.U32 R26, R16, UR6, R18 ;  /* 0x00000006101a7c25 */ /* 0x000fe2000f8e0012 */
[----:B------:R-:W-:Y:S02]  /*0fc0*/  SHF.R.S32.HI R19, RZ, 0x1f, R0 ;  /* 0x0000001fff137819 */ /* 0x000fe40000011400 */
[----:B------:R-:W-:Y:S01]  /*0fd0*/  MOV R18, R0 ;  /* 0x0000000000127202 */ /* 0x000fe20000000f00 */
[----:B------:R-:W-:-:S04]  /*0fe0*/  IMAD.IADD R21, R27, 0x1, R8 ;  /* 0x000000011b157824 */ /* 0x000fc800078e0208 */
[----:B------:R-:W-:-:S04]  /*0ff0*/  IMAD R21, R21, R14, RZ ;  /* 0x0000000e15157224 */ /* 0x000fc800078e02ff */
[C---:B------:R-:W-:Y:S02]  /*1000*/  IMAD R21, R26.reuse, R15, R21 ;  /* 0x0000000f1a157224 */ /* 0x040fe400078e0215 */
[----:B------:R-:W-:-:S04]  /*1010*/  IMAD.WIDE.U32 R26, R26, R14, R18 ;  /* 0x0000000e1a1a7225 */ /* 0x000fc800078e0012 */
[----:B------:R-:W-:Y:S01]  /*1020*/  IMAD.IADD R21, R27, 0x1, R21 ;  /* 0x000000011b157824 */ /* 0x000fe200078e0215 */
[----:B------:R-:W-:-:S04]  /*1030*/  LEA R20, P2, R26, UR8, 0x2 ;  /* 0x000000081a147c11 */ /* 0x000fc8000f8410ff */
[----:B------:R-:W-:-:S05]  /*1040*/  LEA.HI.X R21, R26, UR9, R21, 0x2, P2 ;  /* 0x000000091a157c11 */ /* 0x000fca00090f1415 */
[----:B------:R0:W2:Y:S01]  /*1050*/  LDG.E R24, desc[UR4][R20.64] ;  /* 0x0000000414187981 */ /* 0x0000a2000c1e1900 */
[----:B------:R-:W-:-:S04]  /*1060*/  IADD3 R26, P2, R20, R22, RZ ;  /* 0x00000016141a7210 */ /* 0x000fc80007f5e0ff */
[----:B------:R-:W-:Y:S02]  /*1070*/  IADD3.X R27, R21, R9, RZ, P2, !PT ;  /* 0x00000009151b7210 */ /* 0x000fe400017fe4ff */
[----:B0-----:R-:W-:-:S03]  /*1080*/  IADD3 R20, P2, R26, R22, RZ ;  /* 0x000000161a147210 */ /* 0x001fc60007f5e0ff */
[----:B------:R2:W3:Y:S02]  /*1090*/  LDG.E R26, desc[UR4][R26.64] ;  /* 0x000000041a1a7981 */ /* 0x0004e4000c1e1900 */
[----:B------:R-:W-:Y:S02]  /*10a0*/  IMAD.X R21, R27, 0x1, R9, P2 ;  /* 0x000000011b157824 */ /* 0x000fe400010e0609 */
[----:B--2---:R-:W-:Y:S01]  /*10b0*/  FADD.FTZ R27, R24, R25 ;  /* 0x00000019181b7221 */ /* 0x004fe20000010000 */
[----:B------:R-:W-:Y:S02]  /*10c0*/  IADD3 R24, P2, R20, R22, RZ ;  /* 0x0000001614187210 */ /* 0x000fe40007f5e0ff */
[----:B------:R-:W2:Y:S02]  /*10d0*/  LDG.E R20, desc[UR4][R20.64] ;  /* 0x0000000414147981 */ /* 0x000ea4000c1e1900 */
[----:B------:R-:W-:-:S05]  /*10e0*/  IADD3.X R25, R21, R9, RZ, P2, !PT ;  /* 0x0000000915197210 */ /* 0x000fca00017fe4ff */
[----:B------:R0:W4:Y:S01]  /*10f0*/  LDG.E R28, desc[UR4][R24.64] ;  /* 0x00000004181c7981 */ /* 0x000122000c1e1900 */
[----:B---3--:R-:W-:Y:S01]  /*1100*/  FADD.FTZ R29, R27, R26 ;  /* 0x0000001a1b1d7221 */ /* 0x008fe20000010000 */
[----:B0-----:R-:W-:-:S05]  /*1110*/  VIADD R24, R23, 0x4 ;  /* 0x0000000417187836 */ /* 0x001fca0000000000 */
[----:B------:R-:W-:-:S03]  /*1120*/  SHF.R.S32.HI R25, RZ, 0x1f, R24 ;  /* 0x0000001fff197819 */ /* 0x000fc60000011418 */
[----:B------:R-:W-:-:S05]  /*1130*/  IMAD.WIDE.U32 R24, R16, UR6, R24 ;  /* 0x0000000610187c25 */ /* 0x000fca000f8e0018 */
[----:B------:R-:W-:-:S05]  /*1140*/  IADD3 R26, R8, R25, RZ ;  /* 0x00000019081a7210 */ /* 0x000fca0007ffe0ff */
[----:B------:R-:W-:-:S04]  /*1150*/  IMAD R26, R26, R14, RZ ;  /* 0x0000000e1a1a7224 */ /* 0x000fc800078e02ff */
[C---:B------:R-:W-:Y:S02]  /*1160*/  IMAD R21, R24.reuse, R15, R26 ;  /* 0x0000000f18157224 */ /* 0x040fe400078e021a */
[----:B------:R-:W-:-:S04]  /*1170*/  IMAD.WIDE.U32 R24, R24, R14, R18 ;  /* 0x0000000e18187225 */ /* 0x000fc800078e0012 */
[----:B------:R-:W-:Y:S02]  /*1180*/  IMAD.IADD R21, R25, 0x1, R21 ;  /* 0x0000000119157824 */ /* 0x000fe400078e0215 */
[----:B--2---:R-:W-:Y:S01]  /*1190*/  FADD.FTZ R27, R29, R20 ;  /* 0x000000141d1b7221 */ /* 0x004fe20000010000 */
[----:B------:R-:W-:-:S04]  /*11a0*/  LEA R20, P2, R24, UR8, 0x2 ;  /* 0x0000000818147c11 */ /* 0x000fc8000f8410ff */
[----:B------:R-:W-:Y:S01]  /*11b0*/  LEA.HI.X R21, R24, UR9, R21, 0x2, P2 ;  /* 0x0000000918157c11 */ /* 0x000fe200090f1415 */
[----:B----4-:R-:W-:-:S04]  /*11c0*/  FADD.FTZ R27, R27, R28 ;  /* 0x0000001c1b1b7221 */ /* 0x010fc80000010000 */
[----:B------:R0:W2:Y:S02]  /*11d0*/  LDG.E R28, desc[UR4][R20.64] ;  /* 0x00000004141c7981 */ /* 0x0000a4000c1e1900 */
[----:B0-----:R-:W-:-:S04]  /*11e0*/  IADD3 R20, P2, R20, R22, RZ ;  /* 0x0000001614147210 */ /* 0x001fc80007f5e0ff */
[----:B------:R-:W-:Y:S02]  /*11f0*/  IADD3.X R21, R21, R9, RZ, P2, !PT ;  /* 0x0000000915157210 */ /* 0x000fe400017fe4ff */
[----:B------:R-:W-:-:S03]  /*1200*/  IADD3 R24, P2, R20, R22, RZ ;  /* 0x0000001614187210 */ /* 0x000fc60007f5e0ff */
[----:B------:R0:W3:Y:S02]  /*1210*/  LDG.E R26, desc[UR4][R20.64] ;  /* 0x00000004141a7981 */ /* 0x0000e4000c1e1900 */
[----:B------:R-:W-:Y:S01]  /*1220*/  IMAD.X R25, R21, 0x1, R9, P2 ;  /* 0x0000000115197824 */ /* 0x000fe200010e0609 */
[----:B0-----:R-:W-:-:S04]  /*1230*/  IADD3 R20, P2, R24, R22, RZ ;  /* 0x0000001618147210 */ /* 0x001fc80007f5e0ff */
[----:B------:R-:W4:Y:S01]  /*1240*/  LDG.E R24, desc[UR4][R24.64] ;  /* 0x0000000418187981 */ /* 0x000f22000c1e1900 */
[----:B------:R-:W-:Y:S01]  /*1250*/  IADD3.X R21, R25, R9, RZ, P2, !PT ;  /* 0x0000000919157210 */ /* 0x000fe200017fe4ff */
[----:B--2---:R-:W-:-:S04]  /*1260*/  FADD.FTZ R27, R27, R28 ;  /* 0x0000001c1b1b7221 */ /* 0x004fc80000010000 */
[----:B------:R0:W2:Y:S02]  /*1270*/  LDG.E R28, desc[UR4][R20.64] ;  /* 0x00000004141c7981 */ /* 0x0000a4000c1e1900 */
[----:B0-----:R-:W-:-:S05]  /*1280*/  VIADD R20, R23, 0x8 ;  /* 0x0000000817147836 */ /* 0x001fca0000000000 */
[----:B------:R-:W-:-:S03]  /*1290*/  SHF.R.S32.HI R21, RZ, 0x1f, R20 ;  /* 0x0000001fff157819 */ /* 0x000fc60000011414 */
[----:B------:R-:W-:-:S04]  /*12a0*/  IMAD.WIDE.U32 R20, R16, UR6, R20 ;  /* 0x0000000610147c25 */ /* 0x000fc8000f8e0014 */
[----:B---3--:R-:W-:Y:S01]  /*12b0*/  FADD.FTZ R27, R27, R26 ;  /* 0x0000001a1b1b7221 */ /* 0x008fe20000010000 */
[----:B------:R-:W-:-:S05]  /*12c0*/  IADD3 R29, R8, R21, RZ ;  /* 0x00000015081d7210 */ /* 0x000fca0007ffe0ff */
[-C--:B------:R-:W-:Y:S02]  /*12d0*/  IMAD R29, R29, R14.reuse, RZ ;  /* 0x0000000e1d1d7224 */ /* 0x080fe400078e02ff */
[----:B----4-:R-:W-:Y:S01]  /*12e0*/  FADD.FTZ R27, R27, R24 ;  /* 0x000000181b1b7221 */ /* 0x010fe20000010000 */
[----:B------:R-:W-:-:S04]  /*12f0*/  IMAD.WIDE.U32 R24, R20, R14, R18 ;  /* 0x0000000e14187225 */ /* 0x000fc800078e0012 */
[----:B------:R-:W-:Y:S01]  /*1300*/  IMAD R29, R20, R15, R29 ;  /* 0x0000000f141d7224 */ /* 0x000fe200078e021d */
[----:B------:R-:W-:-:S03]  /*1310*/  LEA R20, P2, R24, UR8, 0x2 ;  /* 0x0000000818147c11 */ /* 0x000fc6000f8410ff */
[----:B------:R-:W-:-:S05]  /*1320*/  IMAD.IADD R21, R25, 0x1, R29 ;  /* 0x0000000119157824 */ /* 0x000fca00078e021d */
[----:B------:R-:W-:-:S05]  /*1330*/  LEA.HI.X R21, R24, UR9, R21, 0x2, P2 ;  /* 0x0000000918157c11 */ /* 0x000fca00090f1415 */
[----:B------:R0:W3:Y:S02]  /*1340*/  LDG.E R24, desc[UR4][R20.64] ;  /* 0x0000000414187981 */ /* 0x0000e4000c1e1900 */
[----:B0-----:R-:W-:-:S04]  /*1350*/  IADD3 R20, P2, R20, R22, RZ ;  /* 0x0000001614147210 */ /* 0x001fc80007f5e0ff */
[----:B------:R-:W-:-:S05]  /*1360*/  IADD3.X R21, R21, R9, RZ, P2, !PT ;  /* 0x0000000915157210 */ /* 0x000fca00017fe4ff */
[----:B------:R0:W4:Y:S01]  /*1370*/  LDG.E R25, desc[UR4][R20.64] ;  /* 0x0000000414197981 */ /* 0x000122000c1e1900 */
[----:B--2---:R-:W-:Y:S01]  /*1380*/  FADD.FTZ R26, R27, R28 ;  /* 0x0000001c1b1a7221 */ /* 0x004fe20000010000 */
[----:B------:R-:W-:-:S05]  /*1390*/  IADD3 R28, P2, R20, R22, RZ ;  /* 0x00000016141c7210 */ /* 0x000fca0007f5e0ff */
[----:B------:R-:W-:Y:S01]  /*13a0*/  IMAD.X R29, R21, 0x1, R9, P2 ;  /* 0x00000001151d7824 */ /* 0x000fe200010e0609 */
[----:B0-----:R-:W-:-:S04]  /*13b0*/  IADD3 R20, P2, R28, R22, RZ ;  /* 0x000000161c147210 */ /* 0x001fc80007f5e0ff */
[----:B------:R-:W-:-:S05]  /*13c0*/  IADD3.X R21, R29, R9, RZ, P2, !PT ;  /* 0x000000091d157210 */ /* 0x000fca00017fe4ff */
[----:B------:R0:W2:Y:S02]  /*13d0*/  LDG.E R27, desc[UR4][R20.64] ;  /* 0x00000004141b7981 */ /* 0x0000a4000c1e1900 */
[----:B0-----:R-:W-:-:S05]  /*13e0*/  VIADD R20, R23, 0xc ;  /* 0x0000000c17147836 */ /* 0x001fca0000000000 */
[----:B------:R-:W-:-:S03]  /*13f0*/  SHF.R.S32.HI R21, RZ, 0x1f, R20 ;  /* 0x0000001fff157819 */ /* 0x000fc60000011414 */
[----:B------:R-:W-:-:S05]  /*1400*/  IMAD.WIDE.U32 R20, R16, UR6, R20 ;  /* 0x0000000610147c25 */ /* 0x000fca000f8e0014 */
[----:B------:R-:W-:Y:S01]  /*1410*/  IADD3 R8, R8, R21, RZ ;  /* 0x0000001508087210 */ /* 0x000fe20007ffe0ff */
[----:B------:R-:W-:-:S04]  /*1420*/  IMAD.WIDE.U32 R18, R20, R14, R18 ;  /* 0x0000000e14127225 */ /* 0x000fc800078e0012 */
[----:B------:R-:W-:-:S04]  /*1430*/  IMAD R8, R8, R14, RZ ;  /* 0x0000000e08087224 */ /* 0x000fc800078e02ff */
[----:B------:R-:W-:Y:S02]  /*1440*/  IMAD R8, R20, R15, R8 ;  /* 0x0000000f14087224 */ /* 0x000fe400078e0208 */
[----:B---3--:R-:W-:Y:S01]  /*1450*/  FADD.FTZ R26, R26, R24 ;  /* 0x000000181a1a7221 */ /* 0x008fe20000010000 */
[----:B------:R-:W-:Y:S01]  /*1460*/  LEA R20, P2, R18, UR8, 0x2 ;  /* 0x0000000812147c11 */ /* 0x000fe2000f8410ff */
[----:B------:R-:W3:Y:S01]  /*1470*/  LDG.E R24, desc[UR4][R28.64] ;  /* 0x000000041c187981 */ /* 0x000ee2000c1e1900 */
[----:B------:R-:W-:-:S05]  /*1480*/  IMAD.IADD R19, R19, 0x1, R8 ;  /* 0x0000000113137824 */ /* 0x000fca00078e0208 */
[----:B------:R-:W-:Y:S02]  /*1490*/  LEA.HI.X R21, R18, UR9, R19, 0x2, P2 ;  /* 0x0000000912157c11 */ /* 0x000fe400090f1413 */
[----:B------:R-:W-:-:S03]  /*14a0*/  IADD3 R18, P2, R20, R22, RZ ;  /* 0x0000001614127210 */ /* 0x000fc60007f5e0ff */
[----:B------:R0:W5:Y:S01]  /*14b0*/  LDG.E R28, desc[UR4][R20.64] ;  /* 0x00000004141c7981 */ /* 0x000162000c1e1900 */
[----:B------:R-:W-:-:S05]  /*14c0*/  IADD3.X R19, R21, R9, RZ, P2, !PT ;  /* 0x0000000915137210 */ /* 0x000fca00017fe4ff */
[----:B------:R1:W5:Y:S01]  /*14d0*/  LDG.E R8, desc[UR4][R18.64] ;  /* 0x0000000412087981 */ /* 0x000362000c1e1900 */
[----:B0-----:R-:W-:-:S05]  /*14e0*/  IADD3 R20, P2, R18, R22, RZ ;  /* 0x0000001612147210 */ /* 0x001fca0007f5e0ff */
[----:B------:R-:W-:Y:S01]  /*14f0*/  IMAD.X R21, R19, 0x1, R9, P2 ;  /* 0x0000000113157824 */ /* 0x000fe200010e0609 */
[----:B-1----:R-:W-:Y:S01]  /*1500*/  IADD3 R18, P2, R20, R22, RZ ;  /* 0x0000001614127210 */ /* 0x002fe20007f5e0ff */
[----:B----4-:R-:W-:-:S03]  /*1510*/  FADD.FTZ R29, R26, R25 ;  /* 0x000000191a1d7221 */ /* 0x010fc60000010000 */
[----:B------:R-:W-:Y:S01]  /*1520*/  IADD3.X R19, R21, R9, RZ, P2, !PT ;  /* 0x0000000915137210 */ /* 0x000fe200017fe4ff */
[----:B------:R-:W4:Y:S04]  /*1530*/  LDG.E R25, desc[UR4][R20.64] ;  /* 0x0000000414197981 */ /* 0x000f28000c1e1900 */
[----:B------:R-:W4:Y:S01]  /*1540*/  LDG.E R26, desc[UR4][R18.64] ;  /* 0x00000004121a7981 */ /* 0x000f22000c1e1900 */
[----:B------:R-:W-:Y:S01]  /*1550*/  IADD3 R23, R23, 0x10, RZ ;  /* 0x0000001017177810 */ /* 0x000fe20007ffe0ff */
[----:B---3--:R-:W-:-:S04]  /*1560*/  FADD.FTZ R24, R29, R24 ;  /* 0x000000181d187221 */ /* 0x008fc80000010000 */
[----:B--2---:R-:W-:Y:S01]  /*1570*/  FADD.FTZ R27, R24, R27 ;  /* 0x0000001b181b7221 */ /* 0x004fe20000010000 */
[----:B------:R-:W-:-:S05]  /*1580*/  VIADD R24, R5, 0xfffffff4 ;  /* 0xfffffff405187836 */ /* 0x000fca0000000000 */
[----:B------:R-:W-:Y:S01]  /*1590*/  ISETP.GE.AND P2, PT, R23, R24, PT ;  /* 0x000000181700720c */ /* 0x000fe20003f46270 */
[----:B-----5:R-:W-:-:S04]  /*15a0*/  FADD.FTZ R27, R27, R28 ;  /* 0x0000001c1b1b7221 */ /* 0x020fc80000010000 */
[----:B------:R-:W-:-:S04]  /*15b0*/  FADD.FTZ R8, R27, R8 ;  /* 0x000000081b087221 */ /* 0x000fc80000010000 */
[----:B----4-:R-:W-:-:S04]  /*15c0*/  FADD.FTZ R25, R8, R25 ;  /* 0x0000001908197221 */ /* 0x010fc80000010000 */
[----:B------:R-:W-:Y:S01]  /*15d0*/  FADD.FTZ R25, R25, R26 ;  /* 0x0000001a19197221 */ /* 0x000fe20000010000 */
[----:B------:R-:W-:Y:S06]  /*15e0*/  @!P2 BRA `(.L_x_213) ;  /* 0xfffffff80058a947 */ /* 0x000fec000383ffff */
.L_x_212:
[----:B------:R-:W-:Y:S05]  /*15f0*/  BSYNC B2 ;  /* 0x0000000000027941 */ /* 0x000fea0003800000 */
.L_x_211:
[----:B------:R-:W-:Y:S01]  /*1600*/  IMAD.IADD R8, R5, 0x1, -R23 ;  /* 0x0000000105087824 */ /* 0x000fe200078e0a17 */
[----:B------:R-:W-:Y:S04]  /*1610*/  BSSY B2, `(.L_x_214) ;  /* 0x000003b000027945 */ /* 0x000fe80003800000 */
[----:B------:R-:W-:-:S13]  /*1620*/  ISETP.GT.AND P2, PT, R8, 0x4, PT ;  /* 0x000000040800780c */ /* 0x000fda0003f44270 */
[----:B------:R-:W-:Y:S05]  /*1630*/  @!P2 BRA `(.L_x_215) ;  /* 0x0000000000e0a947 */ /* 0x000fea0003800000 */
[----:B------:R-:W-:Y:S01]  /*1640*/  ULDC.64 UR6, c[0x0][0x228] ;  /* 0x00008a0000067ab9 */ /* 0x000fe20000000a00 */
[----:B------:R-:W-:Y:S01]  /*1650*/  SHF.R.S32.HI R19, RZ, 0x1f, R23 ;  /* 0x0000001fff137819 */ /* 0x000fe20000011417 */
[----:B------:R-:W-:Y:S01]  /*1660*/  IMAD R27, R4, UR6, RZ ;  /* 0x00000006041b7c24 */ /* 0x000fe2000f8e02ff */
[----:B------:R-:W-:Y:S01]  /*1670*/  MOV R18, R23 ;  /* 0x0000001700127202 */ /* 0x000fe20000000f00 */
[----:B------:R-:W-:Y:S01]  /*1680*/  ULDC.64 UR8, c[0x0][0x210] ;  /* 0x0000840000087ab9 */ /* 0x000fe20000000a00 */
[----:B------:R-:W-:Y:S01]  /*1690*/  SHF.R.S32.HI R21, RZ, 0x1f, R0 ;  /* 0x0000001fff157819 */ /* 0x000fe20000011400 */
[C---:B------:R-:W-:Y:S01]  /*16a0*/  IMAD R27, R16.reuse, UR7, R27 ;  /* 0x00000007101b7c24 */ /* 0x040fe2000f8e021b */
[----:B------:R-:W-:Y:S01]  /*16b0*/  MOV R20, R0 ;  /* 0x0000000000147202 */ /* 0x000fe20000000f00 */
[----:B------:R-:W-:-:S04]  /*16c0*/  IMAD.WIDE.U32 R28, R16, UR6, R18 ;  /* 0x00000006101c7c25 */ /* 0x000fc8000f8e0012 */
[----:B------:R-:W-:-:S04]  /*16d0*/  IMAD.IADD R19, R27, 0x1, R29 ;  /* 0x000000011b137824 */ /* 0x000fc800078e021d */
[----:B------:R-:W-:-:S04]  /*16e0*/  IMAD R19, R19, R14, RZ ;  /* 0x0000000e13137224 */ /* 0x000fc800078e02ff */
[C---:B------:R-:W-:Y:S02]  /*16f0*/  IMAD R19, R28.reuse, R15, R19 ;  /* 0x0000000f1c137224 */ /* 0x040fe400078e0213 */
[----:B------:R-:W-:-:S04]  /*1700*/  IMAD.WIDE.U32 R28, R28, R14, R20 ;  /* 0x0000000e1c1c7225 */ /* 0x000fc800078e0014 */
[----:B------:R-:W-:Y:S01]  /*1710*/  IMAD.IADD R19, R29, 0x1, R19 ;  /* 0x000000011d137824 */ /* 0x000fe200078e0213 */
[----:B------:R-:W-:-:S04]  /*1720*/  LEA R18, P0, R28, UR8, 0x2 ;  /* 0x000000081c127c11 */ /* 0x000fc8000f8010ff */
[----:B------:R-:W-:-:S05]  /*1730*/  LEA.HI.X R19, R28, UR9, R19, 0x2, P0 ;  /* 0x000000091c137c11 */ /* 0x000fca00080f1413 */
[----:B------:R0:W2:Y:S02]  /*1740*/  LDG.E R8, desc[UR4][R18.64] ;  /* 0x0000000412087981 */ /* 0x0000a4000c1e1900 */
[----:B0-----:R-:W-:-:S04]  /*1750*/  IADD3 R18, P0, R18, R22, RZ ;  /* 0x0000001612127210 */ /* 0x001fc80007f1e0ff */
[----:B------:R-:W-:-:S05]  /*1760*/  IADD3.X R19, R19, R9, RZ, P0, !PT ;  /* 0x0000000913137210 */ /* 0x000fca00007fe4ff */
[----:B------:R0:W3:Y:S01]  /*1770*/  LDG.E R24, desc[UR4][R18.64] ;  /* 0x0000000412187981 */ /* 0x0000e2000c1e1900 */
[----:B------:R-:W-:-:S05]  /*1780*/  IADD3 R28, P0, R18, R22, RZ ;  /* 0x00000016121c7210 */ /* 0x000fca0007f1e0ff */
[----:B------:R-:W-:Y:S01]  /*1790*/  IMAD.X R29, R19, 0x1, R9, P0 ;  /* 0x00000001131d7824 */ /* 0x000fe200000e0609 */
[----:B0-----:R-:W-:-:S04]  /*17a0*/  IADD3 R18, P0, R28, R22, RZ ;  /* 0x000000161c127210 */ /* 0x001fc80007f1e0ff */
[----:B------:R-:W-:-:S05]  /*17b0*/  IADD3.X R19, R29, R9, RZ, P0, !PT ;  /* 0x000000091d137210 */ /* 0x000fca00007fe4ff */
[----:B------:R0:W4:Y:S02]  /*17c0*/  LDG.E R26, desc[UR4][R18.64] ;  /* 0x00000004121a7981 */ /* 0x000124000c1e1900 */
        /* <DEDUP_REMOVED lines=11> */
[----:B------:R0:W5:Y:S01]  /*1880*/  LDG.E R27, desc[UR4][R18.64] ;  /* 0x00000004121b7981 */ /* 0x000162000c1e1900 */
[----:B------:R-:W-:Y:S02]  /*1890*/  IADD3.X R21, R19, R9, RZ, P0, !PT ;  /* 0x0000000913157210 */ /* 0x000fe400007fe4ff */
[----:B0-----:R-:W-:-:S03]  /*18a0*/  IADD3 R18, P0, R20, R22, RZ ;  /* 0x0000001614127210 */ /* 0x001fc60007f1e0ff */
[----:B------:R-:W5:Y:S02]  /*18b0*/  LDG.E R20, desc[UR4][R20.64] ;  /* 0x0000000414147981 */ /* 0x000f64000c1e1900 */
[----:B------:R-:W-:Y:S02]  /*18c0*/  IMAD.X R19, R21, 0x1, R9, P0 ;  /* 0x0000000115137824 */ /* 0x000fe400000e0609 */
[----:B--2---:R-:W-:Y:S02]  /*18d0*/  FADD.FTZ R25, R25, R8 ;  /* 0x0000000819197221 */ /* 0x004fe40000010000 */
[----:B------:R3:W2:Y:S04]  /*18e0*/  LDG.E R8, desc[UR4][R28.64] ;  /* 0x000000041c087981 */ /* 0x0006a8000c1e1900 */
[----:B------:R-:W5:Y:S01]  /*18f0*/  LDG.E R28, desc[UR4][R18.64] ;  /* 0x00000004121c7981 */ /* 0x000f62000c1e1900 */
[----:B---3--:R-:W-:Y:S01]  /*1900*/  FADD.FTZ R29, R25, R24 ;  /* 0x00000018191d7221 */ /* 0x008fe20000010000 */
[----:B------:R-:W-:-:S04]  /*1910*/  IADD3 R24, P0, R18, R22, RZ ;  /* 0x0000001612187210 */ /* 0x000fc80007f1e0ff */
[----:B------:R-:W-:-:S06]  /*1920*/  IADD3.X R25, R19, R9, RZ, P0, !PT ;  /* 0x0000000913197210 */ /* 0x000fcc00007fe4ff */
[----:B------:R-:W3:Y:S01]  /*1930*/  LDG.E R25, desc[UR4][R24.64] ;  /* 0x0000000418197981 */ /* 0x000ee2000c1e1900 */
[----:B------:R-:W-:Y:S01]  /*1940*/  PLOP3.LUT P0, PT, PT, PT, PT, 0x8, 0x0 ;  /* 0x000000000000781c */ /* 0x000fe20003f0e170 */
[----:B------:R-:W-:Y:S02]  /*1950*/  VIADD R23, R23, 0x8 ;  /* 0x0000000817177836 */ /* 0x000fe40000000000 */
[----:B--2---:R-:W-:-:S04]  /*1960*/  FADD.FTZ R29, R29, R8 ;  /* 0x000000081d1d7221 */ /* 0x004fc80000010000 */
[----:B----4-:R-:W-:-:S04]  /*1970*/  FADD.FTZ R26, R29, R26 ;  /* 0x0000001a1d1a7221 */ /* 0x010fc80000010000 */
[----:B-----5:R-:W-:-:S04]  /*1980*/  FADD.FTZ R27, R26, R27 ;  /* 0x0000001b1a1b7221 */ /* 0x020fc80000010000 */
[----:B------:R-:W-:-:S04]  /*1990*/  FADD.FTZ R27, R27, R20 ;  /* 0x000000141b1b7221 */ /* 0x000fc80000010000 */
[----:B------:R-:W-:-:S04]  /*19a0*/  FADD.FTZ R28, R27, R28 ;  /* 0x0000001c1b1c7221 */ /* 0x000fc80000010000 */
[----:B---3--:R-:W-:-:S07]  /*19b0*/  FADD.FTZ R25, R28, R25 ;  /* 0x000000191c197221 */ /* 0x008fce0000010000 */
.L_x_215:
[----:B------:R-:W-:Y:S05]  /*19c0*/  BSYNC B2 ;  /* 0x0000000000027941 */ /* 0x000fea0003800000 */
.L_x_214:
[----:B------:R-:W-:-:S13]  /*19d0*/  ISETP.LT.OR P0, PT, R23, R5, P0 ;  /* 0x000000051700720c */ /* 0x000fda0000701670 */
[----:B------:R-:W-:Y:S05]  /*19e0*/  @!P0 BRA `(.L_x_208) ;  /* 0x0000000000788947 */ /* 0x000fea0003800000 */
[----:B------:R-:W-:Y:S01]  /*19f0*/  ULDC.64 UR6, c[0x0][0x228] ;  /* 0x00008a0000067ab9 */ /* 0x000fe20000000a00 */
[----:B------:R-:W-:Y:S01]  /*1a00*/  SHF.R.S32.HI R19, RZ, 0x1f, R23 ;  /* 0x0000001fff137819 */ /* 0x000fe20000011417 */
[----:B------:R-:W-:Y:S01]  /*1a10*/  IMAD R17, R4, UR6, RZ ;  /* 0x0000000604117c24 */ /* 0x000fe2000f8e02ff */
[----:B------:R-:W-:-:S03]  /*1a20*/  MOV R18, R23 ;  /* 0x0000001700127202 */ /* 0x000fc60000000f00 */
[C---:B------:R-:W-:Y:S02]  /*1a30*/  IMAD R17, R16.reuse, UR7, R17 ;  /* 0x0000000710117c24 */ /* 0x040fe4000f8e0211 */
[----:B------:R-:W-:Y:S01]  /*1a40*/  IMAD.WIDE.U32 R18, R16, UR6, R18 ;  /* 0x0000000610127c25 */ /* 0x000fe2000f8e0012 */
[----:B------:R-:W-:Y:S01]  /*1a50*/  MOV R16, R0 ;  /* 0x0000000000107202 */ /* 0x000fe20000000f00 */
[----:B------:R-:W-:Y:S02]  /*1a60*/  ULDC.64 UR6, c[0x0][0x210] ;  /* 0x0000840000067ab9 */ /* 0x000fe40000000a00 */
[----:B------:R-:W-:Y:S01]  /*1a70*/  IMAD.IADD R19, R17, 0x1, R19 ;  /* 0x0000000111137824 */ /* 0x000fe200078e0213 */
        /* <DEDUP_REMOVED lines=9> */
[----:B------:R-:W-:Y:S01]  /*1b10*/  IADD3.X R15, R19, R9, RZ, P2, !PT ;  /* 0x00000009130f7210 */ /* 0x000fe200017fe4ff */
[----:B------:R-:W2:Y:S01]  /*1b20*/  LDG.E R18, desc[UR4][R18.64] ;  /* 0x0000000412127981 */ /* 0x000ea2000c1e1900 */
[----:B------:R-:W-:-:S03]  /*1b30*/  IADD3 R22, P2, R16, R22, RZ ;  /* 0x0000001610167210 */ /* 0x000fc60007f5e0ff */
[----:B------:R-:W-:Y:S01]  /*1b40*/  IMAD.X R17, R15, 0x1, R9, P0 ;  /* 0x000000010f117824 */ /* 0x000fe200000e0609 */
[----:B------:R-:W3:Y:S04]  /*1b50*/  LDG.E R14, desc[UR4][R14.64] ;  /* 0x000000040e0e7981 */ /* 0x000ee8000c1e1900 */
[----:B------:R-:W-:Y:S01]  /*1b60*/  IADD3.X R23, R17, R9, RZ, P2, !PT ;  /* 0x0000000911177210 */ /* 0x000fe200017fe4ff */
[----:B------:R-:W4:Y:S04]  /*1b70*/  LDG.E R16, desc[UR4][R16.64] ;  /* 0x0000000410107981 */ /* 0x000f28000c1e1900 */
[----:B------:R-:W5:Y:S01]  /*1b80*/  LDG.E R22, desc[UR4][R22.64] ;  /* 0x0000000416167981 */ /* 0x000f62000c1e1900 */
[----:B--2---:R-:W-:-:S04]  /*1b90*/  FADD.FTZ R25, R25, R18 ;  /* 0x0000001219197221 */ /* 0x004fc80000010000 */
[----:B---3--:R-:W-:-:S04]  /*1ba0*/  FADD.FTZ R25, R25, R14 ;  /* 0x0000000e19197221 */ /* 0x008fc80000010000 */
[----:B----4-:R-:W-:-:S04]  /*1bb0*/  FADD.FTZ R25, R25, R16 ;  /* 0x0000001019197221 */ /* 0x010fc80000010000 */
[----:B-----5:R-:W-:-:S07]  /*1bc0*/  FADD.FTZ R25, R25, R22 ;  /* 0x0000001619197221 */ /* 0x020fce0000010000 */
.L_x_208:
[----:B------:R-:W-:Y:S05]  /*1bd0*/  BSYNC B0 ;  /* 0x0000000000007941 */ /* 0x000fea0003800000 */
.L_x_207:
[----:B------:R-:W-:-:S05]  /*1be0*/  VIADD R6, R6, 0x1 ;  /* 0x0000000106067836 */ /* 0x000fca0000000000 */
[----:B------:R-:W-:-:S13]  /*1bf0*/  ISETP.GE.AND P0, PT, R6, R3, PT ;  /* 0x000000030600720c */ /* 0x000fda0003f06270 */
[----:B------:R-:W-:Y:S05]  /*1c00*/  @!P0 BRA `(.L_x_216) ;  /* 0xffffffec00848947 */ /* 0x000fea000383ffff */
.L_x_206:
[----:B------:R-:W-:Y:S05]  /*1c10*/  BSYNC B1 ;  /* 0x0000000000017941 */ /* 0x000fea0003800000 */
.L_x_205:
[----:B------:R-:W-:Y:S02]  /*1c20*/  ULDC.64 UR6, c[0x0][0x218] ;  /* 0x0000860000067ab9 */ /* 0x000fe40000000a00 */
[----:B------:R-:W-:-:S04]  /*1c30*/  LEA R2, P0, R10, UR6, 0x2 ;  /* 0x000000060a027c11 */ /* 0x000fc8000f8010ff */
[----:B------:R-:W-:-:S05]  /*1c40*/  LEA.HI.X R3, R10, UR7, R11, 0x2, P0 ;  /* 0x000000070a037c11 */ /* 0x000fca00080f140b */
[----:B------:R-:W-:Y:S01]  /*1c50*/  STG.E desc[UR4][R2.64], R25 ;  /* 0x0000001902007986 */ /* 0x000fe2000c101904 */
[----:B------:R-:W-:Y:S05]  /*1c60*/  EXIT ;  /* 0x000000000000794d */ /* 0x000fea0003800000 */
        .weak           $__internal_18_$__cuda_sm20_div_u64
        .type           $__internal_18_$__cuda_sm20_div_u64,@function
        .size           $__internal_18_$__cuda_sm20_div_u64,(.L_x_646 - $__internal_18_$__cuda_sm20_div_u64)
$__internal_18_$__cuda_sm20_div_u64:
        /* <DEDUP_REMOVED lines=68> */
[----:B------:R-:W-:Y:S06]  /*20b0*/  RET.REL.NODEC R8 `(_ZN2at6native53_GLOBAL__N__3bfe7fd5_20_UpSampleNearest2d_cu_198c5ce242upsample_nearest2d_backward_nhwc_out_frameIffXadL_ZNS0_46nearest_neighbor_exact_bw_compute_source_indexEfiiEEEEvPKT_PS3_mmmmmffm) ;  /* 0xffffffdc08d07950 */ /* 0x000fec0003c3ffff */
.L_x_217:
        /* <DEDUP_REMOVED lines=12> */
.L_x_646:


//--------------------- .text._ZN2at6native53_GLOBAL__N__3bfe7fd5_20_UpSampleNearest2d_cu_198c5ce242upsample_nearest2d_backward_nhwc_out_frameIddXadL_ZNS0_46nearest_neighbor_exact_bw_compute_source_indexEfiiEEEEvPKT_PS3_mmmmmffm --------------------------
	.section	.text._ZN2at6native53_GLOBAL__N__3bfe7fd5_20_UpSampleNearest2d_cu_198c5ce242upsample_nearest2d_backward_nhwc_out_frameIddXadL_ZNS0_46nearest_neighbor_exact_bw_compute_source_indexEfiiEEEEvPKT_PS3_mmmmmffm,"ax",@progbits
	.align	128
.text._ZN2at6native53_GLOBAL__N__3bfe7fd5_20_UpSampleNearest2d_cu_198c5ce242upsample_nearest2d_backward_nhwc_out_frameIddXadL_ZNS0_46nearest_neighbor_exact_bw_compute_source_indexEfiiEEEEvPKT_PS3_mmmmmffm:
        .type           _ZN2at6native53_GLOBAL__N__3bfe7fd5_20_UpSampleNearest2d_cu_198c5ce242upsample_nearest2d_backward_nhwc_out_frameIddXadL_ZNS0_46nearest_neighbor_exact_bw_compute_source_indexEfiiEEEEvPKT_PS3_mmmmmffm,@function
        .size           _ZN2at6native53_GLOBAL__N__3bfe7fd5_20_UpSampleNearest2d_cu_198c5ce242upsample_nearest2d_backward_nhwc_out_frameIddXadL_ZNS0_46nearest_neighbor_exact_bw_compute_source_indexEfiiEEEEvPKT_PS3_mmmmmffm,(.L_x_648 - _ZN2at6native53_GLOBAL__N__3bfe7fd5_20_UpSampleNearest2d_cu_198c5ce242upsample_nearest2d_backward_nhwc_out_frameIddXadL_ZNS0_46nearest_neighbor_exact_bw_compute_source_indexEfiiEEEEvPKT_PS3_mmmmmffm)
        .other          _ZN2at6native53_GLOBAL__N__3bfe7fd5_20_UpSampleNearest2d_cu_198c5ce242upsample_nearest2d_backward_nhwc_out_frameIddXadL_ZNS0_46nearest_neighbor_exact_bw_compute_source_indexEfiiEEEEvPKT_PS3_mmmmmffm,@"STO_CUDA_ENTRY STV_DEFAULT"
_ZN2at6native53_GLOBAL__N__3bfe7fd5_20_UpSampleNearest2d_cu_198c5ce242upsample_nearest2d_backward_nhwc_out_frameIddXadL_ZNS0_46nearest_neighbor_exact_bw_compute_source_indexEfiiEEEEvPKT_PS3_mmmmmffm:
        /* <DEDUP_REMOVED lines=19> */
[----:B------:R-:W-:Y:S01]  /*0130*/  MOV R10, 0x160 ;  /* 0x00000160000a7802 */ /* 0x000fe20000000f00 */
[----:B------:R-:W-:-:S07]  /*0140*/  IMAD.MOV.U32 R14, RZ, RZ, R9 ;  /* 0x000000ffff0e7224 */ /* 0x000fce00078e0009 */
[----:B------:R-:W-:Y:S05]  /*0150*/  CALL.REL.NOINC `($__internal_19_$__cuda_sm20_div_u64) ;  /* 0x0000001800bc7944 */ /* 0x000fea0003c00000 */
[----:B------:R-:W-:Y:S01]  /*0160*/  IADD3 R3, -R6, RZ, RZ ;  /* 0x000000ff06037210 */ /* 0x000fe20007ffe1ff */
[----:B------:R-:W-:Y:S01]  /*0170*/  ULDC UR4, c[0x0][0x240] ;  /* 0x0000900000047ab9 */ /* 0x000fe20000000800 */
[----:B------:R-:W-:-:S03]  /*0180*/  IMAD.MOV.U32 R2, RZ, RZ, R6 ;  /* 0x000000ffff027224 */ /* 0x000fc600078e0006 */
[----:B------:R-:W-:Y:S02]  /*0190*/  IMAD R0, R3, UR4, R8 ;  /* 0x0000000403007c24 */ /* 0x000fe4000f8e0208 */
[----:B------:R-:W-:Y:S01]  /*01a0*/  IMAD.MOV.U32 R3, RZ, RZ, R7 ;  /* 0x000000ffff037224 */ /* 0x000fe200078e0007 */
[----:B------:R-:W-:Y:S06]  /*01b0*/  BRA `(.L_x_220) ;  /* 0x0000000000587947 */ /* 0x000fec0003800000 */
.L_x_219:
        /* <DEDUP_REMOVED lines=17> */
[----:B------:R-:W-:Y:S02]  /*02d0*/  @P1 IADD3 R2, R2, 0x1, RZ ;  /* 0x0000000102021810 */ /* 0x000fe40007ffe0ff */
[----:B------:R-:W-:-:S05]  /*02e0*/  @!P2 LOP3.LUT R2, RZ, UR4, RZ, 0x33, !PT ;  /* 0x00000004ff02ac12 */ /* 0x000fca000f8e33ff */
[----:B------:R-:W-:-:S04]  /*02f0*/  IMAD.MOV R3, RZ, RZ, -R2 ;  /* 0x000000ffff037224 */ /* 0x000fc800078e0a02 */
[----:B------:R-:W-:Y:S02]  /*0300*/  IMAD R0, R3, UR4, R8 ;  /* 0x0000000403007c24 */ /* 0x000fe4000f8e0208 */
[----:B------:R-:W-:-:S07]  /*0310*/  IMAD.MOV.U32 R3, RZ, RZ, RZ ;  /* 0x000000ffff037224 */ /* 0x000fce00078e00ff */
.L_x_220:
[----:B------:R-:W-:Y:S05]  /*0320*/  BSYNC B0 ;  /* 0x0000000000007941 */ /* 0x000fea0003800000 */
.L_x_218:
        /* <DEDUP_REMOVED lines=8> */
[----:B------:R-:W-:Y:S01]  /*03b0*/  MOV R14, R3 ;  /* 0x00000003000e7202 */ /* 0x000fe20000000f00 */
[----:B------:R-:W-:Y:S01]  /*03c0*/  IMAD.U32 R11, RZ, RZ, UR5 ;  /* 0x00000005ff0b7e24 */ /* 0x000fe2000f8e00ff */
[----:B------:R-:W-:-:S07]  /*03d0*/  MOV R10, 0x3f0 ;  /* 0x000003f0000a7802 */ /* 0x000fce0000000f00 */
[----:B------:R-:W-:Y:S05]  /*03e0*/  CALL.REL.NOINC `($__internal_19_$__cuda_sm20_div_u64) ;  /* 0x0000001800187944 */ /* 0x000fea0003c00000 */
[--C-:B------:R-:W-:Y:S01]  /*03f0*/  IMAD.MOV R3, RZ, RZ, -R6.reuse ;  /* 0x000000ffff037224 */ /* 0x100fe200078e0a06 */
[----:B------:R-:W-:Y:S01]  /*0400*/  ULDC UR4, c[0x0][0x238] ;  /* 0x00008e0000047ab9 */ /* 0x000fe20000000800 */
[----:B------:R-:W-:Y:S01]  /*0410*/  IMAD.MOV.U32 R4, RZ, RZ, R6 ;  /* 0x000000ffff047224 */ /* 0x000fe200078e0006 */
[----:B------:R-:W-:Y:S01]  /*0420*/  MOV R5, R7 ;  /* 0x0000000700057202 */ /* 0x000fe20000000f00 */
[----:B------:R-:W-:Y:S01]  /*0430*/  IMAD R3, R3, UR4, R2 ;  /* 0x0000000403037c24 */ /* 0x000fe2000f8e0202 */
[----:B------:R-:W-:Y:S06]  /*0440*/  BRA `(.L_x_223) ;  /* 0x0000000000587947 */ /* 0x000fec0003800000 */
.L_x_222:
        /* <DEDUP_REMOVED lines=16> */
[----:B------:R-:W-:Y:S02]  /*0550*/  ISETP.GE.U32.AND P1, PT, R5, UR4, PT ;  /* 0x0000000405007c0c */ /* 0x000fe4000bf26070 */
[----:B------:R-:W-:-:S11]  /*0560*/  MOV R5, RZ ;  /* 0x000000ff00057202 */ /* 0x000fd60000000f00 */
[----:B------:R-:W-:Y:S01]  /*0570*/  @P1 VIADD R4, R4, 0x1 ;  /* 0x0000000104041836 */ /* 0x000fe20000000000 */
[----:B------:R-:W-:-:S05]  /*0580*/  @!P2 LOP3.LUT R4, RZ, UR4, RZ, 0x33, !PT ;  /* 0x00000004ff04ac12 */ /* 0x000fca000f8e33ff */
[----:B------:R-:W-:-:S04]  /*0590*/  IMAD.MOV R3, RZ, RZ, -R4 ;  /* 0x000000ffff037224 */ /* 0x000fc800078e0a04 */
[----:B------:R-:W-:-:S07]  /*05a0*/  IMAD R3, R3, UR4, R2 ;  /* 0x0000000403037c24 */ /* 0x000fce000f8e0202 */
.L_x_223:
[----:B------:R-:W-:Y:S05]  /*05b0*/  BSYNC B0 ;  /* 0x0000000000007941 */ /* 0x000fea0003800000 */
.L_x_221:
        /* <DEDUP_REMOVED lines=12> */
[----:B------:R-:W-:Y:S01]  /*0680*/  IMAD.MOV R5, RZ, RZ, -R6 ;  /* 0x000000ffff057224 */ /* 0x000fe200078e0a06 */
[----:B------:R-:W-:Y:S01]  /*0690*/  ULDC UR4, c[0x0][0x230] ;  /* 0x00008c0000047ab9 */ /* 0x000fe20000000800 */
[----:B------:R-:W-:Y:S02]  /*06a0*/  MOV R2, R6 ;  /* 0x0000000600027202 */ /* 0x000fe40000000f00 */
[----:B------:R-:W-:Y:S01]  /*06b0*/  IMAD R6, R5, UR4, R4 ;  /* 0x0000000405067c24 */ /* 0x000fe2000f8e0204 */
[----:B------:R-:W-:Y:S06]  /*06c0*/  BRA `(.L_x_226) ;  /* 0x0000000000547947 */ /* 0x000fec0003800000 */
.L_x_225:
        /* <DEDUP_REMOVED lines=18> */
[----:B------:R-:W-:-:S05]  /*07f0*/  @!P2 LOP3.LUT R2, RZ, UR4, RZ, 0x33, !PT ;  /* 0x00000004ff02ac12 */ /* 0x000fca000f8e33ff */
[----:B------:R-:W-:-:S04]  /*0800*/  IMAD.MOV R5, RZ, RZ, -R2 ;  /* 0x000000ffff057224 */ /* 0x000fc800078e0a02 */
[----:B------:R-:W-:-:S07]  /*0810*/  IMAD R6, R5, UR4, R4 ;  /* 0x0000000405067c24 */ /* 0x000fce000f8e0204 */
.L_x_226:
[----:B------:R-:W-:Y:S05]  /*0820*/  BSYNC B0 ;  /* 0x0000000000007941 */ /* 0x000fea0003800000 */
.L_x_224:
[----:B------:R-:W0:Y:S01]  /*0830*/  LDC.64 R4, c[0x0][0x248] ;  /* 0x00009200ff047b82 */ /* 0x000e220000000a00 */
[----:B------:R-:W-:Y:S01]  /*0840*/  I2FP.F32.S32 R7, R6 ;  /* 0x0000000600077245 */ /* 0x000fe20000201400 */
[----:B------:R-:W-:Y:S01]  /*0850*/  ULDC UR4, c[0x0][0x220] ;  /* 0x0000880000047ab9 */ /* 0x000fe20000000800 */
[----:B------:R-:W-:Y:S01]  /*0860*/  IADD3 R6, R6, 0x1, RZ ;  /* 0x0000000106067810 */ /* 0x000fe20007ffe0ff */
[----:B------:R-:W-:Y:S01]  /*0870*/  BSSY B1, `(.L_x_227) ;  /* 0x0000138000017945 */ /* 0x000fe20003800000 */
[----:B------:R-:W-:Y:S02]  /*0880*/  CS2R R16, SRZ ;  /* 0x0000000000107805 */ /* 0x000fe4000001ff00 */
[----:B------:R-:W-:Y:S02]  /*0890*/  I2FP.F32.S32 R11, R6 ;  /* 0x00000006000b7245 */ /* 0x000fe40000201400 */
[----:B------:R-:W-:Y:S01]  /*08a0*/  I2FP.F32.S32 R6, R3 ;  /* 0x0000000300067245 */ /* 0x000fe20000201400 */
[----:B0-----:R-:W-:-:S02]  /*08b0*/  FFMA.FTZ R7, R7, R4, -0.5 ;  /* 0xbf00000007077423 */ /* 0x001fc40000010004 */
[----:B------:R-:W-:Y:S01]  /*08c0*/  FFMA.FTZ R11, R11, R4, -0.5 ;  /* 0xbf0000000b0b7423 */ /* 0x000fe20000010004 */
[----:B------:R-:W-:-:S03]  /*08d0*/  VIADD R4, R3, 0x1 ;  /* 0x0000000103047836 */ /* 0x000fc60000000000 */
[----:B------:R-:W0:Y:S02]  /*08e0*/  F2I.FTZ.CEIL.NTZ R3, R11 ;  /* 0x0000000b00037305 */ /* 0x000e24000021b100 */
[----:B------:R-:W-:Y:S01]  /*08f0*/  I2FP.F32.S32 R10, R4 ;  /* 0x00000004000a7245 */ /* 0x000fe20000201400 */
[----:B------:R-:W-:-:S04]  /*0900*/  FFMA.FTZ R4, R6, R5, -0.5 ;  /* 0xbf00000006047423 */ /* 0x000fc80000010005 */
[----:B------:R-:W-:Y:S01]  /*0910*/  FFMA.FTZ R10, R10, R5, -0.5 ;  /* 0xbf0000000a0a7423 */ /* 0x000fe20000010005 */
        /* <DEDUP_REMOVED lines=11> */
[----:B------:R-:W-:Y:S02]  /*09d0*/  LOP3.LUT R11, RZ, R5, RZ, 0x33, !PT ;  /* 0x00000005ff0b7212 */ /* 0x000fe400078e33ff */
[----:B------:R-:W-:Y:S02]  /*09e0*/  CS2R R16, SRZ ;  /* 0x0000000000107805 */ /* 0x000fe4000001ff00 */
[----:B------:R-:W-:-:S04]  /*09f0*/  IADD3 R11, -R11, -0x2, -R6 ;  /* 0xfffffffe0b0b7810 */ /* 0x000fc80007ffe906 */
[----:B------:R-:W-:-:S13]  /*0a00*/  ISETP.GE.U32.AND P1, PT, R11, 0x3, PT ;  /* 0x000000030b00780c */ /* 0x000fda0003f26070 */
.L_x_238:
        /* <DEDUP_REMOVED lines=12> */
[----:B------:R-:W-:Y:S02]  /*0ad0*/  SHF.R.S32.HI R27, RZ, 0x1f, R26 ;  /* 0x0000001fff1b7819 */ /* 0x000fe4000001141a */
[----:B------:R-:W-:Y:S01]  /*0ae0*/  SHF.R.S32.HI R23, RZ, 0x1f, R0 ;  /* 0x0000001fff177819 */ /* 0x000fe20000011400 */
[----:B------:R-:W-:Y:S01]  /*0af0*/  IMAD R7, R7, UR6, RZ ;  /* 0x0000000607077c24 */ /* 0x000fe2000f8e02ff */
[----:B------:R-:W-:Y:S01]  /*0b00*/  MOV R22, R0 ;  /* 0x0000000000167202 */ /* 0x000fe20000000f00 */
[C---:B------:R-:W-:Y:S01]  /*0b10*/  IMAD.WIDE.U32 R14, R2.reuse, UR6, R26 ;  /* 0x00000006020e7c25 */ /* 0x040fe2000f8e001a */
[----:B------:R-:W1:Y:S03]  /*0b20*/  LDC.64 R12, c[0x0][0x240] ;  /* 0x00009000ff0c7b82 */ /* 0x000e660000000a00 */
[----:B------:R-:W-:-:S04]  /*0b30*/  IMAD R7, R2, UR7, R7 ;  /* 0x0000000702077c24 */ /* 0x000fc8000f8e0207 */
[----:B------:R-:W-:Y:S01]  /*0b40*/  IMAD.IADD R11, R15, 0x1, R7 ;  /* 0x000000010f0b7824 */ /* 0x000fe200078e0207 */
        /* <DEDUP_REMOVED lines=11> */
[----:B------:R-:W-:-:S06]  /*0c00*/  LEA.HI.X R25, R20, R11, R21, 0x3, P0 ;  /* 0x0000000b14197211 */ /* 0x000fcc00000f1c15 */
[----:B------:R-:W2:Y:S01]  /*0c10*/  LDG.E.64 R24, desc[UR4][R24.64] ;  /* 0x0000000418187981 */ /* 0x000ea2000c1e1b00 */
[----:B------:R-:W-:Y:S01]  /*0c20*/  ISETP.NE.AND P0, PT, R4, 0x1, PT ;  /* 0x000000010400780c */ /* 0x000fe20003f05270 */
[----:B------:R-:W-:-:S05]  /*0c30*/  VIADD R20, R6, 0x1 ;  /* 0x0000000106147836 */ /* 0x000fca0000000000 */
[----:B------:R-:W-:Y:S01]  /*0c40*/  MOV R28, R20 ;  /* 0x00000014001c7202 */ /* 0x000fe20000000f00 */
[----:B--2---:R-:W-:-:S06]  /*0c50*/  DADD R16, R16, R24 ;  /* 0x0000000010107229 */ /* 0x004fcc0000000018 */
[----:B------:R-:W-:Y:S05]  /*0c60*/  @!P0 BRA `(.L_x_232) ;  /* 0x0000000000688947 */ /* 0x000fea0003800000 */
[----:B------:R-:W-:Y:S01]  /*0c70*/  ISETP.NE.AND P0, PT, R4, 0x2, PT ;  /* 0x000000020400780c */ /* 0x000fe20003f05270 */
[----:B------:R-:W-:Y:S01]  /*0c80*/  VIADD R28, R6, 0x2 ;  /* 0x00000002061c7836 */ /* 0x000fe20000000000 */
[----:B------:R-:W-:-:S03]  /*0c90*/  SHF.R.S32.HI R21, RZ, 0x1f, R20 ;  /* 0x0000001fff157819 */ /* 0x000fc60000011414 */
[----:B------:R-:W-:-:S04]  /*0ca0*/  IMAD.WIDE.U32 R20, R14, R18, R20 ;  /* 0x000000120e147225 */ /* 0x000fc800078e0014 */
[----:B------:R-:W-:-:S04]  /*0cb0*/  IMAD.IADD R21, R19, 0x1, R21 ;  /* 0x0000000113157824 */ /* 0x000fc800078e0215 */
[--C-:B------:R-:W-:Y:S01]  /*0cc0*/  @P0 SHF.R.S32.HI R29, RZ, 0x1f, R28.reuse ;  /* 0x0000001fff1d0819 */ /* 0x100fe2000001141c */
[----:B------:R-:W-:Y:S02]  /*0cd0*/  IMAD R21, R21, R12, RZ ;  /* 0x0000000c15157224 */ /* 0x000fe400078e02ff */
[----:B------:R-:W-:-:S04]  /*0ce0*/  @P0 IMAD.WIDE.U32 R14, R14, R18, R28 ;  /* 0x000000120e0e0225 */ /* 0x000fc800078e001c */
[C---:B------:R-:W-:Y:S01]  /*0cf0*/  IMAD R25, R20.reuse, R13, R21 ;  /* 0x0000000d14197224 */ /* 0x040fe200078e0215 */
[----:B------:R-:W-:Y:S01]  /*0d00*/  @P0 IADD3 R19, R19, R15, RZ ;  /* 0x0000000f13130210 */ /* 0x000fe20007ffe0ff */
[----:B------:R-:W-:-:S04]  /*0d10*/  IMAD.WIDE.U32 R20, R20, R12, R22 ;  /* 0x0000000c14147225 */ /* 0x000fc800078e0016 */
[----:B------:R-:W-:Y:S01]  /*0d20*/  @P0 IMAD R4, R19, R12, RZ ;  /* 0x0000000c13040224 */ /* 0x000fe200078e02ff */
[----:B------:R-:W-:Y:S01]  /*0d30*/  LEA R18, P2, R20, R10, 0x3 ;  /* 0x0000000a14127211 */ /* 0x000fe200078418ff */
[----:B------:R-:W-:Y:S02]  /*0d40*/  IMAD.IADD R25, R21, 0x1, R25 ;  /* 0x0000000115197824 */ /* 0x000fe400078e0219 */
[----:B------:R-:W-:-:S03]  /*0d50*/  @P0 IMAD.WIDE.U32 R22, R14, R12, R22 ;  /* 0x0000000c0e160225 */ /* 0x000fc600078e0016 */
[----:B------:R-:W-:Y:S01]  /*0d60*/  LEA.HI.X R19, R20, R11, R25, 0x3, P2 ;  /* 0x0000000b14137211 */ /* 0x000fe200010f1c19 */
[----:B------:R-:W-:Y:S01]  /*0d70*/  @P0 IMAD R13, R14, R13, R4 ;  /* 0x0000000d0e0d0224 */ /* 0x000fe200078e0204 */
[----:B------:R-:W-:-:S03]  /*0d80*/  @P0 LEA R10, P2, R22, R10, 0x3 ;  /* 0x0000000a160a0211 */ /* 0x000fc600078418ff */
[----:B------:R-:W-:Y:S01]  /*0d90*/  @P0 IMAD.IADD R4, R23, 0x1, R13 ;  /* 0x0000000117040824 */ /* 0x000fe200078e020d */
[----:B------:R-:W2:Y:S04]  /*0da0*/  LDG.E.64 R18, desc[UR4][R18.64] ;  /* 0x0000000412127981 */ /* 0x000ea8000c1e1b00 */
[----:B------:R-:W-:-:S06]  /*0db0*/  @P0 LEA.HI.X R11, R22, R11, R4, 0x3, P2 ;  /* 0x0000000b160b0211 */ /* 0x000fcc00010f1c04 */
[----:B------:R-:W3:Y:S01]  /*0dc0*/  @P0 LDG.E.64 R10, desc[UR4][R10.64] ;  /* 0x000000040a0a0981 */ /* 0x000ee2000c1e1b00 */
[----:B------:R-:W-:-:S05]  /*0dd0*/  IADD3 R4, R6, 0x3, RZ ;  /* 0x0000000306047810 */ /* 0x000fca0007ffe0ff */
[----:B------:R-:W-:Y:S01]  /*0de0*/  @P0 IMAD.MOV.U32 R28, RZ, RZ, R4 ;  /* 0x000000ffff1c0224 */ /* 0x000fe200078e0004 */
[----:B--2---:R-:W-:-:S08]  /*0df0*/  DADD R16, R16, R18 ;  /* 0x0000000010107229 */ /* 0x004fd00000000012 */
[----:B---3--:R-:W-:-:S11]  /*0e00*/  @P0 DADD R16, R16, R10 ;  /* 0x0000000010100229 */ /* 0x008fd6000000000a */
.L_x_232:
[----:B------:R-:W-:Y:S05]  /*0e10*/  BSYNC B2 ;  /* 0x0000000000027941 */ /* 0x000fea0003800000 */
.L_x_231:
[----:B------:R-:W-:Y:S05]  /*0e20*/  @!P1 BRA `(.L_x_230) ;  /* 0x0000000c00609947 */ /* 0x000fea0003800000 */
[----:B------:R-:W0:Y:S01]  /*0e30*/  LDC.64 R10, c[0x0][0x240] ;  /* 0x00009000ff0a7b82 */ /* 0x000e220000000a00 */
[----:B------:R-:W-:Y:S01]  /*0e40*/  IMAD.IADD R4, R5, 0x1, -R28 ;  /* 0x0000000105047824 */ /* 0x000fe200078e0a1c */
[----:B------:R-:W-:Y:S01]  /*0e50*/  SHF.R.S32.HI R13, RZ, 0x1f, R2 ;  /* 0x0000001fff0d7819 */ /* 0x000fe20000011402 */
[----:B------:R-:W-:Y:S01]  /*0e60*/  ULDC.64 UR6, c[0x0][0x220] ;  /* 0x0000880000067ab9 */ /* 0x000fe20000000a00 */
[----:B------:R-:W-:Y:S01]  /*0e70*/  SHF.R.S32.HI R27, RZ, 0x1f, R26 ;  /* 0x0000001fff1b7819 */ /* 0x000fe2000001141a */
[----:B------:R-:W-:Y:S01]  /*0e80*/  BSSY B2, `(.L_x_233) ;  /* 0x0000075000027945 */ /* 0x000fe20003800000 */
[----:B------:R-:W-:Y:S01]  /*0e90*/  ISETP.GT.AND P2, PT, R4, 0xc, PT ;  /* 0x0000000c0400780c */ /* 0x000fe20003f44270 */
[----:B------:R-:W-:Y:S01]  /*0ea0*/  IMAD R13, R13, UR6, RZ ;  /* 0x000000060d0d7c24 */ /* 0x000fe2000f8e02ff */
[----:B------:R-:W-:-:S03]  /*0eb0*/  PLOP3.LUT P0, PT, PT, PT, PT, 0x80, 0x0 ;  /* 0x000000000000781c */ /* 0x000fc60003f0f070 */
[C---:B------:R-:W-:Y:S02]  /*0ec0*/  IMAD R15, R2.reuse, UR7, R13 ;  /* 0x00000007020f7c24 */ /* 0x040fe4000f8e020d */
[----:B------:R-:W-:-:S04]  /*0ed0*/  IMAD.WIDE.U32 R12, R2, UR6, R26 ;  /* 0x00000006020c7c25 */ /* 0x000fc8000f8e001a */
[----:B------:R-:W-:Y:S01]  /*0ee0*/  IMAD.IADD R4, R15, 0x1, R13 ;  /* 0x000000010f047824 */ /* 0x000fe200078e020d */
[C---:B0-----:R-:W-:Y:S02]  /*0ef0*/  SHF.L.U64.HI R27, R10.reuse, 0x3, R11 ;  /* 0x000000030a1b7819 */ /* 0x041fe4000001020b */
[----:B------:R-:W-:Y:S01]  /*0f00*/  SHF.L.U32 R29, R10, 0x3, RZ ;  /* 0x000000030a1d7819 */ /* 0x000fe200000006ff */
[----:B------:R-:W-:Y:S06]  /*0f10*/  @!P2 BRA `(.L_x_234) ;  /* 0x0000000400aca947 */ /* 0x000fec0003800000 */
[----:B------:R-:W-:-:S13]  /*0f20*/  PLOP3.LUT P0, PT, PT, PT, PT, 0x8, 0x0 ;  /* 0x000000000000781c */ /* 0x000fda0003f0e170 */
.L_x_235:
[----:B------:R-:W-:Y:S01]  /*0f30*/  ULDC.64 UR6, c[0x0][0x228] ;  /* 0x00008a0000067ab9 */ /* 0x000fe20000000a00 */
[----:B------:R-:W-:Y:S01]  /*0f40*/  SHF.R.S32.HI R15, RZ, 0x1f, R28 ;  /* 0x0000001fff0f7819 */ /* 0x000fe2000001141c */
[----:B------:R-:W-:Y:S01]  /*0f50*/  IMAD R23, R4, UR6, RZ ;  /* 0x0000000604177c24 */ /* 0x000fe2000f8e02ff */
[----:B------:R-:W-:Y:S01]  /*0f60*/  SHF.R.S32.HI R19, RZ, 0x1f, R0 ;  /* 0x0000001fff137819 */ /* 0x000fe20000011400 */
[----:B------:R-:W-:Y:S01]  /*0f70*/  IMAD.MOV.U32 R14, RZ, RZ, R28 ;  /* 0x000000ffff0e7224 */ /* 0x000fe200078e001c */
[----:B------:R-:W-:Y:S01]  /*0f80*/  ULDC.64 UR8, c[0x0][0x210] ;  /* 0x0000840000087ab9 */ /* 0x000fe20000000a00 */
[C---:B------:R-:W-:Y:S02]  /*0f90*/  IMAD R23, R12.reuse, UR7, R23 ;  /* 0x000000070c177c24 */ /* 0x040fe4000f8e0217 */
[----:B------:R-:W-:-:S04]  /*0fa0*/  IMAD.WIDE.U32 R20, R12, UR6, R14 ;  /* 0x000000060c147c25 */ /* 0x000fc8000f8e000e */
[----:B------:R-:W-:Y:S01]  /*0fb0*/  IMAD.MOV.U32 R18, RZ, RZ, R0 ;  /* 0x000000ffff127224 */ /* 0x000fe200078e0000 */
[----:B------:R-:W-:-:S05]  /*0fc0*/  IADD3 R15, R21, R23, RZ ;  /* 0x00000017150f7210 */ /* 0x000fca0007ffe0ff */
[----:B------:R-:W-:-:S04]  /*0fd0*/  IMAD R15, R15, R10, RZ ;  /* 0x0000000a0f0f7224 */ /* 0x000fc800078e02ff */
[C---:B------:R-:W-:Y:S02]  /*0fe0*/  IMAD R15, R20.reuse, R11, R15 ;  /* 0x0000000b140f7224 */ /* 0x040fe400078e020f */
[----:B------:R-:W-:-:S04]  /*0ff0*/  IMAD.WIDE.U32 R20, R20, R10, R18 ;  /* 0x0000000a14147225 */ /* 0x000fc800078e0012 */
[----:B------:R-:W-:Y:S01]  /*1000*/  IMAD.IADD R15, R21, 0x1, R15 ;  /* 0x00000001150f7824 */ /* 0x000fe200078e020f */
[----:B------:R-:W-:-:S04]  /*1010*/  LEA R14, P2, R20, UR8, 0x3 ;  /* 0x00000008140e7c11 */ /* 0x000fc8000f8418ff */
[----:B------:R-:W-:-:S05]  /*1020*/  LEA.HI.X R15, R20, UR9, R15, 0x3, P2 ;  /* 0x00000009140f7c11 */ /* 0x000fca00090f1c0f */
[----:B------:R0:W2:Y:S02]  /*1030*/  LDG.E.64 R20, desc[UR4][R14.64] ;  /* 0x000000040e147981 */ /* 0x0000a4000c1e1b00 */
[----:B0-----:R-:W-:-:S04]  /*1040*/  IADD3 R14, P2, R14, R29, RZ ;  /* 0x0000001d0e0e7210 */ /* 0x001fc80007f5e0ff */
[----:B------:R-:W-:Y:S01]  /*1050*/  IADD3.X R15, R15, R27, RZ, P2, !PT ;  /* 0x0000001b0f0f7210 */ /* 0x000fe200017fe4ff */
[----:B--2---:R-:W-:-:S04]  /*1060*/  DADD R20, R20, R16 ;  /* 0x0000000014147229 */ /* 0x004fc80000000010 */
[----:B------:R-:W2:Y:S01]  /*1070*/  LDG.E.64 R16, desc[UR4][R14.64] ;  /* 0x000000040e107981 */ /* 0x000ea2000c1e1b00 */
[----:B------:R-:W-:-:S05]  /*1080*/  IADD3 R24, P2, R14, R29, RZ ;  /* 0x0000001d0e187210 */ /* 0x000fca0007f5e0ff */
[----:B------:R-:W-:Y:S01]  /*1090*/  IMAD.X R25, R15, 0x1, R27, P2 ;  /* 0x000000010f197824 */ /* 0x000fe200010e061b */
[----:B--2---:R-:W-:-:S04]  /*10a0*/  DADD R20, R20, R16 ;  /* 0x0000000014147229 */ /* 0x004fc80000000010 */
[----:B------:R0:W2:Y:S02]  /*10b0*/  LDG.E.64 R16, desc[UR4][R24.64] ;  /* 0x0000000418107981 */ /* 0x0000a4000c1e1b00 */
[----:B0-----:R-:W-:-:S05]  /*10c0*/  IADD3 R24, P2, R24, R29, RZ ;  /* 0x0000001d18187210 */ /* 0x001fca0007f5e0ff */
[----:B------:R-:W-:-:S05]  /*10d0*/  IMAD.X R25, R25, 0x1, R27, P2 ;  /* 0x0000000119197824 */ /* 0x000fca00010e061b */
[----:B------:R-:W3:Y:S01]  /*10e0*/  LDG.E.64 R14, desc[UR4][R24.64] ;  /* 0x00000004180e7981 */ /* 0x000ee2000c1e1b00 */
[----:B--2---:R-:W-:Y:S01]  /*10f0*/  DADD R16, R20, R16 ;  /* 0x0000000014107229 */ /* 0x004fe20000000010 */
[----:B------:R-:W-:-:S04]  /*1100*/  IADD3 R20, R28, 0x4, RZ ;  /* 0x000000041c147810 */ /* 0x000fc80007ffe0ff */
[----:B------:R-:W-:-:S03]  /*1110*/  SHF.R.S32.HI R21, RZ, 0x1f, R20 ;  /* 0x0000001fff157819 */ /* 0x000fc60000011414 */
[----:B------:R-:W-:-:S04]  /*1120*/  IMAD.WIDE.U32 R20, R12, UR6, R20 ;  /* 0x000000060c147c25 */ /* 0x000fc8000f8e0014 */
[----:B------:R-:W-:-:S04]  /*1130*/  IMAD.IADD R21, R23, 0x1, R21 ;  /* 0x0000000117157824 */ /* 0x000fc800078e0215 */
[----:B------:R-:W-:Y:S01]  /*1140*/  IMAD R21, R21, R10, RZ ;  /* 0x0000000a15157224 */ /* 0x000fe200078e02ff */
[----:B---3--:R-:W-:-:S03]  /*1150*/  DADD R14, R16, R14 ;  /* 0x00000000100e7229 */ /* 0x008fc6000000000e */
[C---:B------:R-:W-:Y:S02]  /*1160*/  IMAD R17, R20.reuse, R11, R21 ;  /* 0x0000000b14117224 */ /* 0x040fe400078e0215 */
[----:B------:R-:W-:-:S04]  /*1170*/  IMAD.WIDE.U32 R20, R20, R10, R18 ;  /* 0x0000000a14147225 */ /* 0x000fc800078e0012 */
[----:B------:R-:W-:Y:S01]  /*1180*/  IMAD.IADD R17, R21, 0x1, R17 ;  /* 0x0000000115117824 */ /* 0x000fe200078e0211 */
[----:B------:R-:W-:-:S04]  /*1190*/  LEA R16, P2, R20, UR8, 0x3 ;  /* 0x0000000814107c11 */ /* 0x000fc8000f8418ff */
[----:B------:R-:W-:-:S05]  /*11a0*/  LEA.HI.X R17, R20, UR9, R17, 0x3, P2 ;  /* 0x0000000914117c11 */ /* 0x000fca00090f1c11 */
[----:B------:R-:W2:Y:S01]  /*11b0*/  LDG.E.64 R20, desc[UR4][R16.64] ;  /* 0x0000000410147981 */ /* 0x000ea2000c1e1b00 */
[----:B------:R-:W-:-:S04]  /*11c0*/  IADD3 R24, P2, R16, R29, RZ ;  /* 0x0000001d10187210 */ /* 0x000fc80007f5e0ff */
[----:B------:R-:W-:Y:S01]  /*11d0*/  IADD3.X R25, R17, R27, RZ, P2, !PT ;  /* 0x0000001b11197210 */ /* 0x000fe200017fe4ff */
[----:B--2---:R-:W-:-:S04]  /*11e0*/  DADD R20, R14, R20 ;  /* 0x000000000e147229 */ /* 0x004fc80000000014 */
[----:B------:R0:W2:Y:S01]  /*11f0*/  LDG.E.64 R14, desc[UR4][R24.64] ;  /* 0x00000004180e7981 */ /* 0x0000a2000c1e1b00 */
[----:B------:R-:W-:-:S05]  /*1200*/  IADD3 R16, P2, R24, R29, RZ ;  /* 0x0000001d18107210 */ /* 0x000fca0007f5e0ff */
[----:B------:R-:W-:Y:S01]  /*1210*/  IMAD.X R17, R25, 0x1, R27, P2 ;  /* 0x0000000119117824 */ /* 0x000fe200010e061b */
[----:B0-----:R-:W-:-:S05]  /*1220*/  IADD3 R24, P2, R16, R29, RZ ;  /* 0x0000001d10187210 */ /* 0x001fca0007f5e0ff */
[----:B------:R-:W-:Y:S01]  /*1230*/  IMAD.X R25, R17, 0x1, R27, P2 ;  /* 0x0000000111197824 */ /* 0x000fe200010e061b */
[----:B--2---:R-:W-:Y:S01]  /*1240*/  DADD R14, R20, R14 ;  /* 0x00000000140e7229 */ /* 0x004fe2000000000e */
[----:B------:R-:W2:Y:S04]  /*1250*/  LDG.E.64 R20, desc[UR4][R16.64] ;  /* 0x0000000410147981 */ /* 0x000ea8000c1e1b00 */
[----:B------:R-:W3:Y:S03]  /*1260*/  LDG.E.64 R16, desc[UR4][R24.64] ;  /* 0x0000000418107981 */ /* 0x000ee6000c1e1b00 */
[----:B--2---:R-:W-:Y:S01]  /*1270*/  DADD R20, R14, R20 ;  /* 0x000000000e147229 */ /* 0x004fe20000000014 */
[----:B------:R-:W-:-:S04]  /*1280*/  IADD3 R14, R28, 0x8, RZ ;  /* 0x000000081c0e7810 */ /* 0x000fc80007ffe0ff */
[----:B------:R-:W-:-:S03]  /*1290*/  SHF.R.S32.HI R15, RZ, 0x1f, R14 ;  /* 0x0000001fff0f7819 */ /* 0x000fc6000001140e */
[----:B---3--:R-:W-:Y:S01]  /*12a0*/  DADD R16, R20, R16 ;  /* 0x0000000014107229 */ /* 0x008fe20000000010 */
        /* <DEDUP_REMOVED lines=16> */
[----:B------:R-:W-:-:S06]  /*13b0*/  IMAD.X R25, R21, 0x1, R27, P2 ;  /* 0x0000000115197824 */ /* 0x000fcc00010e061b */
[----:B------:R-:W3:Y:S01]  /*13c0*/  LDG.E.64 R24, desc[UR4][R24.64] ;  /* 0x0000000418187981 */ /* 0x000ee2000c1e1b00 */
[----:B--2---:R-:W-:-:S03]  /*13d0*/  DADD R16, R14, R16 ;  /* 0x000000000e107229 */ /* 0x004fc60000000010 */
[----:B------:R0:W2:Y:S02]  /*13e0*/  LDG.E.64 R14, desc[UR4][R20.64] ;  /* 0x00000004140e7981 */ /* 0x0000a4000c1e1b00 */
[----:B0-----:R-:W-:-:S04]  /*13f0*/  IADD3 R20, R28, 0xc, RZ ;  /* 0x0000000c1c147810 */ /* 0x001fc80007ffe0ff */
[----:B------:R-:W-:-:S03]  /*1400*/  SHF.R.S32.HI R21, RZ, 0x1f, R20 ;  /* 0x0000001fff157819 */ /* 0x000fc60000011414 */
[----:B------:R-:W-:-:S04]  /*1410*/  IMAD.WIDE.U32 R20, R12, UR6, R20 ;  /* 0x000000060c147c25 */ /* 0x000fc8000f8e0014 */
[----:B------:R-:W-:-:S04]  /*1420*/  IMAD.IADD R23, R23, 0x1, R21 ;  /* 0x0000000117177824 */ /* 0x000fc800078e0215 */
[----:B------:R-:W-:-:S04]  /*1430*/  IMAD R23, R23, R10, RZ ;  /* 0x0000000a17177224 */ /* 0x000fc800078e02ff */
[C---:B------:R-:W-:Y:S01]  /*1440*/  IMAD R23, R20.reuse, R11, R23 ;  /* 0x0000000b14177224 */ /* 0x040fe200078e0217 */
[----:B--2---:R-:W-:Y:S01]  /*1450*/  DADD R14, R16, R14 ;  /* 0x00000000100e7229 */ /* 0x004fe2000000000e */
[----:B------:R-:W-:-:S04]  /*1460*/  IMAD.WIDE.U32 R16, R20, R10, R18 ;  /* 0x0000000a14107225 */ /* 0x000fc800078e0012 */
[----:B------:R-:W-:Y:S01]  /*1470*/  IMAD.IADD R17, R17, 0x1, R23 ;  /* 0x0000000111117824 */ /* 0x000fe200078e0217 */
[----:B------:R-:W-:-:S04]  /*1480*/  LEA R20, P2, R16, UR8, 0x3 ;  /* 0x0000000810147c11 */ /* 0x000fc8000f8418ff */
[----:B------:R-:W-:Y:S02]  /*1490*/  LEA.HI.X R21, R16, UR9, R17, 0x3, P2 ;  /* 0x0000000910157c11 */ /* 0x000fe400090f1c11 */
[----:B------:R-:W-:-:S03]  /*14a0*/  IADD3 R18, P2, R20, R29, RZ ;  /* 0x0000001d14127210 */ /* 0x000fc60007f5e0ff */
[----:B------:R-:W2:Y:S01]  /*14b0*/  LDG.E.64 R22, desc[UR4][R20.64] ;  /* 0x0000000414167981 */ /* 0x000ea2000c1e1b00 */
[----:B------:R-:W-:Y:S02]  /*14c0*/  IADD3.X R19, R21, R27, RZ, P2, !PT ;  /* 0x0000001b15137210 */ /* 0x000fe400017fe4ff */
[-C--:B------:R-:W-:Y:S01]  /*14d0*/  IADD3 R16, P2, R18, R29.reuse, RZ ;  /* 0x0000001d12107210 */ /* 0x080fe20007f5e0ff */
[----:B---3--:R-:W-:Y:S02]  /*14e0*/  DADD R24, R14, R24 ;  /* 0x000000000e187229 */ /* 0x008fe40000000018 */
[----:B------:R-:W3:Y:S02]  /*14f0*/  LDG.E.64 R20, desc[UR4][R18.64] ;  /* 0x0000000412147981 */ /* 0x000ee4000c1e1b00 */
[----:B------:R-:W-:Y:S01]  /*1500*/  IMAD.X R17, R19, 0x1, R27, P2 ;  /* 0x0000000113117824 */ /* 0x000fe200010e061b */
[----:B------:R-:W-:-:S05]  /*1510*/  IADD3 R14, P2, R16, R29, RZ ;  /* 0x0000001d100e7210 */ /* 0x000fca0007f5e0ff */
[----:B------:R-:W-:Y:S01]  /*1520*/  IMAD.X R15, R17, 0x1, R27, P2 ;  /* 0x00000001110f7824 */ /* 0x000fe200010e061b */
[----:B------:R-:W4:Y:S05]  /*1530*/  LDG.E.64 R18, desc[UR4][R16.64] ;  /* 0x0000000410127981 */ /* 0x000f2a000c1e1b00 */
[----:B------:R-:W5:Y:S01]  /*1540*/  LDG.E.64 R14, desc[UR4][R14.64] ;  /* 0x000000040e0e7981 */ /* 0x000f62000c1e1b00 */
[----:B------:R-:W-:Y:S01]  /*1550*/  VIADD R28, R28, 0x10 ;  /* 0x000000101c1c7836 */ /* 0x000fe20000000000 */
[----:B--2---:R-:W-:-:S08]  /*1560*/  DADD R22, R24, R22 ;  /* 0x0000000018167229 */ /* 0x004fd00000000016 */
[----:B---3--:R-:W-:Y:S01]  /*1570*/  DADD R20, R22, R20 ;  /* 0x0000000016147229 */ /* 0x008fe20000000014 */
[----:B------:R-:W-:-:S04]  /*1580*/  IADD3 R23, R5, -0xc, RZ ;  /* 0xfffffff405177810 */ /* 0x000fc80007ffe0ff */
[----:B------:R-:W-:-:S03]  /*1590*/  ISETP.GE.AND P2, PT, R28, R23, PT ;  /* 0x000000171c00720c */ /* 0x000fc60003f46270 */
[----:B----4-:R-:W-:-:S08]  /*15a0*/  DADD R20, R20, R18 ;  /* 0x0000000014147229 */ /* 0x010fd00000000012 */
[----:B-----5:R-:W-:Y:S02]  /*15b0*/  DADD R16, R20, R14 ;  /* 0x0000000014107229 */ /* 0x020fe4000000000e */
[----:B------:R-:W-:Y:S09]  /*15c0*/  @!P2 BRA `(.L_x_235) ;  /* 0xfffffff80058a947 */ /* 0x000ff2000383ffff */
.L_x_234:
[----:B------:R-:W-:Y:S05]  /*15d0*/  BSYNC B2 ;  /* 0x0000000000027941 */ /* 0x000fea0003800000 */
.L_x_233:
        /* <DEDUP_REMOVED lines=8> */
[----:B------:R-:W-:Y:S02]  /*1660*/  ULDC.64 UR8, c[0x0][0x210] ;  /* 0x0000840000087ab9 */ /* 0x000fe40000000a00 */
[C---:B------:R-:W-:Y:S02]  /*1670*/  IMAD R23, R12.reuse, UR7, R23 ;  /* 0x000000070c177c24 */ /* 0x040fe4000f8e0217 */
[----:B------:R-:W-:Y:S01]  /*1680*/  IMAD.WIDE.U32 R18, R12, UR6, R14 ;  /* 0x000000060c127c25 */ /* 0x000fe2000f8e000e */
[----:B------:R-:W-:-:S03]  /*1690*/  SHF.R.S32.HI R15, RZ, 0x1f, R0 ;  /* 0x0000001fff0f7819 */ /* 0x000fc60000011400 */
[----:B------:R-:W-:Y:S02]  /*16a0*/  IMAD.IADD R19, R23, 0x1, R19 ;  /* 0x0000000117137824 */ /* 0x000fe400078e0213 */
[----:B------:R-:W-:Y:S02]  /*16b0*/  IMAD.MOV.U32 R14, RZ, RZ, R0 ;  /* 0x000000ffff0e7224 */ /* 0x000fe400078e0000 */
[----:B------:R-:W-:-:S04]  /*16c0*/  IMAD R19, R19, R10, RZ ;  /* 0x0000000a13137224 */ /* 0x000fc800078e02ff */
[C---:B------:R-:W-:Y:S02]  /*16d0*/  IMAD R21, R18.reuse, R11, R19 ;  /* 0x0000000b12157224 */ /* 0x040fe400078e0213 */
[----:B------:R-:W-:-:S05]  /*16e0*/  IMAD.WIDE.U32 R18, R18, R10, R14 ;  /* 0x0000000a12127225 */ /* 0x000fca00078e000e */
[----:B------:R-:W-:Y:S02]  /*16f0*/  IADD3 R19, R19, R21, RZ ;  /* 0x0000001513137210 */ /* 0x000fe40007ffe0ff */
[----:B------:R-:W-:-:S04]  /*1700*/  LEA R24, P0, R18, UR8, 0x3 ;  /* 0x0000000812187c11 */ /* 0x000fc8000f8018ff */
[----:B------:R-:W-:-:S05]  /*1710*/  LEA.HI.X R25, R18, UR9, R19, 0x3, P0 ;  /* 0x0000000912197c11 */ /* 0x000fca00080f1c13 */
[----:B------:R0:W2:Y:S01]  /*1720*/  LDG.E.64 R18, desc[UR4][R24.64] ;  /* 0x0000000418127981 */ /* 0x0000a2000c1e1b00 */
[----:B------:R-:W-:-:S05]  /*1730*/  IADD3 R20, P0, R24, R29, RZ ;  /* 0x0000001d18147210 */ /* 0x000fca0007f1e0ff */
[----:B------:R-:W-:Y:S01]  /*1740*/  IMAD.X R21, R25, 0x1, R27, P0 ;  /* 0x0000000119157824 */ /* 0x000fe200000e061b */
[----:B0-----:R-:W-:-:S04]  /*1750*/  IADD3 R24, P0, R20, R29, RZ ;  /* 0x0000001d14187210 */ /* 0x001fc80007f1e0ff */
[----:B------:R-:W-:Y:S01]  /*1760*/  IADD3.X R25, R21, R27, RZ, P0, !PT ;  /* 0x0000001b15197210 */ /* 0x000fe200007fe4ff */
[----:B--2---:R-:W-:Y:S01]  /*1770*/  DADD R18, R16, R18 ;  /* 0x0000000010127229 */ /* 0x004fe20000000012 */
[----:B------:R-:W2:Y:S04]  /*1780*/  LDG.E.64 R16, desc[UR4][R20.64] ;  /* 0x0000000414107981 */ /* 0x000ea8000c1e1b00 */
[----:B------:R-:W3:Y:S03]  /*1790*/  LDG.E.64 R20, desc[UR4][R24.64] ;  /* 0x0000000418147981 */ /* 0x000ee6000c1e1b00 */
[----:B--2---:R-:W-:Y:S01]  /*17a0*/  DADD R16, R18, R16 ;  /* 0x0000000012107229 */ /* 0x004fe20000000010 */
[----:B------:R-:W-:-:S05]  /*17b0*/  IADD3 R18, P0, R24, R29, RZ ;  /* 0x0000001d18127210 */ /* 0x000fca0007f1e0ff */
[----:B------:R-:W-:-:S06]  /*17c0*/  IMAD.X R19, R25, 0x1, R27, P0 ;  /* 0x0000000119137824 */ /* 0x000fcc00000e061b */
[----:B------:R-:W2:Y:S01]  /*17d0*/  LDG.E.64 R18, desc[UR4][R18.64] ;  /* 0x0000000412127981 */ /* 0x000ea2000c1e1b00 */
[----:B---3--:R-:W-:Y:S01]  /*17e0*/  DADD R20, R16, R20 ;  /* 0x0000000010147229 */ /* 0x008fe20000000014 */
[----:B------:R-:W-:-:S04]  /*17f0*/  IADD3 R16, R28, 0x4, RZ ;  /* 0x000000041c107810 */ /* 0x000fc80007ffe0ff */
        /* <DEDUP_REMOVED lines=9> */
[----:B------:R-:W-:-:S03]  /*1890*/  IADD3 R24, P0, R16, R29, RZ ;  /* 0x0000001d10187210 */ /* 0x000fc60007f1e0ff */
[----:B------:R2:W3:Y:S02]  /*18a0*/  LDG.E.64 R14, desc[UR4][R16.64] ;  /* 0x00000004100e7981 */ /* 0x0004e4000c1e1b00 */
[----:B------:R-:W-:Y:S01]  /*18b0*/  IMAD.X R25, R17, 0x1, R27, P0 ;  /* 0x0000000111197824 */ /* 0x000fe200000e061b */
[----:B--2---:R-:W-:Y:S01]  /*18c0*/  DADD R16, R20, R18 ;  /* 0x0000000014107229 */ /* 0x004fe20000000012 */
[----:B------:R-:W-:-:S03]  /*18d0*/  IADD3 R18, P0, R24, R29, RZ ;  /* 0x0000001d18127210 */ /* 0x000fc60007f1e0ff */
[----:B------:R-:W2:Y:S01]  /*18e0*/  LDG.E.64 R20, desc[UR4][R24.64] ;  /* 0x0000000418147981 */ /* 0x000ea2000c1e1b00 */
[----:B------:R-:W-:Y:S02]  /*18f0*/  IADD3.X R19, R25, R27, RZ, P0, !PT ;  /* 0x0000001b19137210 */ /* 0x000fe400007fe4ff */
[----:B------:R-:W-:-:S03]  /*1900*/  IADD3 R22, P0, R18, R29, RZ ;  /* 0x0000001d12167210 */ /* 0x000fc60007f1e0ff */
[----:B------:R-:W4:Y:S02]  /*1910*/  LDG.E.64 R24, desc[UR4][R18.64] ;  /* 0x0000000412187981 */ /* 0x000f24000c1e1b00 */
[----:B------:R-:W-:-:S06]  /*1920*/  IMAD.X R23, R19, 0x1, R27, P0 ;  /* 0x0000000113177824 */ /* 0x000fcc00000e061b */
[----:B------:R-:W5:Y:S01]  /*1930*/  LDG.E.64 R22, desc[UR4][R22.64] ;  /* 0x0000000416167981 */ /* 0x000f62000c1e1b00 */
[----:B---3--:R-:W-:Y:S01]  /*1940*/  DADD R14, R16, R14 ;  /* 0x00000000100e7229 */ /* 0x008fe2000000000e */
[----:B------:R-:W-:Y:S02]  /*1950*/  PLOP3.LUT P0, PT, PT, PT, PT, 0x8, 0x0 ;  /* 0x000000000000781c */ /* 0x000fe40003f0e170 */
[----:B------:R-:W-:-:S05]  /*1960*/  IADD3 R28, R28, 0x8, RZ ;  /* 0x000000081c1c7810 */ /* 0x000fca0007ffe0ff */
[----:B--2---:R-:W-:-:S08]  /*1970*/  DADD R14, R14, R20 ;  /* 0x000000000e0e7229 */ /* 0x004fd00000000014 */
[----:B----4-:R-:W-:-:S08]  /*1980*/  DADD R14, R14, R24 ;  /* 0x000000000e0e7229 */ /* 0x010fd00000000018 */
[----:B-----5:R-:W-:-:S11]  /*1990*/  DADD R16, R14, R22 ;  /* 0x000000000e107229 */ /* 0x020fd60000000016 */
.L_x_237:
[----:B------:R-:W-:Y:S05]  /*19a0*/  BSYNC B2 ;  /* 0x0000000000027941 */ /* 0x000fea0003800000 */
.L_x_236:
[----:B------:R-:W-:-:S13]  /*19b0*/  ISETP.LT.OR P0, PT, R28, R5, P0 ;  /* 0x000000051c00720c */ /* 0x000fda0000701670 */
[----:B------:R-:W-:Y:S05]  /*19c0*/  @!P0 BRA `(.L_x_230) ;  /* 0x0000000000788947 */ /* 0x000fea0003800000 */
[----:B------:R-:W-:Y:S01]  /*19d0*/  ULDC.64 UR6, c[0x0][0x228] ;  /* 0x00008a0000067ab9 */ /* 0x000fe20000000a00 */
[--C-:B------:R-:W-:Y:S01]  /*19e0*/  SHF.R.S32.HI R15, RZ, 0x1f, R28.reuse ;  /* 0x0000001fff0f7819 */ /* 0x100fe2000001141c */
[----:B------:R-:W-:Y:S02]  /*19f0*/  IMAD R13, R4, UR6, RZ ;  /* 0x00000006040d7c24 */ /* 0x000fe4000f8e02ff */
[----:B------:R-:W-:Y:S02]  /*1a00*/  IMAD.MOV.U32 R14, RZ, RZ, R28 ;  /* 0x000000ffff0e7224 */ /* 0x000fe400078e001c */
[C---:B------:R-:W-:Y:S02]  /*1a10*/  IMAD R13, R12.reuse, UR7, R13 ;  /* 0x000000070c0d7c24 */ /* 0x040fe4000f8e020d */
[----:B------:R-:W-:Y:S01]  /*1a20*/  IMAD.WIDE.U32 R14, R12, UR6, R14 ;  /* 0x000000060c0e7c25 */ /* 0x000fe2000f8e000e */
[----:B------:R-:W-:-:S03]  /*1a30*/  ULDC.64 UR6, c[0x0][0x210] ;  /* 0x0000840000067ab9 */ /* 0x000fc60000000a00 */
[--C-:B------:R-:W-:Y:S01]  /*1a40*/  IMAD.MOV.U32 R12, RZ, RZ, R0.reuse ;  /* 0x000000ffff0c7224 */ /* 0x100fe200078e0000 */
[----:B------:R-:W-:Y:S02]  /*1a50*/  IADD3 R15, R13, R15, RZ ;  /* 0x0000000f0d0f7210 */ /* 0x000fe40007ffe0ff */
[----:B------:R-:W-:-:S03]  /*1a60*/  SHF.R.S32.HI R13, RZ, 0x1f, R0 ;  /* 0x0000001fff0d7819 */ /* 0x000fc60000011400 */
[-C--:B------:R-:W-:Y:S02]  /*1a70*/  IMAD R15, R15, R10.reuse, RZ ;  /* 0x0000000a0f0f7224 */ /* 0x080fe400078e02ff */
[----:B------:R-:W-:-:S04]  /*1a80*/  IMAD.WIDE.U32 R12, R14, R10, R12 ;  /* 0x0000000a0e0c7225 */ /* 0x000fc800078e000c */
[----:B------:R-:W-:Y:S01]  /*1a90*/  IMAD R11, R14, R11, R15 ;  /* 0x0000000b0e0b7224 */ /* 0x000fe200078e020f */
[----:B------:R-:W-:-:S04]  /*1aa0*/  LEA R24, P0, R12, UR6, 0x3 ;  /* 0x000000060c187c11 */ /* 0x000fc8000f8018ff */
[----:B------:R-:W-:-:S04]  /*1ab0*/  IADD3 R11, R13, R11, RZ ;  /* 0x0000000b0d0b7210 */ /* 0x000fc80007ffe0ff */
[----:B------:R-:W-:Y:S02]  /*1ac0*/  LEA.HI.X R25, R12, UR7, R11, 0x3, P0 ;  /* 0x000000070c197c11 */ /* 0x000fe400080f1c0b */
[----:B------:R-:W-:-:S03]  /*1ad0*/  IADD3 R18, P0, R24, R29, RZ ;  /* 0x0000001d18127210 */ /* 0x000fc60007f1e0ff */
[----:B------:R-:W2:Y:S02]  /*1ae0*/  LDG.E.64 R10, desc[UR4][R24.64] ;  /* 0x00000004180a7981 */ /* 0x000ea4000c1e1b00 */
[----:B------:R-:W-:Y:S01]  /*1af0*/  IMAD.X R19, R25, 0x1, R27, P0 ;  /* 0x0000000119137824 */ /* 0x000fe200000e061b */
[----:B------:R-:W-:-:S04]  /*1b00*/  IADD3 R14, P0, R18, R29, RZ ;  /* 0x0000001d120e7210 */ /* 0x000fc80007f1e0ff */
[----:B------:R-:W3:Y:S01]  /*1b10*/  LDG.E.64 R12, desc[UR4][R18.64] ;  /* 0x00000004120c7981 */ /* 0x000ee2000c1e1b00 */
[----:B------:R-:W-:Y:S02]  /*1b20*/  IADD3.X R15, R19, R27, RZ, P0, !PT ;  /* 0x0000001b130f7210 */ /* 0x000fe400007fe4ff */
[----:B------:R-:W-:-:S03]  /*1b30*/  IADD3 R22, P0, R14, R29, RZ ;  /* 0x0000001d0e167210 */ /* 0x000fc60007f1e0ff */
[----:B------:R-:W4:Y:S02]  /*1b40*/  LDG.E.64 R20, desc[UR4][R14.64] ;  /* 0x000000040e147981 */ /* 0x000f24000c1e1b00 */
[----:B------:R-:W-:-:S06]  /*1b50*/  IMAD.X R23, R15, 0x1, R27, P0 ;  /* 0x000000010f177824 */ /* 0x000fcc00000e061b */
[----:B------:R-:W5:Y:S01]  /*1b60*/  LDG.E.64 R22, desc[UR4][R22.64] ;  /* 0x0000000416167981 */ /* 0x000f62000c1e1b00 */
[----:B--2---:R-:W-:-:S08]  /*1b70*/  DADD R10, R16, R10 ;  /* 0x00000000100a7229 */ /* 0x004fd0000000000a */
[----:B---3--:R-:W-:-:S08]  /*1b80*/  DADD R10, R10, R12 ;  /* 0x000000000a0a7229 */ /* 0x008fd0000000000c */
[----:B----4-:R-:W-:-:S08]  /*1b90*/  DADD R10, R10, R20 ;  /* 0x000000000a0a7229 */ /* 0x010fd00000000014 */
[----:B-----5:R-:W-:-:S11]  /*1ba0*/  DADD R16, R10, R22 ;  /* 0x000000000a107229 */ /* 0x020fd60000000016 */
.L_x_230:
[----:B------:R-:W-:Y:S05]  /*1bb0*/  BSYNC B0 ;  /* 0x0000000000007941 */ /* 0x000fea0003800000 */
.L_x_229:
[----:B------:R-:W-:-:S04]  /*1bc0*/  IADD3 R26, R26, 0x1, RZ ;  /* 0x000000011a1a7810 */ /* 0x000fc80007ffe0ff */
[----:B------:R-:W-:-:S13]  /*1bd0*/  ISETP.GE.AND P0, PT, R26, R3, PT ;  /* 0x000000031a00720c */ /* 0x000fda0003f06270 */
[----:B------:R-:W-:Y:S05]  /*1be0*/  @!P0 BRA `(.L_x_238) ;  /* 0xffffffec00888947 */ /* 0x000fea000383ffff */
.L_x_228:
[----:B------:R-:W-:Y:S05]  /*1bf0*/  BSYNC B1 ;  /* 0x0000000000017941 */ /* 0x000fea0003800000 */
.L_x_227:
[----:B------:R-:W-:Y:S02]  /*1c00*/  ULDC.64 UR6, c[0x0][0x218] ;  /* 0x0000860000067ab9 */ /* 0x000fe40000000a00 */
[----:B------:R-:W-:-:S04]  /*1c10*/  LEA R2, P0, R8, UR6, 0x3 ;  /* 0x0000000608027c11 */ /* 0x000fc8000f8018ff */
[----:B------:R-:W-:-:S05]  /*1c20*/  LEA.HI.X R3, R8, UR7, R9, 0x3, P0 ;  /* 0x0000000708037c11 */ /* 0x000fca00080f1c09 */
[----:B------:R-:W-:Y:S01]  /*1c30*/  STG.E.64 desc[UR4][R2.64], R16 ;  /* 0x0000001002007986 */ /* 0x000fe2000c101b04 */
[----:B------:R-:W-:Y:S05]  /*1c40*/  EXIT ;  /* 0x000000000000794d */ /* 0x000fea0003800000 */
        .weak           $__internal_19_$__cuda_sm20_div_u64
        .type           $__internal_19_$__cuda_sm20_div_u64,@function
        .size           $__internal_19_$__cuda_sm20_div_u64,(.L_x_648 - $__internal_19_$__cuda_sm20_div_u64)
$__internal_19_$__cuda_sm20_div_u64:
        /* <DEDUP_REMOVED lines=44> */
[----:B------:R-:W-:-:S03]  /*1f10*/  IMAD R7, R17, R11, R7 ;  /* 0x0000000b11077224 */ /* 0x000fc600078e0207 */
[-C--:B------:R-:W-:Y:S01]  /*1f20*/  ISETP.GE.U32.AND P0, PT, R13, R12.reuse, PT ;  /* 0x0000000c0d00720c */ /* 0x080fe20003f06070 */
[----:B------:R-:W-:-:S05]  /*1f30*/  IMAD R7, R15, R12, R7 ;  /* 0x0000000c0f077224 */ /* 0x000fca00078e0207 */
[----:B------:R-:W-:Y:S02]  /*1f40*/  IADD3.X R18, ~R7, R14, RZ, P1, !PT ;  /* 0x0000000e07127210 */ /* 0x000fe40000ffe5ff */
[----:B------:R-:W-:Y:S02]  /*1f50*/  IADD3 R7, P2, -R12, R13, RZ ;  /* 0x0000000d0c077210 */ /* 0x000fe40007f5e1ff */
[----:B------:R-:W-:Y:S02]  /*1f60*/  IADD3 R6, P1, R17, 0x1, RZ ;  /* 0x0000000111067810 */ /* 0x000fe40007f3e0ff */
[C---:B------:R-:W-:Y:S01]  /*1f70*/  ISETP.GE.U32.AND.EX P0, PT, R18.reuse, R11, PT, P0 ;  /* 0x0000000b1200720c */ /* 0x040fe20003f06100 */
[----:B------:R-:W-:Y:S01]  /*1f80*/  IMAD.X R16, R18, 0x1, ~R11, P2 ;  /* 0x0000000112107824 */ /* 0x000fe200010e0e0b */
[----:B------:R-:W-:Y:S02]  /*1f90*/  IADD3.X R14, RZ, R15, RZ, P1, !PT ;  /* 0x0000000fff0e7210 */ /* 0x000fe40000ffe4ff */
[----:B------:R-:W-:-:S02]  /*1fa0*/  SEL R17, R6, R17, P0 ;  /* 0x0000001106117207 */ /* 0x000fc40000000000 */
[----:B------:R-:W-:Y:S02]  /*1fb0*/  SEL R7, R7, R13, P0 ;  /* 0x0000000d07077207 */ /* 0x000fe40000000000 */
        /* <DEDUP_REMOVED lines=13> */
[----:B------:R-:W-:Y:S06]  /*2090*/  RET.REL.NODEC R10 `(_ZN2at6native53_GLOBAL__N__3bfe7fd5_20_UpSampleNearest2d_cu_198c5ce242upsample_nearest2d_backward_nhwc_out_frameIddXadL_ZNS0_46nearest_neighbor_exact_bw_compute_source_indexEfiiEEEEvPKT_PS3_mmmmmffm) ;  /* 0xffffffdc0ad87950 */ /* 0x000fec0003c3ffff */
.L_x_239:
        /* <DEDUP_REMOVED lines=14> */
.L_x_648:


//--------------------- .text._ZN2at6native53_GLOBAL__N__3bfe7fd5_20_UpSampleNearest2d_cu_198c5ce237upsample_nearest2d_backward_out_frameIhlXadL_ZNS0_40nearest_neighbor_bw_compute_source_indexEfiiEEEEvPKT_mmmmmmPS3_ff --------------------------
	.section	.text._ZN2at6native53_GLOBAL__N__3bfe7fd5_20_UpSampleNearest2d_cu_198c5ce237upsample_nearest2d_backward_out_frameIhlXadL_ZNS0_40nearest_neighbor_bw_compute_source_indexEfiiEEEEvPKT_mmmmmmPS3_ff,"ax",@progbits
	.align	128
.text._ZN2at6native53_GLOBAL__N__3bfe7fd5_20_UpSampleNearest2d_cu_198c5ce237upsample_nearest2d_backward_out_frameIhlXadL_ZNS0_40nearest_neighbor_bw_compute_source_indexEfiiEEEEvPKT_mmmmmmPS3_ff:
        .type           _ZN2at6native53_GLOBAL__N__3bfe7fd5_20_UpSampleNearest2d_cu_198c5ce237upsample_nearest2d_backward_out_frameIhlXadL_ZNS0_40nearest_neighbor_bw_compute_source_indexEfiiEEEEvPKT_mmmmmmPS3_ff,@function
        .size           _ZN2at6native53_GLOBAL__N__3bfe7fd5_20_UpSampleNearest2d_cu_198c5ce237upsample_nearest2d_backward_out_frameIhlXadL_ZNS0_40nearest_neighbor_bw_compute_source_indexEfiiEEEEvPKT_mmmmmmPS3_ff,(.L_x_650 - _ZN2at6native53_GLOBAL__N__3bfe7fd5_20_UpSampleNearest2d_cu_198c5ce237upsample_nearest2d_backward_out_frameIhlXadL_ZNS0_40nearest_neighbor_bw_compute_source_indexEfiiEEEEvPKT_mmmmmmPS3_ff)
        .other          _ZN2at6native53_GLOBAL__N__3bfe7fd5_20_UpSampleNearest2d_cu_198c5ce237upsample_nearest2d_backward_out_frameIhlXadL_ZNS0_40nearest_neighbor_bw_compute_source_indexEfiiEEEEvPKT_mmmmmmPS3_ff,@"STO_CUDA_ENTRY STV_DEFAULT"
_ZN2at6native53_GLOBAL__N__3bfe7fd5_20_UpSampleNearest2d_cu_198c5ce237upsample_nearest2d_backward_out_frameIhlXadL_ZNS0_40nearest_neighbor_bw_compute_source_indexEfiiEEEEvPKT_mmmmmmPS3_ff:
        /* <DEDUP_REMOVED lines=29> */
[----:B------:R-:W-:Y:S05]  /*01d0*/  CALL.REL.NOINC `($__internal_20_$__cuda_sm20_div_s64) ;  /* 0x00000014006c7944 */ /* 0x000fea0003c00000 */
[----:B------:R-:W-:Y:S02]  /*01e0*/  IMAD.MOV.U32 R4, RZ, RZ, R6 ;  /* 0x000000ffff047224 */ /* 0x000fe400078e0006 */
[----:B------:R-:W-:Y:S01]  /*01f0*/  IMAD.MOV.U32 R5, RZ, RZ, R7 ;  /* 0x000000ffff057224 */ /* 0x000fe200078e0007 */
[----:B------:R-:W-:Y:S06]  /*0200*/  BRA `(.L_x_242) ;  /* 0x00000000004c7947 */ /* 0x000fec0003800000 */
.L_x_241:
        /* <DEDUP_REMOVED lines=19> */
.L_x_242:
[----:B------:R-:W-:Y:S05]  /*0340*/  BSYNC B0 ;  /* 0x0000000000007941 */ /* 0x000fea0003800000 */
.L_x_240:
        /* <DEDUP_REMOVED lines=10> */
[----:B------:R-:W-:Y:S05]  /*03f0*/  CALL.REL.NOINC `($__internal_22_$__cuda_sm20_rem_u64) ;  /* 0x0000001c00487944 */ /* 0x000fea0003c00000 */
[----:B------:R-:W-:Y:S01]  /*0400*/  IMAD.MOV.U32 R0, RZ, RZ, R4 ;  /* 0x000000ffff007224 */ /* 0x000fe200078e0004 */
[----:B------:R-:W-:Y:S06]  /*0410*/  BRA `(.L_x_245) ;  /* 0x0000000000487947 */ /* 0x000fec0003800000 */
.L_x_244:
        /* <DEDUP_REMOVED lines=18> */
.L_x_245:
[----:B------:R-:W-:Y:S05]  /*0540*/  BSYNC B0 ;  /* 0x0000000000007941 */ /* 0x000fea0003800000 */
.L_x_243:
[----:B------:R-:W-:Y:S01]  /*0550*/  ULDC UR4, c[0x0][0x244] ;  /* 0x0000910000047ab9 */ /* 0x000fe20000000800 */
[----:B------:R-:W-:Y:S01]  /*0560*/  BSSY B0, `(.L_x_246) ;  /* 0x0000022000007945 */ /* 0x000fe20003800000 */
[----:B------:R-:W-:-:S04]  /*0570*/  LOP3.LUT R4, R3, UR4, RZ, 0xfc, !PT ;  /* 0x0000000403047c12 */ /* 0x000fc8000f8efcff */
[----:B------:R-:W-:-:S13]  /*0580*/  ISETP.NE.U32.AND P0, PT, R4, RZ, PT ;  /* 0x000000ff0400720c */ /* 0x000fda0003f05070 */
[----:B------:R-:W-:Y:S05]  /*0590*/  @!P0 BRA `(.L_x_247) ;  /* 0x0000000000208947 */ /* 0x000fea0003800000 */
[----:B------:R-:W-:-:S07]  /*05a0*/  MOV R6, 0x5c0 ;  /* 0x000005c000067802 */ /* 0x000fce0000000f00 */
[----:B------:R-:W-:Y:S05]  /*05b0*/  CALL.REL.NOINC `($__internal_21_$__cuda_sm20_div_u64) ;  /* 0x0000001400c47944 */ /* 0x000fea0003c00000 */
[--C-:B------:R-:W-:Y:S01]  /*05c0*/  IMAD.MOV R5, RZ, RZ, -R4.reuse ;  /* 0x000000ffff057224 */ /* 0x100fe200078e0a04 */
[----:B------:R-:W-:Y:S01]  /*05d0*/  ULDC UR4, c[0x0][0x240] ;  /* 0x0000900000047ab9 */ /* 0x000fe20000000800 */
[----:B------:R-:W-:Y:S01]  /*05e0*/  IMAD.MOV.U32 R6, RZ, RZ, R4 ;  /* 0x000000ffff067224 */ /* 0x000fe200078e0004 */
[----:B------:R-:W-:Y:S01]  /*05f0*/  MOV R7, R9 ;  /* 0x0000000900077202 */ /* 0x000fe20000000f00 */
[----:B------:R-:W-:Y:S01]  /*0600*/  IMAD R5, R5, UR4, R2 ;  /* 0x0000000405057c24 */ /* 0x000fe2000f8e0202 */
[----:B------:R-:W-:Y:S06]  /*0610*/  BRA `(.L_x_248) ;  /* 0x0000000000587947 */ /* 0x000fec0003800000 */
.L_x_247:
        /* <DEDUP_REMOVED lines=9> */
[----:B------:R-:W-:-:S04]  /*06b0*/  IMAD.HI.U32 R5, R5, R7, R4 ;  /* 0x0000000705057227 */ /* 0x000fc800078e0004 */
[----:B------:R-:W-:Y:S02]  /*06c0*/  IMAD.MOV.U32 R7, RZ, RZ, RZ ;  /* 0x000000ffff077224 */ /* 0x000fe400078e00ff */
        /* <DEDUP_REMOVED lines=9> */
[----:B------:R-:W-:-:S05]  /*0760*/  IADD3 R5, -R6, RZ, RZ ;  /* 0x000000ff06057210 */ /* 0x000fca0007ffe1ff */
[----:B------:R-:W-:-:S07]  /*0770*/  IMAD R5, R5, UR4, R2 ;  /* 0x0000000405057c24 */ /* 0x000fce000f8e0202 */
.L_x_248:
[----:B------:R-:W-:Y:S05]  /*0780*/  BSYNC B0 ;  /* 0x0000000000007941 */ /* 0x000fea0003800000 */
.L_x_246:
        /* <DEDUP_REMOVED lines=10> */
[----:B------:R-:W-:Y:S05]  /*0830*/  CALL.REL.NOINC `($__internal_22_$__cuda_sm20_rem_u64) ;  /* 0x0000001800387944 */ /* 0x000fea0003c00000 */
[----:B------:R-:W-:Y:S05]  /*0840*/  BRA `(.L_x_251) ;  /* 0x0000000000487947 */ /* 0x000fea0003800000 */
.L_x_250:
        /* <DEDUP_REMOVED lines=16> */
[----:B------:R-:W-:Y:S01]  /*0950*/  @P0 VIADD R4, R4, -UR4 ;  /* 0x8000000404040c36 */ /* 0x000fe20008000000 */
[----:B------:R-:W-:-:S07]  /*0960*/  @!P1 LOP3.LUT R4, RZ, UR4, RZ, 0x33, !PT ;  /* 0x00000004ff049c12 */ /* 0x000fce000f8e33ff */
.L_x_251:
[----:B------:R-:W-:Y:S05]  /*0970*/  BSYNC B0 ;  /* 0x0000000000007941 */ /* 0x000fea0003800000 */
.L_x_249:
[----:B------:R-:W-:Y:S01]  /*0980*/  I2FP.F32.S32 R6, R5 ;  /* 0x0000000500067245 */ /* 0x000fe20000201400 */
[----:B------:R-:W-:Y:S01]  /*0990*/  VIADD R5, R5, 0x1 ;  /* 0x0000000105057836 */ /* 0x000fe20000000000 */
[----:B------:R-:W-:Y:S01]  /*09a0*/  ULDC.64 UR4, c[0x0][0x250] ;  /* 0x0000940000047ab9 */ /* 0x000fe20000000a00 */
[----:B------:R-:W-:Y:S02]  /*09b0*/  ULDC.64 UR10, c[0x0][0x218] ;  /* 0x00008600000a7ab9 */ /* 0x000fe40000000a00 */
[----:B------:R-:W-:Y:S01]  /*09c0*/  FMUL.FTZ R6, R6, UR5 ;  /* 0x0000000506067c20 */ /* 0x000fe20008410000 */
[----:B------:R-:W-:Y:S02]  /*09d0*/  I2FP.F32.S32 R5, R5 ;  /* 0x0000000500057245 */ /* 0x000fe40000201400 */
[----:B------:R-:W-:Y:S01]  /*09e0*/  ISETP.NE.U32.AND P0, PT, RZ, UR10, PT ;  /* 0x0000000aff007c0c */ /* 0x000fe2000bf05070 */
[----:B------:R0:W1:Y:S02]  /*09f0*/  F2I.FTZ.CEIL.NTZ R12, R6 ;  /* 0x00000006000c7305 */ /* 0x000064000021b100 */
[----:B------:R-:W-:Y:S01]  /*0a00*/  FMUL.FTZ R7, R5, UR5 ;  /* 0x0000000505077c20 */ /* 0x000fe20008410000 */
[----:B------:R-:W-:-:S02]  /*0a10*/  I2FP.F32.S32 R5, R4 ;  /* 0x0000000400057245 */ /* 0x000fc40000201400 */
[----:B------:R-:W-:Y:S02]  /*0a20*/  IADD3 R4, R4, 0x1, RZ ;  /* 0x0000000104047810 */ /* 0x000fe40007ffe0ff */
[----:B------:R-:W-:Y:S01]  /*0a30*/  ISETP.NE.AND.EX P0, PT, RZ, UR11, PT, P0 ;  /* 0x0000000bff007c0c */ /* 0x000fe2000bf05300 */
[----:B------:R-:W2:Y:S01]  /*0a40*/  F2I.FTZ.CEIL.NTZ R7, R7 ;  /* 0x0000000700077305 */ /* 0x000ea2000021b100 */
[----:B------:R-:W-:Y:S01]  /*0a50*/  I2FP.F32.S32 R4, R4 ;  /* 0x0000000400047245 */ /* 0x000fe20000201400 */
[----:B------:R-:W-:-:S04]  /*0a60*/  FMUL.FTZ R5, R5, UR4 ;  /* 0x0000000405057c20 */ /* 0x000fc80008410000 */
[----:B0-----:R-:W-:Y:S01]  /*0a70*/  FMUL.FTZ R6, R4, UR4 ;  /* 0x0000000404067c20 */ /* 0x001fe20008410000 */
[----:B------:R-:W-:Y:S01]  /*0a80*/  ULDC UR4, c[0x0][0x230] ;  /* 0x00008c0000047ab9 */ /* 0x000fe20000000800 */
[----:B------:R-:W0:Y:S01]  /*0a90*/  F2I.FTZ.CEIL.NTZ R5, R5 ;  /* 0x0000000500057305 */ /* 0x000e22000021b100 */
[----:B-1----:R-:W-:Y:S02]  /*0aa0*/  VIMNMX R12, R12, UR4, PT ;  /* 0x000000040c0c7c48 */ /* 0x002fe4000bfe0100 */
[----:B--2---:R-:W-:-:S05]  /*0ab0*/  VIMNMX R4, R7, UR4, PT ;  /* 0x0000000407047c48 */ /* 0x004fca000bfe0100 */
[----:B------:R-:W1:Y:S01]  /*0ac0*/  F2I.FTZ.CEIL.NTZ R6, R6 ;  /* 0x0000000600067305 */ /* 0x000e62000021b100 */
[----:B------:R-:W-:Y:S05]  /*0ad0*/  @!P0 EXIT ;  /* 0x000000000000894d */ /* 0x000fea0003800000 */
[----:B------:R-:W-:Y:S01]  /*0ae0*/  LOP3.LUT R7, RZ, R4, RZ, 0x33, !PT ;  /* 0x00000004ff077212 */ /* 0x000fe200078e33ff */
[----:B------:R-:W-:Y:S01]  /*0af0*/  ULDC UR4, c[0x0][0x228] ;  /* 0x00008a0000047ab9 */ /* 0x000fe20000000800 */
[----:B------:R-:W-:Y:S01]  /*0b00*/  ULDC.64 UR10, c[0x0][0x208] ;  /* 0x00008200000a7ab9 */ /* 0x000fe20000000a00 */
[----:B0-----:R-:W-:Y:S02]  /*0b10*/  VIMNMX R5, R5, UR4, PT ;  /* 0x0000000405057c48 */ /* 0x001fe4000bfe0100 */
[--C-:B------:R-:W-:Y:S02]  /*0b20*/  IADD3 R7, -R7, -0x2, -R12.reuse ;  /* 0xfffffffe07077810 */ /* 0x100fe40007ffe90c */
[----:B-1----:R-:W-:Y:S01]  /*0b30*/  VIMNMX R6, R6, UR4, PT ;  /* 0x0000000406067c48 */ /* 0x002fe2000bfe0100 */
[----:B------:R-:W-:Y:S01]  /*0b40*/  UMOV UR4, URZ ;  /* 0x0000003f00047c82 */ /* 0x000fe20008000000 */
[----:B------:R-:W-:Y:S01]  /*0b50*/  ISETP.GE.U32.AND P1, PT, R7, 0x3, PT ;  /* 0x000000030700780c */ /* 0x000fe20003f26070 */
[----:B------:R-:W-:-:S05]  /*0b60*/  IMAD.IADD R7, R4, 0x1, -R12 ;  /* 0x0000000104077824 */ /* 0x000fca00078e0a0c */
[----:B------:R-:W-:-:S07]  /*0b70*/  LOP3.LUT R7, R7, 0x3, RZ, 0xc0, !PT ;  /* 0x0000000307077812 */ /* 0x000fce00078ec0ff */
.L_x_264:
[----:B------:R-:W-:Y:S01]  /*0b80*/  ISETP.GE.AND P0, PT, R5, R6, PT ;  /* 0x000000060500720c */ /* 0x000fe20003f06270 */
[----:B------:R-:W-:Y:S01]  /*0b90*/  BSSY B1, `(.L_x_252) ;  /* 0x00000b0000017945 */ /* 0x000fe20003800000 */
[----:B------:R-:W-:-:S11]  /*0ba0*/  IMAD.MOV.U32 R20, RZ, RZ, RZ ;  /* 0x000000ffff147224 */ /* 0x000fd600078e00ff */
[----:B------:R-:W-:Y:S05]  /*0bb0*/  @P0 BRA `(.L_x_253) ;  /* 0x0000000800b40947 */ /* 0x000fea0003800000 */
[----:B------:R-:W-:Y:S01]  /*0bc0*/  IMAD.MOV.U32 R20, RZ, RZ, RZ ;  /* 0x000000ffff147224 */ /* 0x000fe200078e00ff */
[----:B------:R-:W-:-:S07]  /*0bd0*/  MOV R10, R5 ;  /* 0x00000005000a7202 */ /* 0x000fce0000000f00 */
.L_x_263:
        /* <DEDUP_REMOVED lines=17> */
[----:B------:R-:W-:-:S04]  /*0cf0*/  IMAD R15, R15, UR4, R18 ;  /* 0x000000040f0f7c24 */ /* 0x000fc8000f8e0212 */
[----:B------:R-:W-:Y:S02]  /*0d00*/  IMAD.IADD R9, R9, 0x1, R15 ;  /* 0x0000000109097824 */ /* 0x000fe400078e020f */
[----:B------:R-:W-:-:S04]  /*0d10*/  IMAD.WIDE.U32 R14, R8, UR12, R10 ;  /* 0x0000000c080e7c25 */ /* 0x000fc8000f8e000a */
[----:B------:R-:W-:-:S04]  /*0d20*/  IMAD R9, R9, UR12, RZ ;  /* 0x0000000c09097c24 */ /* 0x000fc8000f8e02ff */
[----:B------:R-:W-:Y:S01]  /*0d30*/  IMAD R9, R8, UR13, R9 ;  /* 0x0000000d08097c24 */ /* 0x000fe2000f8e0209 */
[----:B------:R-:W-:-:S04]  /*0d40*/  ULDC.64 UR12, c[0x0][0x210] ;  /* 0x00008400000c7ab9 */ /* 0x000fc80000000a00 */
[----:B------:R-:W-:Y:S01]  /*0d50*/  IADD3 R11, R15, R9, RZ ;  /* 0x000000090f0b7210 */ /* 0x000fe20007ffe0ff */
        /* <DEDUP_REMOVED lines=13> */
[C---:B------:R-:W-:Y:S01]  /*0e30*/  IADD3 R14, R12.reuse, 0x3, RZ ;  /* 0x000000030c0e7810 */ /* 0x040fe20007ffe0ff */
[----:B------:R-:W-:-:S04]  /*0e40*/  VIADD R11, R12, 0x2 ;  /* 0x000000020c0b7836 */ /* 0x000fc80000000000 */
[----:B------:R-:W-:Y:S02]  /*0e50*/  @P0 IMAD.MOV.U32 R11, RZ, RZ, R14 ;  /* 0x000000ffff0b0224 */ /* 0x000fe400078e000e */
[----:B--2---:R-:W-:-:S04]  /*0e60*/  IMAD.IADD R20, R15, 0x1, R20 ;  /* 0x000000010f147824 */ /* 0x004fc800078e0214 */
[----:B---3--:R-:W-:-:S07]  /*0e70*/  @P0 IMAD.IADD R20, R19, 0x1, R20 ;  /* 0x0000000113140824 */ /* 0x008fce00078e0214 */
.L_x_257:
[----:B------:R-:W-:Y:S05]  /*0e80*/  BSYNC B2 ;  /* 0x0000000000027941 */ /* 0x000fea0003800000 */
.L_x_256:
[----:B------:R-:W-:Y:S05]  /*0e90*/  @!P1 BRA `(.L_x_255) ;  /* 0x0000000400ec9947 */ /* 0x000fea0003800000 */
[----:B------:R-:W0:Y:S01]  /*0ea0*/  LDC.64 R14, c[0x0][0x220] ;  /* 0x00008800ff0e7b82 */ /* 0x000e220000000a00 */
[----:B------:R-:W-:Y:S01]  /*0eb0*/  USHF.R.S32.HI UR5, URZ, 0x1f, UR4 ;  /* 0x0000001f3f057899 */ /* 0x000fe20008011404 */
[----:B------:R-:W-:Y:S01]  /*0ec0*/  MOV R16, R0 ;  /* 0x0000000000107202 */ /* 0x000fe20000000f00 */
        /* <DEDUP_REMOVED lines=9> */
[--C-:B------:R-:W-:Y:S01]  /*0f60*/  SHF.R.S32.HI R15, RZ, 0x1f, R10.reuse ;  /* 0x0000001fff0f7819 */ /* 0x100fe2000001140a */
[----:B------:R-:W-:Y:S02]  /*0f70*/  IMAD.MOV.U32 R14, RZ, RZ, R10 ;  /* 0x000000ffff0e7224 */ /* 0x000fe400078e000a */
[----:B------:R-:W-:Y:S02]  /*0f80*/  IMAD R9, R9, UR12, RZ ;  /* 0x0000000c09097c24 */ /* 0x000fe4000f8e02ff */
[----:B------:R-:W-:-:S04]  /*0f90*/  IMAD.WIDE.U32 R14, R8, UR12, R14 ;  /* 0x0000000c080e7c25 */ /* 0x000fc8000f8e000e */
[----:B------:R-:W-:-:S05]  /*0fa0*/  IMAD R9, R8, UR13, R9 ;  /* 0x0000000d08097c24 */ /* 0x000fca000f8e0209 */
[----:B------:R-:W-:Y:S01]  /*0fb0*/  IADD3 R9, R9, R15, RZ ;  /* 0x0000000f09097210 */ /* 0x000fe20007ffe0ff */
[----:B------:R-:W-:Y:S06]  /*0fc0*/  @!P2 BRA `(.L_x_259) ;  /* 0x0000000000d4a947 */ /* 0x000fec0003800000 */
[----:B------:R-:W-:Y:S01]  /*0fd0*/  PLOP3.LUT P0, PT, PT, PT, PT, 0x8, 0x0 ;  /* 0x000000000000781c */ /* 0x000fe20003f0e170 */
[----:B------:R-:W-:-:S12]  /*0fe0*/  VIADD R8, R4, 0xfffffff4 ;  /* 0xfffffff404087836 */ /* 0x000fd80000000000 */
.L_x_260:
[--C-:B------:R-:W-:Y:S01]  /*0ff0*/  SHF.R.S32.HI R17, RZ, 0x1f, R11.reuse ;  /* 0x0000001fff117819 */ /* 0x100fe2000001140b */
[----:B------:R-:W-:Y:S01]  /*1000*/  IMAD.MOV.U32 R16, RZ, RZ, R11 ;  /* 0x000000ffff107224 */ /* 0x000fe200078e000b */
[----:B------:R-:W-:Y:S01]  /*1010*/  ULDC.64 UR12, c[0x0][0x230] ;  /* 0x00008c00000c7ab9 */ /* 0x000fe20000000a00 */
[----:B------:R-:W-:Y:S01]  /*1020*/  ULDC.64 UR14, c[0x0][0x210] ;  /* 0x00008400000e7ab9 */ /* 0x000fe20000000a00 */
[----:B------:R-:W-:Y:S02]  /*1030*/  IMAD R25, R9, UR12, RZ ;  /* 0x0000000c09197c24 */ /* 0x000fe4000f8e02ff */
[----:B------:R-:W-:-:S04]  /*1040*/  IMAD.WIDE.U32 R16, R14, UR12, R16 ;  /* 0x0000000c0e107c25 */ /* 0x000fc8000f8e0010 */
[----:B------:R-:W-:Y:S01]  /*1050*/  IMAD R25, R14, UR13, R25 ;  /* 0x0000000d0e197c24 */ /* 0x000fe2000f8e0219 */
[----:B------:R-:W-:Y:S01]  /*1060*/  IADD3 R26, P2, R16, UR14, RZ ;  /* 0x0000000e101a7c10 */ /* 0x000fe2000ff5e0ff */
[----:B------:R-:W-:-:S03]  /*1070*/  VIADD R16, R11, 0x4 ;  /* 0x000000040b107836 */ /* 0x000fc60000000000 */
        /* <DEDUP_REMOVED lines=13> */
[C---:B------:R-:W-:Y:S01]  /*1150*/  VIADD R18, R11.reuse, 0xc ;  /* 0x0000000c0b127836 */ /* 0x040fe20000000000 */
[----:B------:R-:W-:-:S02]  /*1160*/  IADD3 R20, R11, 0x8, RZ ;  /* 0x000000080b147810 */ /* 0x000fc40007ffe0ff */
        /* <DEDUP_REMOVED lines=27> */
.L_x_259:
[----:B------:R-:W-:Y:S05]  /*1320*/  BSYNC B2 ;  /* 0x0000000000027941 */ /* 0x000fea0003800000 */
.L_x_258:
        /* <DEDUP_REMOVED lines=32> */
.L_x_262:
[----:B------:R-:W-:Y:S05]  /*1530*/  BSYNC B2 ;  /* 0x0000000000027941 */ /* 0x000fea0003800000 */
.L_x_261:
        /* <DEDUP_REMOVED lines=17> */
.L_x_255:
[----:B------:R-:W-:Y:S05]  /*1650*/  BSYNC B0 ;  /* 0x0000000000007941 */ /* 0x000fea0003800000 */
.L_x_254:
[----:B------:R-:W-:-:S05]  /*1660*/  VIADD R10, R10, 0x1 ;  /* 0x000000010a0a7836 */ /* 0x000fca0000000000 */
[----:B------:R-:W-:-:S13]  /*1670*/  ISETP.GE.AND P0, PT, R10, R6, PT ;  /* 0x000000060a00720c */ /* 0x000fda0003f06270 */
[----:B------:R-:W-:Y:S05]  /*1680*/  @!P0 BRA `(.L_x_263) ;  /* 0xfffffff400548947 */ /* 0x000fea000383ffff */
.L_x_253:
[----:B------:R-:W-:Y:S05]  /*1690*/  BSYNC B1 ;  /* 0x0000000000017941 */ /* 0x000fea0003800000 */
.L_x_252:
        /* <DEDUP_REMOVED lines=15> */
        .weak           $__internal_20_$__cuda_sm20_div_s64
        .type           $__internal_20_$__cuda_sm20_div_s64,@function
        .size           $__internal_20_$__cuda_sm20_div_s64,($__internal_21_$__cuda_sm20_div_u64 - $__internal_20_$__cuda_sm20_div_s64)
$__internal_20_$__cuda_sm20_div_s64:
        /* <DEDUP_REMOVED lines=83> */
[----:B------:R-:W-:Y:S06]  /*1cc0*/  RET.REL.NODEC R4 `(_ZN2at6native53_GLOBAL__N__3bfe7fd5_20_UpSampleNearest2d_cu_198c5ce237upsample_nearest2d_backward_out_frameIhlXadL_ZNS0_40nearest_neighbor_bw_compute_source_indexEfiiEEEEvPKT_mmmmmmPS3_ff) ;  /* 0xffffffe004cc7950 */ /* 0x000fec0003c3ffff */
        .weak           $__internal_21_$__cuda_sm20_div_u64
        .type           $__internal_21_$__cuda_sm20_div_u64,@function
        .size           $__internal_21_$__cuda_sm20_div_u64,($__internal_22_$__cuda_sm20_rem_u64 - $__internal_21_$__cuda_sm20_div_u64)
$__internal_21_$__cuda_sm20_div_u64:
        /* <DEDUP_REMOVED lines=46> */
[----:B------:R-:W-:-:S04]  /*1fb0*/  IMAD R8, R7, R4, R9 ;  /* 0x0000000407087224 */ /* 0x000fc800078e0209 */
[----:B------:R-:W-:Y:S01]  /*1fc0*/  IMAD.X R14, R3, 0x1, ~R8, P1 ;  /* 0x00000001030e7824 */ /* 0x000fe200008e0e08 */
[----:B------:R-:W-:Y:S02]  /*1fd0*/  IADD3 R8, P2, R11, 0x1, RZ ;  /* 0x000000010b087810 */ /* 0x000fe40007f5e0ff */
[----:B------:R-:W-:Y:S02]  /*1fe0*/  IADD3 R9, P1, R13, -R4, RZ ;  /* 0x800000040d097210 */ /* 0x000fe40007f3e0ff */
[CC--:B------:R-:W-:Y:S01]  /*1ff0*/  ISETP.GE.U32.AND.EX P0, PT, R14.reuse, R5.reuse, PT, P0 ;  /* 0x000000050e00720c */ /* 0x0c0fe20003f06100 */
[----:B------:R-:W-:Y:S01]  /*2000*/  IMAD.X R10, RZ, RZ, R7, P2 ;  /* 0x000000ffff0a7224 */ /* 0x000fe200010e0607 */
[----:B------:R-:W-:Y:S02]  /*2010*/  IADD3.X R12, R14, ~R5, RZ, P1, !PT ;  /* 0x800000050e0c7210 */ /* 0x000fe40000ffe4ff */
[----:B------:R-:W-:Y:S02]  /*2020*/  SEL R9, R9, R13, P0 ;  /* 0x0000000d09097207 */ /* 0x000fe40000000000 */
[----:B------:R-:W-:-:S02]  /*2030*/  SEL R8, R8, R11, P0 ;  /* 0x0000000b08087207 */ /* 0x000fc40000000000 */
[----:B------:R-:W-:Y:S02]  /*2040*/  SEL R12, R12, R14, P0 ;  /* 0x0000000e0c0c7207 */ /* 0x000fe40000000000 */
[----:B------:R-:W-:Y:S02]  /*2050*/  SEL R10, R10, R7, P0 ;  /* 0x000000070a0a7207 */ /* 0x000fe40000000000 */
[----:B------:R-:W-:Y:S02]  /*2060*/  ISETP.GE.U32.AND P0, PT, R9, R4, PT ;  /* 0x000000040900720c */ /* 0x000fe40003f06070 */
[----:B------:R-:W-:Y:S02]  /*2070*/  IADD3 R7, P2, R8, 0x1, RZ ;  /* 0x0000000108077810 */ /* 0x000fe40007f5e0ff */
[----:B------:R-:W-:Y:S02]  /*2080*/  ISETP.GE.U32.AND.EX P0, PT, R12, R5, PT, P0 ;  /* 0x000000050c00720c */ /* 0x000fe40003f06100 */
[----:B------:R-:W-:Y:S01]  /*2090*/  ISETP.NE.U32.AND P1, PT, R4, RZ, PT ;  /* 0x000000ff0400720c */ /* 0x000fe20003f25070 */
[----:B------:R-:W-:Y:S01]  /*20a0*/  IMAD.X R9, RZ, RZ, R10, P2 ;  /* 0x000000ffff097224 */ /* 0x000fe200010e060a */
[----:B------:R-:W-:Y:S01]  /*20b0*/  SEL R4, R7, R8, P0 ;  /* 0x0000000807047207 */ /* 0x000fe20000000000 */
[----:B------:R-:W-:Y:S01]  /*20c0*/  HFMA2.MMA R7, -RZ, RZ, 0, 0 ;  /* 0x00000000ff077435 */ /* 0x000fe200000001ff */
[----:B------:R-:W-:-:S02]  /*20d0*/  ISETP.NE.AND.EX P1, PT, R5, RZ, PT, P1 ;  /* 0x000000ff0500720c */ /* 0x000fc40003f25310 */
[----:B------:R-:W-:Y:S02]  /*20e0*/  SEL R9, R9, R10, P0 ;  /* 0x0000000a09097207 */ /* 0x000fe40000000000 */
[----:B------:R-:W-:Y:S02]  /*20f0*/  SEL R4, R4, 0xffffffff, P1 ;  /* 0xffffffff04047807 */ /* 0x000fe40000800000 */
[----:B------:R-:W-:Y:S01]  /*2100*/  SEL R9, R9, 0xffffffff, P1 ;  /* 0xffffffff09097807 */ /* 0x000fe20000800000 */
[----:B------:R-:W-:Y:S06]  /*2110*/  RET.REL.NODEC R6 `(_ZN2at6native53_GLOBAL__N__3bfe7fd5_20_UpSampleNearest2d_cu_198c5ce237upsample_nearest2d_backward_out_frameIhlXadL_ZNS0_40nearest_neighbor_bw_compute_source_indexEfiiEEEEvPKT_mmmmmmPS3_ff) ;  /* 0xffffffdc06b87950 */ /* 0x000fec0003c3ffff */
        .weak           $__internal_22_$__cuda_sm20_rem_u64
        .type           $__internal_22_$__cuda_sm20_rem_u64,@function
        .size           $__internal_22_$__cuda_sm20_rem_u64,(.L_x_650 - $__internal_22_$__cuda_sm20_rem_u64)
$__internal_22_$__cuda_sm20_rem_u64:
        /* <DEDUP_REMOVED lines=17> */
[----:B------:R-:W-:Y:S01]  /*2230*/  IMAD.WIDE.U32 R10, R13, R8, RZ ;  /* 0x000000080d0a7225 */ /* 0x000fe200078e00ff */
[----:B------:R-:W-:-:S03]  /*2240*/  IADD3.X R15, RZ, RZ, R12, P2, P1 ;  /* 0x000000ffff0f7210 */ /* 0x000fc600017e240c */
        /* <DEDUP_REMOVED lines=25> */
[----:B------:R-:W-:-:S03]  /*23e0*/  ISETP.GE.U32.AND P0, PT, R11, R8, PT ;  /* 0x000000080b00720c */ /* 0x000fc60003f06070 */
        /* <DEDUP_REMOVED lines=11> */
[----:B------:R-:W-:Y:S01]  /*24a0*/  SEL R4, R4, R7, P0 ;  /* 0x0000000704047207 */ /* 0x000fe20000000000 */
[----:B------:R-:W-:-:S03]  /*24b0*/  IMAD.MOV.U32 R7, RZ, RZ, 0x0 ;  /* 0x00000000ff077424 */ /* 0x000fc600078e00ff */
[----:B------:R-:W-:Y:S01]  /*24c0*/  SEL R4, R4, 0xffffffff, P1 ;  /* 0xffffffff04047807 */ /* 0x000fe20000800000 */
[----:B------:R-:W-:Y:S06]  /*24d0*/  RET.REL.NODEC R6 `(_ZN2at6native53_GLOBAL__N__3bfe7fd5_20_UpSampleNearest2d_cu_198c5ce237upsample_nearest2d_backward_out_frameIhlXadL_ZNS0_40nearest_neighbor_bw_compute_source_indexEfiiEEEEvPKT_mmmmmmPS3_ff) ;  /* 0xffffffd806c87950 */ /* 0x000fec0003c3ffff */
.L_x_265:
        /* <DEDUP_REMOVED lines=10> */
.L_x_650:


//--------------------- .text._ZN2at6native53_GLOBAL__N__3bfe7fd5_20_UpSampleNearest2d_cu_198c5ce237upsample_nearest2d_backward_out_frameIN3c108BFloat16EfXadL_ZNS0_40nearest_neighbor_bw_compute_source_indexEfiiEEEEvPKT_mmmmmmPS5_ff --------------------------
	.section	.text._ZN2at6native53_GLOBAL__N__3bfe7fd5_20_UpSampleNearest2d_cu_198c5ce237upsample_nearest2d_backward_out_frameIN3c108BFloat16EfXadL_ZNS0_40nearest_neighbor_bw_compute_source_indexEfiiEEEEvPKT_mmmmmmPS5_ff,"ax",@progbits
	.align	128
.text._ZN2at6native53_GLOBAL__N__3bfe7fd5_20_UpSampleNearest2d_cu_198c5ce237upsample_nearest2d_backward_out_frameIN3c108BFloat16EfXadL_ZNS0_40nearest_neighbor_bw_compute_source_indexEfiiEEEEvPKT_mmmmmmPS5_ff:
        .type           _ZN2at6native53_GLOBAL__N__3bfe7fd5_20_UpSampleNearest2d_cu_198c5ce237upsample_nearest2d_backward_out_frameIN3c108BFloat16EfXadL_ZNS0_40nearest_neighbor_bw_compute_source_indexEfiiEEEEvPKT_mmmmmmPS5_ff,@function
        .size           _ZN2at6native53_GLOBAL__N__3bfe7fd5_20_UpSampleNearest2d_cu_198c5ce237upsample_nearest2d_backward_out_frameIN3c108BFloat16EfXadL_ZNS0_40nearest_neighbor_bw_compute_source_indexEfiiEEEEvPKT_mmmmmmPS5_ff,(.L_x_654 - _ZN2at6native53_GLOBAL__N__3bfe7fd5_20_UpSampleNearest2d_cu_198c5ce237upsample_nearest2d_backward_out_frameIN3c108BFloat16EfXadL_ZNS0_40nearest_neighbor_bw_compute_source_indexEfiiEEEEvPKT_mmmmmmPS5_ff)
        .other          _ZN2at6native53_GLOBAL__N__3bfe7fd5_20_UpSampleNearest2d_cu_198c5ce237upsample_nearest2d_backward_out_frameIN3c108BFloat16EfXadL_ZNS0_40nearest_neighbor_bw_compute_source_indexEfiiEEEEvPKT_mmmmmmPS5_ff,@"STO_CUDA_ENTRY STV_DEFAULT"
_ZN2at6native53_GLOBAL__N__3bfe7fd5_20_UpSampleNearest2d_cu_198c5ce237upsample_nearest2d_backward_out_frameIN3c108BFloat16EfXadL_ZNS0_40nearest_neighbor_bw_compute_source_indexEfiiEEEEvPKT_mmmmmmPS5_ff:
        /* <DEDUP_REMOVED lines=29> */
[----:B------:R-:W-:Y:S05]  /*01d0*/  CALL.REL.NOINC `($__internal_23_$__cuda_sm20_div_s64) ;  /* 0x0000001800407944 */ /* 0x000fea0003c00000 */
[----:B------:R-:W-:Y:S01]  /*01e0*/  IMAD.MOV.U32 R4, RZ, RZ, R6 ;  /* 0x000000ffff047224 */ /* 0x000fe200078e0006 */
[----:B------:R-:W-:Y:S01]  /*01f0*/  MOV R5, R7 ;  /* 0x0000000700057202 */ /* 0x000fe20000000f00 */
[----:B------:R-:W-:Y:S06]  /*0200*/  BRA `(.L_x_268) ;  /* 0x00000000004c7947 */ /* 0x000fec0003800000 */
.L_x_267:
        /* <DEDUP_REMOVED lines=19> */
.L_x_268:
[----:B------:R-:W-:Y:S05]  /*0340*/  BSYNC B0 ;  /* 0x0000000000007941 */ /* 0x000fea0003800000 */
.L_x_266:
        /* <DEDUP_REMOVED lines=10> */
[----:B------:R-:W-:Y:S05]  /*03f0*/  CALL.REL.NOINC `($__internal_25_$__cuda_sm20_rem_u64) ;  /* 0x00000020001c7944 */ /* 0x000fea0003c00000 */
[----:B------:R-:W-:Y:S01]  /*0400*/  MOV R0, R4 ;  /* 0x0000000400007202 */ /* 0x000fe20000000f00 */
[----:B------:R-:W-:Y:S06]  /*0410*/  BRA `(.L_x_271) ;  /* 0x0000000000487947 */ /* 0x000fec0003800000 */
.L_x_270:
        /* <DEDUP_REMOVED lines=18> */
.L_x_271:
[----:B------:R-:W-:Y:S05]  /*0540*/  BSYNC B0 ;  /* 0x0000000000007941 */ /* 0x000fea0003800000 */
.L_x_269:
[----:B------:R-:W-:Y:S01]  /*0550*/  ULDC UR4, c[0x0][0x244] ;  /* 0x0000910000047ab9 */ /* 0x000fe20000000800 */
[----:B------:R-:W-:Y:S01]  /*0560*/  BSSY B0, `(.L_x_272) ;  /* 0x0000022000007945 */ /* 0x000fe20003800000 */
[----:B------:R-:W-:-:S04]  /*0570*/  LOP3.LUT R4, R3, UR4, RZ, 0xfc, !PT ;  /* 0x0000000403047c12 */ /* 0x000fc8000f8efcff */
[----:B------:R-:W-:-:S13]  /*0580*/  ISETP.NE.U32.AND P0, PT, R4, RZ, PT ;  /* 0x000000ff0400720c */ /* 0x000fda0003f05070 */
[----:B------:R-:W-:Y:S05]  /*0590*/  @!P0 BRA `(.L_x_273) ;  /* 0x0000000000208947 */ /* 0x000fea0003800000 */
[----:B------:R-:W-:-:S07]  /*05a0*/  MOV R6, 0x5c0 ;  /* 0x000005c000067802 */ /* 0x000fce0000000f00 */
[----:B------:R-:W-:Y:S05]  /*05b0*/  CALL.REL.NOINC `($__internal_24_$__cuda_sm20_div_u64) ;  /* 0x0000001800987944 */ /* 0x000fea0003c00000 */
[--C-:B------:R-:W-:Y:S01]  /*05c0*/  IMAD.MOV R5, RZ, RZ, -R4.reuse ;  /* 0x000000ffff057224 */ /* 0x100fe200078e0a04 */
[----:B------:R-:W-:Y:S01]  /*05d0*/  ULDC UR4, c[0x0][0x240] ;  /* 0x0000900000047ab9 */ /* 0x000fe20000000800 */
[----:B------:R-:W-:Y:S01]  /*05e0*/  IMAD.MOV.U32 R6, RZ, RZ, R4 ;  /* 0x000000ffff067224 */ /* 0x000fe200078e0004 */
[----:B------:R-:W-:Y:S01]  /*05f0*/  MOV R7, R9 ;  /* 0x0000000900077202 */ /* 0x000fe20000000f00 */
[----:B------:R-:W-:Y:S01]  /*0600*/  IMAD R5, R5, UR4, R2 ;  /* 0x0000000405057c24 */ /* 0x000fe2000f8e0202 */
[----:B------:R-:W-:Y:S06]  /*0610*/  BRA `(.L_x_274) ;  /* 0x0000000000587947 */ /* 0x000fec0003800000 */
.L_x_273:
        /* <DEDUP_REMOVED lines=9> */
[----:B------:R-:W-:Y:S01]  /*06b0*/  IMAD.HI.U32 R5, R5, R7, R4 ;  /* 0x0000000705057227 */ /* 0x000fe200078e0004 */
[----:B------:R-:W-:-:S05]  /*06c0*/  MOV R7, RZ ;  /* 0x000000ff00077202 */ /* 0x000fca0000000f00 */
        /* <DEDUP_REMOVED lines=10> */
[----:B------:R-:W-:-:S07]  /*0770*/  IMAD R5, R5, UR4, R2 ;  /* 0x0000000405057c24 */ /* 0x000fce000f8e0202 */
.L_x_274:
[----:B------:R-:W-:Y:S05]  /*0780*/  BSYNC B0 ;  /* 0x0000000000007941 */ /* 0x000fea0003800000 */
.L_x_272:
        /* <DEDUP_REMOVED lines=10> */
[----:B------:R-:W-:Y:S05]  /*0830*/  CALL.REL.NOINC `($__internal_25_$__cuda_sm20_rem_u64) ;  /* 0x0000001c000c7944 */ /* 0x000fea0003c00000 */
[----:B------:R-:W-:Y:S05]  /*0840*/  BRA `(.L_x_277) ;  /* 0x0000000000487947 */ /* 0x000fea0003800000 */
.L_x_276:
        /* <DEDUP_REMOVED lines=18> */
.L_x_277:
[----:B------:R-:W-:Y:S05]  /*0970*/  BSYNC B0 ;  /* 0x0000000000007941 */ /* 0x000fea0003800000 */
.L_x_275:
[----:B------:R-:W-:Y:S01]  /*0980*/  I2FP.F32.S32 R6, R5 ;  /* 0x0000000500067245 */ /* 0x000fe20000201400 */
[----:B------:R-:W-:Y:S01]  /*0990*/  ULDC.64 UR4, c[0x0][0x250] ;  /* 0x0000940000047ab9 */ /* 0x000fe20000000a00 */
[----:B------:R-:W-:Y:S01]  /*09a0*/  IADD3 R5, R5, 0x1, RZ ;  /* 0x0000000105057810 */ /* 0x000fe20007ffe0ff */
[----:B------:R-:W-:Y:S02]  /*09b0*/  ULDC.64 UR10, c[0x0][0x218] ;  /* 0x00008600000a7ab9 */ /* 0x000fe40000000a00 */
[----:B------:R-:W-:Y:S01]  /*09c0*/  FMUL.FTZ R6, R6, UR5 ;  /* 0x0000000506067c20 */ /* 0x000fe20008410000 */
[----:B------:R-:W-:Y:S02]  /*09d0*/  I2FP.F32.S32 R5, R5 ;  /* 0x0000000500057245 */ /* 0x000fe40000201400 */
[----:B------:R-:W-:Y:S01]  /*09e0*/  ISETP.NE.U32.AND P0, PT, RZ, UR10, PT ;  /* 0x0000000aff007c0c */ /* 0x000fe2000bf05070 */
[----:B------:R0:W1:Y:S02]  /*09f0*/  F2I.FTZ.CEIL.NTZ R12, R6 ;  /* 0x00000006000c7305 */ /* 0x000064000021b100 */
[----:B------:R-:W-:Y:S01]  /*0a00*/  FMUL.FTZ R7, R5, UR5 ;  /* 0x0000000505077c20 */ /* 0x000fe20008410000 */
[----:B------:R-:W-:Y:S01]  /*0a10*/  I2FP.F32.S32 R5, R4 ;  /* 0x0000000400057245 */ /* 0x000fe20000201400 */
[----:B------:R-:W-:Y:S01]  /*0a20*/  VIADD R4, R4, 0x1 ;  /* 0x0000000104047836 */ /* 0x000fe20000000000 */
[----:B------:R-:W-:-:S03]  /*0a30*/  ISETP.NE.AND.EX P0, PT, RZ, UR11, PT, P0 ;  /* 0x0000000bff007c0c */ /* 0x000fc6000bf05300 */
        /* <DEDUP_REMOVED lines=14> */
[----:B------:R-:W-:Y:S02]  /*0b20*/  IADD3 R7, -R7, -0x2, -R12 ;  /* 0xfffffffe07077810 */ /* 0x000fe40007ffe90c */
[----:B-1----:R-:W-:Y:S01]  /*0b30*/  VIMNMX R6, R6, UR4, PT ;  /* 0x0000000406067c48 */ /* 0x002fe2000bfe0100 */
[----:B------:R-:W-:Y:S01]  /*0b40*/  UMOV UR4, URZ ;  /* 0x0000003f00047c82 */ /* 0x000fe20008000000 */
[----:B------:R-:W-:-:S13]  /*0b50*/  ISETP.GE.U32.AND P1, PT, R7, 0x3, PT ;  /* 0x000000030700780c */ /* 0x000fda0003f26070 */
.L_x_290:
[----:B------:R-:W-:Y:S01]  /*0b60*/  ISETP.GE.AND P0, PT, R5, R6, PT ;  /* 0x000000060500720c */ /* 0x000fe20003f06270 */
[----:B------:R-:W-:Y:S01]  /*0b70*/  BSSY B1, `(.L_x_278) ;  /* 0x00000e6000017945 */ /* 0x000fe20003800000 */
[----:B------:R-:W-:-:S11]  /*0b80*/  HFMA2.MMA R20, -RZ, RZ, 0, 0 ;  /* 0x00000000ff147435 */ /* 0x000fd600000001ff */
[----:B------:R-:W-:Y:S05]  /*0b90*/  @P0 BRA `(.L_x_279) ;  /* 0x0000000c008c0947 */ /* 0x000fea0003800000 */
[----:B------:R-:W-:Y:S01]  /*0ba0*/  IMAD.MOV.U32 R20, RZ, RZ, RZ ;  /* 0x000000ffff147224 */ /* 0x000fe200078e00ff */
[----:B------:R-:W-:-:S07]  /*0bb0*/  MOV R8, R5 ;  /* 0x0000000500087202 */ /* 0x000fce0000000f00 */
.L_x_289:
        /* <DEDUP_REMOVED lines=50> */
.L_x_283:
[----:B------:R-:W-:Y:S05]  /*0ee0*/  BSYNC B2 ;  /* 0x0000000000027941 */ /* 0x000fea0003800000 */
.L_x_282:
        /* <DEDUP_REMOVED lines=22> */
.L_x_286:
        /* <DEDUP_REMOVED lines=78> */
.L_x_285:
[----:B------:R-:W-:Y:S05]  /*1530*/  BSYNC B2 ;  /* 0x0000000000027941 */ /* 0x000fea0003800000 */
.L_x_284:
        /* <DEDUP_REMOVED lines=45> */
.L_x_288:
[----:B------:R-:W-:Y:S05]  /*1810*/  BSYNC B2 ;  /* 0x0000000000027941 */ /* 0x000fea0003800000 */
.L_x_287:
        /* <DEDUP_REMOVED lines=23> */
.L_x_281:
[----:B------:R-:W-:Y:S05]  /*1990*/  BSYNC B0 ;  /* 0x0000000000007941 */ /* 0x000fea0003800000 */
.L_x_280:
[----:B------:R-:W-:-:S04]  /*19a0*/  IADD3 R8, R8, 0x1, RZ ;  /* 0x0000000108087810 */ /* 0x000fc80007ffe0ff */
[----:B------:R-:W-:-:S13]  /*19b0*/  ISETP.GE.AND P0, PT, R8, R6, PT ;  /* 0x000000060800720c */ /* 0x000fda0003f06270 */
[----:B------:R-:W-:Y:S05]  /*19c0*/  @!P0 BRA `(.L_x_289) ;  /* 0xfffffff0007c8947 */ /* 0x000fea000383ffff */
.L_x_279:
[----:B------:R-:W-:Y:S05]  /*19d0*/  BSYNC B1 ;  /* 0x0000000000017941 */ /* 0x000fea0003800000 */
.L_x_278:
        /* <DEDUP_REMOVED lines=16> */
        .weak           $__internal_23_$__cuda_sm20_div_s64
        .type           $__internal_23_$__cuda_sm20_div_s64,@function
        .size           $__internal_23_$__cuda_sm20_div_s64,($__internal_24_$__cuda_sm20_div_u64 - $__internal_23_$__cuda_sm20_div_s64)
$__internal_23_$__cuda_sm20_div_s64:
        /* <DEDUP_REMOVED lines=83> */
[----:B------:R-:W-:Y:S06]  /*2010*/  RET.REL.NODEC R4 `(_ZN2at6native53_GLOBAL__N__3bfe7fd5_20_UpSampleNearest2d_cu_198c5ce237upsample_nearest2d_backward_out_frameIN3c108BFloat16EfXadL_ZNS0_40nearest_neighbor_bw_compute_source_indexEfiiEEEEvPKT_mmmmmmPS5_ff) ;  /* 0xffffffdc04f87950 */ /* 0x000fec0003c3ffff */
        .weak           $__internal_24_$__cuda_sm20_div_u64
        .type           $__internal_24_$__cuda_sm20_div_u64,@function
        .size           $__internal_24_$__cuda_sm20_div_u64,($__internal_25_$__cuda_sm20_rem_u64 - $__internal_24_$__cuda_sm20_div_u64)
$__internal_24_$__cuda_sm20_div_u64:
        /* <DEDUP_REMOVED lines=60> */
[----:B------:R-:W-:-:S02]  /*23e0*/  ISETP.NE.U32.AND P1, PT, R4, RZ, PT ;  /* 0x000000ff0400720c */ /* 0x000fc40003f25070 */
[----:B------:R-:W-:Y:S02]  /*23f0*/  IADD3.X R9, RZ, R10, RZ, P2, !PT ;  /* 0x0000000aff097210 */ /* 0x000fe400017fe4ff */
[----:B------:R-:W-:Y:S01]  /*2400*/  SEL R4, R7, R8, P0 ;  /* 0x0000000807047207 */ /* 0x000fe20000000000 */
[----:B------:R-:W-:Y:S01]  /*2410*/  IMAD.MOV.U32 R7, RZ, RZ, 0x0 ;  /* 0x00000000ff077424 */ /* 0x000fe200078e00ff */
[----:B------:R-:W-:Y:S02]  /*2420*/  ISETP.NE.AND.EX P1, PT, R5, RZ, PT, P1 ;  /* 0x000000ff0500720c */ /* 0x000fe40003f25310 */
[----:B------:R-:W-:Y:S02]  /*2430*/  SEL R9, R9, R10, P0 ;  /* 0x0000000a09097207 */ /* 0x000fe40000000000 */
[----:B------:R-:W-:Y:S02]  /*2440*/  SEL R4, R4, 0xffffffff, P1 ;  /* 0xffffffff04047807 */ /* 0x000fe40000800000 */
[----:B------:R-:W-:Y:S01]  /*2450*/  SEL R9, R9, 0xffffffff, P1 ;  /* 0xffffffff09097807 */ /* 0x000fe20000800000 */
[----:B------:R-:W-:Y:S06]  /*2460*/  RET.REL.NODEC R6 `(_ZN2at6native53_GLOBAL__N__3bfe7fd5_20_UpSampleNearest2d_cu_198c5ce237upsample_nearest2d_backward_out_frameIN3c108BFloat16EfXadL_ZNS0_40nearest_neighbor_bw_compute_source_indexEfiiEEEEvPKT_mmmmmmPS5_ff) ;  /* 0xffffffd806e47950 */ /* 0x000fec0003c3ffff */
        .weak           $__internal_25_$__cuda_sm20_rem_u64
        .type           $__internal_25_$__cuda_sm20_rem_u64,@function
        .size           $__internal_25_$__cuda_sm20_rem_u64,(.L_x_654 - $__internal_25_$__cuda_sm20_rem_u64)
$__internal_25_$__cuda_sm20_rem_u64:
        /* <DEDUP_REMOVED lines=56> */
[----:B------:R-:W-:Y:S02]  /*27f0*/  SEL R4, R4, R7, P0 ;  /* 0x0000000704047207 */ /* 0x000fe40000000000 */
[----:B------:R-:W-:Y:S02]  /*2800*/  MOV R7, 0x0 ;  /* 0x0000000000077802 */ /* 0x000fe40000000f00 */
[----:B------:R-:W-:Y:S02]  /*2810*/  SEL R4, R4, 0xffffffff, P1 ;  /* 0xffffffff04047807 */ /* 0x000fe40000800000 */
[----:B------:R-:W-:Y:S05]  /*2820*/  RET.REL.NODEC R6 `(_ZN2at6native53_GLOBAL__N__3bfe7fd5_20_UpSampleNearest2d_cu_198c5ce237upsample_nearest2d_backward_out_frameIN3c108BFloat16EfXadL_ZNS0_40nearest_neighbor_bw_compute_source_indexEfiiEEEEvPKT_mmmmmmPS5_ff) ;  /* 0xffffffd406f47950 */ /* 0x000fea0003c3ffff */
.L_x_291:
        /* <DEDUP_REMOVED lines=13> */
.L_x_654:


//--------------------- .text._ZN2at6native53_GLOBAL__N__3bfe7fd5_20_UpSampleNearest2d_cu_198c5ce237upsample_nearest2d_backward_out_frameIN3c104HalfEfXadL_ZNS0_40nearest_neighbor_bw_compute_source_indexEfiiEEEEvPKT_mmmmmmPS5_ff --------------------------
	.section	.text._ZN2at6native53_GLOBAL__N__3bfe7fd5_20_UpSampleNearest2d_cu_198c5ce237upsample_nearest2d_backward_out_frameIN3c104HalfEfXadL_ZNS0_40nearest_neighbor_bw_compute_source_indexEfiiEEEEvPKT_mmmmmmPS5_ff,"ax",@progbits
	.align	128
.text._ZN2at6native53_GLOBAL__N__3bfe7fd5_20_UpSampleNearest2d_cu_198c5ce237upsample_nearest2d_backward_out_frameIN3c104HalfEfXadL_ZNS0_40nearest_neighbor_bw_compute_source_indexEfiiEEEEvPKT_mmmmmmPS5_ff:
        .type           _ZN2at6native53_GLOBAL__N__3bfe7fd5_20_UpSampleNearest2d_cu_198c5ce237upsample_nearest2d_backward_out_frameIN3c104HalfEfXadL_ZNS0_40nearest_neighbor_bw_compute_source_indexEfiiEEEEvPKT_mmmmmmPS5_ff,@function
        .size           _ZN2at6native53_GLOBAL__N__3bfe7fd5_20_UpSampleNearest2d_cu_198c5ce237upsample_nearest2d_backward_out_frameIN3c104HalfEfXadL_ZNS0_40nearest_neighbor_bw_compute_source_indexEfiiEEEEvPKT_mmmmmmPS5_ff,(.L_x_658 - _ZN2at6native53_GLOBAL__N__3bfe7fd5_20_UpSampleNearest2d_cu_198c5ce237upsample_nearest2d_backward_out_frameIN3c104HalfEfXadL_ZNS0_40nearest_neighbor_bw_compute_source_indexEfiiEEEEvPKT_mmmmmmPS5_ff)
        .other          _ZN2at6native53_GLOBAL__N__3bfe7fd5_20_UpSampleNearest2d_cu_198c5ce237upsample_nearest2d_backward_out_frameIN3c104HalfEfXadL_ZNS0_40nearest_neighbor_bw_compute_source_indexEfiiEEEEvPKT_mmmmmmPS5_ff,@"STO_CUDA_ENTRY STV_DEFAULT"
_ZN2at6native53_GLOBAL__N__3bfe7fd5_20_UpSampleNearest2d_cu_198c5ce237upsample_nearest2d_backward_out_frameIN3c104HalfEfXadL_ZNS0_40nearest_neighbor_bw_compute_source_indexEfiiEEEEvPKT_mmmmmmPS5_ff:
        /* <DEDUP_REMOVED lines=29> */
[----:B------:R-:W-:Y:S05]  /*01d0*/  CALL.REL.NOINC `($__internal_26_$__cuda_sm20_div_s64) ;  /* 0x0000001800407944 */ /* 0x000fea0003c00000 */
[----:B------:R-:W-:Y:S01]  /*01e0*/  IMAD.MOV.U32 R4, RZ, RZ, R6 ;  /* 0x000000ffff047224 */ /* 0x000fe200078e0006 */
[----:B------:R-:W-:Y:S01]  /*01f0*/  MOV R5, R7 ;  /* 0x0000000700057202 */ /* 0x000fe20000000f00 */
[----:B------:R-:W-:Y:S06]  /*0200*/  BRA `(.L_x_294) ;  /* 0x00000000004c7947 */ /* 0x000fec0003800000 */
.L_x_293:
        /* <DEDUP_REMOVED lines=19> */
.L_x_294:
[----:B------:R-:W-:Y:S05]  /*0340*/  BSYNC B0 ;  /* 0x0000000000007941 */ /* 0x000fea0003800000 */
.L_x_292:
        /* <DEDUP_REMOVED lines=10> */
[----:B------:R-:W-:Y:S05]  /*03f0*/  CALL.REL.NOINC `($__internal_28_$__cuda_sm20_rem_u64) ;  /* 0x00000020001c7944 */ /* 0x000fea0003c00000 */
[----:B------:R-:W-:Y:S01]  /*0400*/  MOV R0, R4 ;  /* 0x0000000400007202 */ /* 0x000fe20000000f00 */
[----:B------:R-:W-:Y:S06]  /*0410*/  BRA `(.L_x_297) ;  /* 0x0000000000487947 */ /* 0x000fec0003800000 */
.L_x_296:
        /* <DEDUP_REMOVED lines=18> */
.L_x_297:
[----:B------:R-:W-:Y:S05]  /*0540*/  BSYNC B0 ;  /* 0x0000000000007941 */ /* 0x000fea0003800000 */
.L_x_295:
[----:B------:R-:W-:Y:S01]  /*0550*/  ULDC UR4, c[0x0][0x244] ;  /* 0x0000910000047ab9 */ /* 0x000fe20000000800 */
[----:B------:R-:W-:Y:S01]  /*0560*/  BSSY B0, `(.L_x_298) ;  /* 0x0000022000007945 */ /* 0x000fe20003800000 */
[----:B------:R-:W-:-:S04]  /*0570*/  LOP3.LUT R4, R3, UR4, RZ, 0xfc, !PT ;  /* 0x0000000403047c12 */ /* 0x000fc8000f8efcff */
[----:B------:R-:W-:-:S13]  /*0580*/  ISETP.NE.U32.AND P0, PT, R4, RZ, PT ;  /* 0x000000ff0400720c */ /* 0x000fda0003f05070 */
[----:B------:R-:W-:Y:S05]  /*0590*/  @!P0 BRA `(.L_x_299) ;  /* 0x0000000000208947 */ /* 0x000fea0003800000 */
[----:B------:R-:W-:-:S07]  /*05a0*/  MOV R6, 0x5c0 ;  /* 0x000005c000067802 */ /* 0x000fce0000000f00 */
[----:B------:R-:W-:Y:S05]  /*05b0*/  CALL.REL.NOINC `($__internal_27_$__cuda_sm20_div_u64) ;  /* 0x0000001800987944 */ /* 0x000fea0003c00000 */
[----:B------:R-:W-:Y:S01]  /*05c0*/  IMAD.MOV R5, RZ, RZ, -R4 ;  /* 0x000000ffff057224 */ /* 0x000fe200078e0a04 */
[----:B------:R-:W-:Y:S01]  /*05d0*/  ULDC UR4, c[0x0][0x240] ;  /* 0x0000900000047ab9 */ /* 0x000fe20000000800 */
[----:B------:R-:W-:Y:S01]  /*05e0*/  MOV R6, R4 ;  /* 0x0000000400067202 */ /* 0x000fe20000000f00 */
[----:B------:R-:W-:Y:S02]  /*05f0*/  IMAD.MOV.U32 R7, RZ, RZ, R9 ;  /* 0x000000ffff077224 */ /* 0x000fe400078e0009 */
[----:B------:R-:W-:Y:S01]  /*0600*/  IMAD R5, R5, UR4, R2 ;  /* 0x0000000405057c24 */ /* 0x000fe2000f8e0202 */
[----:B------:R-:W-:Y:S06]  /*0610*/  BRA `(.L_x_300) ;  /* 0x0000000000587947 */ /* 0x000fec0003800000 */
.L_x_299:
        /* <DEDUP_REMOVED lines=22> */
.L_x_300:
[----:B------:R-:W-:Y:S05]  /*0780*/  BSYNC B0 ;  /* 0x0000000000007941 */ /* 0x000fea0003800000 */
.L_x_298:
        /* <DEDUP_REMOVED lines=11> */
[----:B------:R-:W-:Y:S05]  /*0840*/  BRA `(.L_x_303) ;  /* 0x0000000000487947 */ /* 0x000fea0003800000 */
.L_x_302:
        /* <DEDUP_REMOVED lines=18> */
.L_x_303:
[----:B------:R-:W-:Y:S05]  /*0970*/  BSYNC B0 ;  /* 0x0000000000007941 */ /* 0x000fea0003800000 */
.L_x_301:
        /* <DEDUP_REMOVED lines=30> */
.L_x_316:
[----:B------:R-:W-:Y:S01]  /*0b60*/  ISETP.GE.AND P0, PT, R5, R6, PT ;  /* 0x000000060500720c */ /* 0x000fe20003f06270 */
[----:B------:R-:W-:Y:S01]  /*0b70*/  BSSY B1, `(.L_x_304) ;  /* 0x00000e6000017945 */ /* 0x000fe20003800000 */
[----:B------:R-:W-:-:S11]  /*0b80*/  HFMA2.MMA R20, -RZ, RZ, 0, 0 ;  /* 0x00000000ff147435 */ /* 0x000fd600000001ff */
[----:B------:R-:W-:Y:S05]  /*0b90*/  @P0 BRA `(.L_x_305) ;  /* 0x0000000c008c0947 */ /* 0x000fea0003800000 */
[----:B------:R-:W-:Y:S01]  /*0ba0*/  IMAD.MOV.U32 R20, RZ, RZ, RZ ;  /* 0x000000ffff147224 */ /* 0x000fe200078e00ff */
[----:B------:R-:W-:-:S07]  /*0bb0*/  MOV R8, R5 ;  /* 0x0000000500087202 */ /* 0x000fce0000000f00 */
.L_x_315:
        /* <DEDUP_REMOVED lines=36> */
[----:B--2---:R-:W-:Y:S02]  /*0e00*/  HADD2.F32 R11, -RZ, R10.H0_H0 ;  /* 0x2000000aff0b7230 */ /* 0x004fe40000004100 */
[----:B------:R-:W-:-:S03]  /*0e10*/  VIADD R10, R12, 0x1 ;  /* 0x000000010c0a7836 */ /* 0x000fc60000000000 */
[----:B------:R-:W-:-:S07]  /*0e20*/  FADD.FTZ R20, R20, R11 ;  /* 0x0000000b14147221 */ /* 0x000fce0000010000 */
[----:B------:R-:W-:Y:S05]  /*0e30*/  @!P0 BRA `(.L_x_309) ;  /* 0x0000000000288947 */ /* 0x000fea0003800000 */
[----:B------:R-:W-:Y:S02]  /*0e40*/  ISETP.NE.AND P0, PT, R9, 0x2, PT ;  /* 0x000000020900780c */ /* 0x000fe40003f05270 */
[----:B------:R-:W2:Y:S11]  /*0e50*/  LDG.E.U16 R9, desc[UR10][R14.64+0x2] ;  /* 0x0000020a0e097981 */ /* 0x000eb6000c1e1500 */
[----:B------:R-:W3:Y:S01]  /*0e60*/  @P0 LDG.E.U16 R11, desc[UR10][R14.64+0x4] ;  /* 0x0000040a0e0b0981 */ /* 0x000ee2000c1e1500 */
[C---:B------:R-:W-:Y:S01]  /*0e70*/  IADD3 R16, R12.reuse, 0x3, RZ ;  /* 0x000000030c107810 */ /* 0x040fe20007ffe0ff */
[----:B------:R-:W-:-:S03]  /*0e80*/  VIADD R10, R12, 0x2 ;  /* 0x000000020c0a7836 */ /* 0x000fc60000000000 */
[----:B------:R-:W-:Y:S01]  /*0e90*/  @P0 MOV R10, R16 ;  /* 0x00000010000a0202 */ /* 0x000fe20000000f00 */
[----:B--2---:R-:W-:-:S05]  /*0ea0*/  HADD2.F32 R9, -RZ, R9.H0_H0 ;  /* 0x20000009ff097230 */ /* 0x004fca0000004100 */
[----:B------:R-:W-:Y:S01]  /*0eb0*/  FADD.FTZ R20, R20, R9 ;  /* 0x0000000914147221 */ /* 0x000fe20000010000 */
[----:B---3--:R-:W-:-:S05]  /*0ec0*/  @P0 HADD2.F32 R11, -RZ, R11.H0_H0 ;  /* 0x2000000bff0b0230 */ /* 0x008fca0000004100 */
[----:B------:R-:W-:-:S07]  /*0ed0*/  @P0 FADD.FTZ R20, R20, R11 ;  /* 0x0000000b14140221 */ /* 0x000fce0000010000 */
.L_x_309:
[----:B------:R-:W-:Y:S05]  /*0ee0*/  BSYNC B2 ;  /* 0x0000000000027941 */ /* 0x000fea0003800000 */
.L_x_308:
[----:B------:R-:W-:Y:S05]  /*0ef0*/  @!P1 BRA `(.L_x_307) ;  /* 0x0000000800a49947 */ /* 0x000fea0003800000 */
[----:B------:R-:W0:Y:S01]  /*0f00*/  LDC.64 R14, c[0x0][0x220] ;  /* 0x00008800ff0e7b82 */ /* 0x000e220000000a00 */
[----:B------:R-:W-:Y:S01]  /*0f10*/  USHF.R.S32.HI UR5, URZ, 0x1f, UR4 ;  /* 0x0000001f3f057899 */ /* 0x000fe20008011404 */
[----:B------:R-:W-:Y:S01]  /*0f20*/  MOV R17, R7 ;  /* 0x0000000700117202 */ /* 0x000fe20000000f00 */
[----:B------:R-:W-:Y:S01]  /*0f30*/  IMAD.MOV.U32 R16, RZ, RZ, R0 ;  /* 0x000000ffff107224 */ /* 0x000fe200078e0000 */
[----:B------:R-:W-:Y:S01]  /*0f40*/  IADD3 R11, R4, -R10, RZ ;  /* 0x8000000a040b7210 */ /* 0x000fe20007ffe0ff */
[----:B------:R-:W-:Y:S01]  /*0f50*/  ULDC.64 UR12, c[0x0][0x228] ;  /* 0x00008a00000c7ab9 */ /* 0x000fe20000000a00 */
[----:B------:R-:W-:Y:S01]  /*0f60*/  SHF.R.S32.HI R9, RZ, 0x1f, R8 ;  /* 0x0000001fff097819 */ /* 0x000fe20000011408 */
[----:B------:R-:W-:Y:S01]  /*0f70*/  BSSY B2, `(.L_x_310) ;  /* 0x000005c000027945 */ /* 0x000fe20003800000 */
[----:B------:R-:W-:Y:S02]  /*0f80*/  ISETP.GT.AND P2, PT, R11, 0xc, PT ;  /* 0x0000000c0b00780c */ /* 0x000fe40003f44270 */
[----:B------:R-:W-:Y:S01]  /*0f90*/  PLOP3.LUT P0, PT, PT, PT, PT, 0x80, 0x0 ;  /* 0x000000000000781c */ /* 0x000fe20003f0f070 */
[----:B0-----:R-:W-:-:S02]  /*0fa0*/  IMAD R18, R14, UR5, RZ ;  /* 0x000000050e127c24 */ /* 0x001fc4000f8e02ff */
[----:B------:R-:W-:-:S04]  /*0fb0*/  IMAD.WIDE.U32 R16, R14, UR4, R16 ;  /* 0x000000040e107c25 */ /* 0x000fc8000f8e0010 */
[----:B------:R-:W-:-:S04]  /*0fc0*/  IMAD R15, R15, UR4, R18 ;  /* 0x000000040f0f7c24 */ /* 0x000fc8000f8e0212 */
[----:B------:R-:W-:-:S04]  /*0fd0*/  IMAD.IADD R15, R17, 0x1, R15 ;  /* 0x00000001110f7824 */ /* 0x000fc800078e020f */
[----:B------:R-:W-:Y:S02]  /*0fe0*/  IMAD R7, R15, UR12, RZ ;  /* 0x0000000c0f077c24 */ /* 0x000fe4000f8e02ff */
[----:B------:R-:W-:-:S04]  /*0ff0*/  IMAD.WIDE.U32 R14, R16, UR12, R8 ;  /* 0x0000000c100e7c25 */ /* 0x000fc8000f8e0008 */
[----:B------:R-:W-:-:S04]  /*1000*/  IMAD R7, R16, UR13, R7 ;  /* 0x0000000d10077c24 */ /* 0x000fc8000f8e0207 */
[----:B------:R-:W-:Y:S01]  /*1010*/  IMAD.IADD R9, R7, 0x1, R15 ;  /* 0x0000000107097824 */ /* 0x000fe200078e020f */
[----:B------:R-:W-:Y:S06]  /*1020*/  @!P2 BRA `(.L_x_311) ;  /* 0x000000040040a947 */ /* 0x000fec0003800000 */
[----:B------:R-:W-:Y:S02]  /*1030*/  PLOP3.LUT P0, PT, PT, PT, PT, 0x8, 0x0 ;  /* 0x000000000000781c */ /* 0x000fe40003f0e170 */
[----:B------:R-:W-:-:S11]  /*1040*/  IADD3 R7, R4, -0xc, RZ ;  /* 0xfffffff404077810 */ /* 0x000fd60007ffe0ff */
.L_x_312:
        /* <DEDUP_REMOVED lines=78> */
.L_x_311:
[----:B------:R-:W-:Y:S05]  /*1530*/  BSYNC B2 ;  /* 0x0000000000027941 */ /* 0x000fea0003800000 */
.L_x_310:
        /* <DEDUP_REMOVED lines=45> */
.L_x_314:
[----:B------:R-:W-:Y:S05]  /*1810*/  BSYNC B2 ;  /* 0x0000000000027941 */ /* 0x000fea0003800000 */
.L_x_313:
        /* <DEDUP_REMOVED lines=23> */
.L_x_307:
[----:B------:R-:W-:Y:S05]  /*1990*/  BSYNC B0 ;  /* 0x0000000000007941 */ /* 0x000fea0003800000 */
.L_x_306:
[----:B------:R-:W-:-:S05]  /*19a0*/  VIADD R8, R8, 0x1 ;  /* 0x0000000108087836 */ /* 0x000fca0000000000 */
[----:B------:R-:W-:-:S13]  /*19b0*/  ISETP.GE.AND P0, PT, R8, R6, PT ;  /* 0x000000060800720c */ /* 0x000fda0003f06270 */
[----:B------:R-:W-:Y:S05]  /*19c0*/  @!P0 BRA `(.L_x_315) ;  /* 0xfffffff0007c8947 */ /* 0x000fea000383ffff */
.L_x_305:
[----:B------:R-:W-:Y:S05]  /*19d0*/  BSYNC B1 ;  /* 0x0000000000017941 */ /* 0x000fea0003800000 */
.L_x_304:
        /* <DEDUP_REMOVED lines=16> */
        .weak           $__internal_26_$__cuda_sm20_div_s64
        .type           $__internal_26_$__cuda_sm20_div_s64,@function
        .size           $__internal_26_$__cuda_sm20_div_s64,($__internal_27_$__cuda_sm20_div_u64 - $__internal_26_$__cuda_sm20_div_s64)
$__internal_26_$__cuda_sm20_div_s64:
        /* <DEDUP_REMOVED lines=83> */
[----:B------:R-:W-:Y:S06]  /*2010*/  RET.REL.NODEC R4 `(_ZN2at6native53_GLOBAL__N__3bfe7fd5_20_UpSampleNearest2d_cu_198c5ce237upsample_nearest2d_backward_out_frameIN3c104HalfEfXadL_ZNS0_40nearest_neighbor_bw_compute_source_indexEfiiEEEEvPKT_mmmmmmPS5_ff) ;  /* 0xffffffdc04f87950 */ /* 0x000fec0003c3ffff */
        .weak           $__internal_27_$__cuda_sm20_div_u64
        .type           $__internal_27_$__cuda_sm20_div_u64,@function
        .size           $__internal_27_$__cuda_sm20_div_u64,($__internal_28_$__cuda_sm20_rem_u64 - $__internal_27_$__cuda_sm20_div_u64)
$__internal_27_$__cuda_sm20_div_u64:
        /* <DEDUP_REMOVED lines=41> */
[----:B------:R-:W-:-:S03]  /*22b0*/  IMAD.WIDE.U32 R8, R11, R4, RZ ;  /* 0x000000040b087225 */ /* 0x000fc600078e00ff */
[----:B------:R-:W-:Y:S01]  /*22c0*/  IADD3.X R7, RZ, R7, RZ, P1, !PT ;  /* 0x00000007ff077210 */ /* 0x000fe20000ffe4ff */
[----:B------:R-:W-:Y:S01]  /*22d0*/  IMAD R9, R11, R5, R9 ;  /* 0x000000050b097224 */ /* 0x000fe200078e0209 */
[----:B------:R-:W-:-:S03]  /*22e0*/  IADD3 R13, P1, -R8, R2, RZ ;  /* 0x00000002080d7210 */ /* 0x000fc60007f3e1ff */
[-C--:B------:R-:W-:Y:S01]  /*22f0*/  IMAD R8, R7, R4.reuse, R9 ;  /* 0x0000000407087224 */ /* 0x080fe200078e0209 */
[----:B------:R-:W-:-:S03]  /*2300*/  ISETP.GE.U32.AND P0, PT, R13, R4, PT ;  /* 0x000000040d00720c */ /* 0x000fc60003f06070 */
[----:B------:R-:W-:Y:S01]  /*2310*/  IMAD.X R14, R3, 0x1, ~R8, P1 ;  /* 0x00000001030e7824 */ /* 0x000fe200008e0e08 */
[----:B------:R-:W-:Y:S02]  /*2320*/  IADD3 R9, P1, R13, -R4, RZ ;  /* 0x800000040d097210 */ /* 0x000fe40007f3e0ff */
[----:B------:R-:W-:Y:S02]  /*2330*/  IADD3 R8, P2, R11, 0x1, RZ ;  /* 0x000000010b087810 */ /* 0x000fe40007f5e0ff */
[CC--:B------:R-:W-:Y:S02]  /*2340*/  ISETP.GE.U32.AND.EX P0, PT, R14.reuse, R5.reuse, PT, P0 ;  /* 0x000000050e00720c */ /* 0x0c0fe40003f06100 */
[----:B------:R-:W-:Y:S02]  /*2350*/  IADD3.X R12, R14, ~R5, RZ, P1, !PT ;  /* 0x800000050e0c7210 */ /* 0x000fe40000ffe4ff */
[----:B------:R-:W-:Y:S02]  /*2360*/  IADD3.X R10, RZ, R7, RZ, P2, !PT ;  /* 0x00000007ff0a7210 */ /* 0x000fe400017fe4ff */
[----:B------:R-:W-:-:S02]  /*2370*/  SEL R9, R9, R13, P0 ;  /* 0x0000000d09097207 */ /* 0x000fc40000000000 */
[----:B------:R-:W-:Y:S02]  /*2380*/  SEL R8, R8, R11, P0 ;  /* 0x0000000b08087207 */ /* 0x000fe40000000000 */
[----:B------:R-:W-:Y:S02]  /*2390*/  SEL R12, R12, R14, P0 ;  /* 0x0000000e0c0c7207 */ /* 0x000fe40000000000 */
[----:B------:R-:W-:Y:S02]  /*23a0*/  SEL R10, R10, R7, P0 ;  /* 0x000000070a0a7207 */ /* 0x000fe40000000000 */
[----:B------:R-:W-:Y:S02]  /*23b0*/  ISETP.GE.U32.AND P0, PT, R9, R4, PT ;  /* 0x000000040900720c */ /* 0x000fe40003f06070 */
[----:B------:R-:W-:Y:S02]  /*23c0*/  IADD3 R7, P2, R8, 0x1, RZ ;  /* 0x0000000108077810 */ /* 0x000fe40007f5e0ff */
[----:B------:R-:W-:-:S02]  /*23d0*/  ISETP.GE.U32.AND.EX P0, PT, R12, R5, PT, P0 ;  /* 0x000000050c00720c */ /* 0x000fc40003f06100 */
[----:B------:R-:W-:Y:S01]  /*23e0*/  ISETP.NE.U32.AND P1, PT, R4, RZ, PT ;  /* 0x000000ff0400720c */ /* 0x000fe20003f25070 */
[----:B------:R-:W-:Y:S01]  /*23f0*/  IMAD.X R9, RZ, RZ, R10, P2 ;  /* 0x000000ffff097224 */ /* 0x000fe200010e060a */
[----:B------:R-:W-:Y:S01]  /*2400*/  SEL R4, R7, R8, P0 ;  /* 0x0000000807047207 */ /* 0x000fe20000000000 */
[----:B------:R-:W-:Y:S01]  /*2410*/  HFMA2.MMA R7, -RZ, RZ, 0, 0 ;  /* 0x00000000ff077435 */ /* 0x000fe200000001ff */
[----:B------:R-:W-:Y:S02]  /*2420*/  ISETP.NE.AND.EX P1, PT, R5, RZ, PT, P1 ;  /* 0x000000ff0500720c */ /* 0x000fe40003f25310 */
[----:B------:R-:W-:Y:S02]  /*2430*/  SEL R9, R9, R10, P0 ;  /* 0x0000000a09097207 */ /* 0x000fe40000000000 */
[----:B------:R-:W-:Y:S02]  /*2440*/  SEL R4, R4, 0xffffffff, P1 ;  /* 0xffffffff04047807 */ /* 0x000fe40000800000 */
[----:B------:R-:W-:Y:S01]  /*2450*/  SEL R9, R9, 0xffffffff, P1 ;  /* 0xffffffff09097807 */ /* 0x000fe20000800000 */
[----:B------:R-:W-:Y:S06]  /*2460*/  RET.REL.NODEC R6 `(_ZN2at6native53_GLOBAL__N__3bfe7fd5_20_UpSampleNearest2d_cu_198c5ce237upsample_nearest2d_backward_out_frameIN3c104HalfEfXadL_ZNS0_40nearest_neighbor_bw_compute_source_indexEfiiEEEEvPKT_mmmmmmPS5_ff) ;  /* 0xffffffd806e47950 */ /* 0x000fec0003c3ffff */
        .weak           $__internal_28_$__cuda_sm20_rem_u64
        .type           $__internal_28_$__cuda_sm20_rem_u64,@function
        .size           $__internal_28_$__cuda_sm20_rem_u64,(.L_x_658 - $__internal_28_$__cuda_sm20_rem_u64)
$__internal_28_$__cuda_sm20_rem_u64:
        /* <DEDUP_REMOVED lines=17> */
[----:B------:R-:W-:Y:S01]  /*2580*/  IMAD.WIDE.U32 R10, R13, R8, RZ ;  /* 0x000000080d0a7225 */ /* 0x000fe200078e00ff */
[----:B------:R-:W-:-:S03]  /*2590*/  IADD3.X R15, RZ, RZ, R12, P2, P1 ;  /* 0x000000ffff0f7210 */ /* 0x000fc600017e240c */
        /* <DEDUP_REMOVED lines=25> */
[----:B------:R-:W-:-:S04]  /*2730*/  ISETP.GE.U32.AND P0, PT, R11, R8, PT ;  /* 0x000000080b00720c */ /* 0x000fc80003f06070 */
        /* <DEDUP_REMOVED lines=11> */
[----:B------:R-:W-:Y:S02]  /*27f0*/  SEL R4, R4, R7, P0 ;  /* 0x0000000704047207 */ /* 0x000fe40000000000 */
[----:B------:R-:W-:Y:S02]  /*2800*/  MOV R7, 0x0 ;  /* 0x0000000000077802 */ /* 0x000fe40000000f00 */
[----:B------:R-:W-:Y:S02]  /*2810*/  SEL R4, R4, 0xffffffff, P1 ;  /* 0xffffffff04047807 */ /* 0x000fe40000800000 */
[----:B------:R-:W-:Y:S05]  /*2820*/  RET.REL.NODEC R6 `(_ZN2at6native53_GLOBAL__N__3bfe7fd5_20_UpSampleNearest2d_cu_198c5ce237upsample_nearest2d_backward_out_frameIN3c104HalfEfXadL_ZNS0_40nearest_neighbor_bw_compute_source_indexEfiiEEEEvPKT_mmmmmmPS5_ff) ;  /* 0xffffffd406f47950 */ /* 0x000fea0003c3ffff */
.L_x_317:
        /* <DEDUP_REMOVED lines=13> */
.L_x_658:


//--------------------- .text._ZN2at6native53_GLOBAL__N__3bfe7fd5_20_UpSampleNearest2d_cu_198c5ce237upsample_nearest2d_backward_out_frameIffXadL_ZNS0_40nearest_neighbor_bw_compute_source_indexEfiiEEEEvPKT_mmmmmmPS3_ff --------------------------
	.section	.text._ZN2at6native53_GLOBAL__N__3bfe7fd5_20_UpSampleNearest2d_cu_198c5ce237upsample_nearest2d_backward_out_frameIffXadL_ZNS0_40nearest_neighbor_bw_compute_source_indexEfiiEEEEvPKT_mmmmmmPS3_ff,"ax",@progbits
	.align	128
.text._ZN2at6native53_GLOBAL__N__3bfe7fd5_20_UpSampleNearest2d_cu_198c5ce237upsample_nearest2d_backward_out_frameIffXadL_ZNS0_40nearest_neighbor_bw_compute_source_indexEfiiEEEEvPKT_mmmmmmPS3_ff:
        .type           _ZN2at6native53_GLOBAL__N__3bfe7fd5_20_UpSampleNearest2d_cu_198c5ce237upsample_nearest2d_backward_out_frameIffXadL_ZNS0_40nearest_neighbor_bw_compute_source_indexEfiiEEEEvPKT_mmmmmmPS3_ff,@function
        .size           _ZN2at6native53_GLOBAL__N__3bfe7fd5_20_UpSampleNearest2d_cu_198c5ce237upsample_nearest2d_backward_out_frameIffXadL_ZNS0_40nearest_neighbor_bw_compute_source_indexEfiiEEEEvPKT_mmmmmmPS3_ff,(.L_x_662 - _ZN2at6native53_GLOBAL__N__3bfe7fd5_20_UpSampleNearest2d_cu_198c5ce237upsample_nearest2d_backward_out_frameIffXadL_ZNS0_40nearest_neighbor_bw_compute_source_indexEfiiEEEEvPKT_mmmmmmPS3_ff)
        .other          _ZN2at6native53_GLOBAL__N__3bfe7fd5_20_UpSampleNearest2d_cu_198c5ce237upsample_nearest2d_backward_out_frameIffXadL_ZNS0_40nearest_neighbor_bw_compute_source_indexEfiiEEEEvPKT_mmmmmmPS3_ff,@"STO_CUDA_ENTRY STV_DEFAULT"
_ZN2at6native53_GLOBAL__N__3bfe7fd5_20_UpSampleNearest2d_cu_198c5ce237upsample_nearest2d_backward_out_frameIffXadL_ZNS0_40nearest_neighbor_bw_compute_source_indexEfiiEEEEvPKT_mmmmmmPS3_ff:
        /* <DEDUP_REMOVED lines=29> */
[----:B------:R-:W-:Y:S05]  /*01d0*/  CALL.REL.NOINC `($__internal_29_$__cuda_sm20_div_s64) ;  /* 0x0000001400c07944 */ /* 0x000fea0003c00000 */
[----:B------:R-:W-:Y:S01]  /*01e0*/  IMAD.MOV.U32 R4, RZ, RZ, R6 ;  /* 0x000000ffff047224 */ /* 0x000fe200078e0006 */
[----:B------:R-:W-:Y:S01]  /*01f0*/  MOV R5, R7 ;  /* 0x0000000700057202 */ /* 0x000fe20000000f00 */
[----:B------:R-:W-:Y:S06]  /*0200*/  BRA `(.L_x_320) ;  /* 0x00000000004c7947 */ /* 0x000fec0003800000 */
.L_x_319:
        /* <DEDUP_REMOVED lines=19> */
.L_x_320:
[----:B------:R-:W-:Y:S05]  /*0340*/  BSYNC B0 ;  /* 0x0000000000007941 */ /* 0x000fea0003800000 */
.L_x_318:
        /* <DEDUP_REMOVED lines=10> */
[----:B------:R-:W-:Y:S05]  /*03f0*/  CALL.REL.NOINC `($__internal_31_$__cuda_sm20_rem_u64) ;  /* 0x0000001c009c7944 */ /* 0x000fea0003c00000 */
[----:B------:R-:W-:Y:S01]  /*0400*/  MOV R0, R4 ;  /* 0x0000000400007202 */ /* 0x000fe20000000f00 */
[----:B------:R-:W-:Y:S06]  /*0410*/  BRA `(.L_x_323) ;  /* 0x0000000000487947 */ /* 0x000fec0003800000 */
.L_x_322:
        /* <DEDUP_REMOVED lines=18> */
.L_x_323:
[----:B------:R-:W-:Y:S05]  /*0540*/  BSYNC B0 ;  /* 0x0000000000007941 */ /* 0x000fea0003800000 */
.L_x_321:
[----:B------:R-:W-:Y:S01]  /*0550*/  ULDC UR4, c[0x0][0x244] ;  /* 0x0000910000047ab9 */ /* 0x000fe20000000800 */
[----:B------:R-:W-:Y:S01]  /*0560*/  BSSY B0, `(.L_x_324) ;  /* 0x0000022000007945 */ /* 0x000fe20003800000 */
[----:B------:R-:W-:-:S04]  /*0570*/  LOP3.LUT R4, R3, UR4, RZ, 0xfc, !PT ;  /* 0x0000000403047c12 */ /* 0x000fc8000f8efcff */
[----:B------:R-:W-:-:S13]  /*0580*/  ISETP.NE.U32.AND P0, PT, R4, RZ, PT ;  /* 0x000000ff0400720c */ /* 0x000fda0003f05070 */
[----:B------:R-:W-:Y:S05]  /*0590*/  @!P0 BRA `(.L_x_325) ;  /* 0x0000000000208947 */ /* 0x000fea0003800000 */
[----:B------:R-:W-:-:S07]  /*05a0*/  MOV R6, 0x5c0 ;  /* 0x000005c000067802 */ /* 0x000fce0000000f00 */
[----:B------:R-:W-:Y:S05]  /*05b0*/  CALL.REL.NOINC `($__internal_30_$__cuda_sm20_div_u64) ;  /* 0x0000001800187944 */ /* 0x000fea0003c00000 */
[--C-:B------:R-:W-:Y:S01]  /*05c0*/  IMAD.MOV R5, RZ, RZ, -R4.reuse ;  /* 0x000000ffff057224 */ /* 0x100fe200078e0a04 */
[----:B------:R-:W-:Y:S01]  /*05d0*/  ULDC UR4, c[0x0][0x240] ;  /* 0x0000900000047ab9 */ /* 0x000fe20000000800 */
[----:B------:R-:W-:Y:S01]  /*05e0*/  IMAD.MOV.U32 R6, RZ, RZ, R4 ;  /* 0x000000ffff067224 */ /* 0x000fe200078e0004 */
[----:B------:R-:W-:Y:S01]  /*05f0*/  MOV R7, R9 ;  /* 0x0000000900077202 */ /* 0x000fe20000000f00 */
[----:B------:R-:W-:Y:S01]  /*0600*/  IMAD R5, R5, UR4, R2 ;  /* 0x0000000405057c24 */ /* 0x000fe2000f8e0202 */
[----:B------:R-:W-:Y:S06]  /*0610*/  BRA `(.L_x_326) ;  /* 0x0000000000587947 */ /* 0x000fec0003800000 */
.L_x_325:
        /* <DEDUP_REMOVED lines=9> */
[----:B------:R-:W-:-:S04]  /*06b0*/  IMAD.HI.U32 R5, R5, R7, R4 ;  /* 0x0000000705057227 */ /* 0x000fc800078e0004 */
[----:B------:R-:W-:Y:S02]  /*06c0*/  IMAD.MOV.U32 R7, RZ, RZ, RZ ;  /* 0x000000ffff077224 */ /* 0x000fe400078e00ff */
        /* <DEDUP_REMOVED lines=11> */
.L_x_326:
[----:B------:R-:W-:Y:S05]  /*0780*/  BSYNC B0 ;  /* 0x0000000000007941 */ /* 0x000fea0003800000 */
.L_x_324:
        /* <DEDUP_REMOVED lines=10> */
[----:B------:R-:W-:Y:S05]  /*0830*/  CALL.REL.NOINC `($__internal_31_$__cuda_sm20_rem_u64) ;  /* 0x00000018008c7944 */ /* 0x000fea0003c00000 */
[----:B------:R-:W-:Y:S05]  /*0840*/  BRA `(.L_x_329) ;  /* 0x0000000000487947 */ /* 0x000fea0003800000 */
.L_x_328:
        /* <DEDUP_REMOVED lines=18> */
.L_x_329:
[----:B------:R-:W-:Y:S05]  /*0970*/  BSYNC B0 ;  /* 0x0000000000007941 */ /* 0x000fea0003800000 */
.L_x_327:
        /* <DEDUP_REMOVED lines=30> */
.L_x_342:
[----:B------:R-:W-:Y:S01]  /*0b60*/  ISETP.GE.AND P0, PT, R5, R6, PT ;  /* 0x000000060500720c */ /* 0x000fe20003f06270 */
[----:B------:R-:W-:Y:S01]  /*0b70*/  BSSY B1, `(.L_x_330) ;  /* 0x00000c7000017945 */ /* 0x000fe20003800000 */
[----:B------:R-:W-:-:S11]  /*0b80*/  IMAD.MOV.U32 R26, RZ, RZ, RZ ;  /* 0x000000ffff1a7224 */ /* 0x000fd600078e00ff */
[----:B------:R-:W-:Y:S05]  /*0b90*/  @P0 BRA `(.L_x_331) ;  /* 0x0000000c00100947 */ /* 0x000fea0003800000 */
[----:B------:R-:W-:Y:S01]  /*0ba0*/  HFMA2.MMA R26, -RZ, RZ, 0, 0 ;  /* 0x00000000ff1a7435 */ /* 0x000fe200000001ff */
[----:B------:R-:W-:-:S10]  /*0bb0*/  IMAD.MOV.U32 R8, RZ, RZ, R5 ;  /* 0x000000ffff087224 */ /* 0x000fd400078e0005 */
.L_x_341:
        /* <DEDUP_REMOVED lines=47> */
.L_x_335:
[----:B------:R-:W-:Y:S05]  /*0eb0*/  BSYNC B2 ;  /* 0x0000000000027941 */ /* 0x000fea0003800000 */
.L_x_334:
        /* <DEDUP_REMOVED lines=22> */
.L_x_338:
        /* <DEDUP_REMOVED lines=62> */
.L_x_337:
[----:B------:R-:W-:Y:S05]  /*1400*/  BSYNC B2 ;  /* 0x0000000000027941 */ /* 0x000fea0003800000 */
.L_x_336:
        /* <DEDUP_REMOVED lines=37> */
.L_x_340:
[----:B------:R-:W-:Y:S05]  /*1660*/  BSYNC B2 ;  /* 0x0000000000027941 */ /* 0x000fea0003800000 */
.L_x_339:
        /* <DEDUP_REMOVED lines=19> */
.L_x_333:
[----:B------:R-:W-:Y:S05]  /*17a0*/  BSYNC B0 ;  /* 0x0000000000007941 */ /* 0x000fea0003800000 */
.L_x_332:
[----:B------:R-:W-:-:S04]  /*17b0*/  IADD3 R8, R8, 0x1, RZ ;  /* 0x0000000108087810 */ /* 0x000fc80007ffe0ff */
[----:B------:R-:W-:-:S13]  /*17c0*/  ISETP.GE.AND P0, PT, R8, R6, PT ;  /* 0x000000060800720c */ /* 0x000fda0003f06270 */
[----:B------:R-:W-:Y:S05]  /*17d0*/  @!P0 BRA `(.L_x_341) ;  /* 0xfffffff000f88947 */ /* 0x000fea000383ffff */
.L_x_331:
[----:B------:R-:W-:Y:S05]  /*17e0*/  BSYNC B1 ;  /* 0x0000000000017941 */ /* 0x000fea0003800000 */
.L_x_330:
        /* <DEDUP_REMOVED lines=15> */
        .weak           $__internal_29_$__cuda_sm20_div_s64
        .type           $__internal_29_$__cuda_sm20_div_s64,@function
        .size           $__internal_29_$__cuda_sm20_div_s64,($__internal_30_$__cuda_sm20_div_u64 - $__internal_29_$__cuda_sm20_div_s64)
$__internal_29_$__cuda_sm20_div_s64:
        /* <DEDUP_REMOVED lines=83> */
[----:B------:R-:W-:Y:S06]  /*1e10*/  RET.REL.NODEC R4 `(_ZN2at6native53_GLOBAL__N__3bfe7fd5_20_UpSampleNearest2d_cu_198c5ce237upsample_nearest2d_backward_out_frameIffXadL_ZNS0_40nearest_neighbor_bw_compute_source_indexEfiiEEEEvPKT_mmmmmmPS3_ff) ;  /* 0xffffffe004787950 */ /* 0x000fec0003c3ffff */
        .weak           $__internal_30_$__cuda_sm20_div_u64
        .type           $__internal_30_$__cuda_sm20_div_u64,@function
        .size           $__internal_30_$__cuda_sm20_div_u64,($__internal_31_$__cuda_sm20_rem_u64 - $__internal_30_$__cuda_sm20_div_u64)
$__internal_30_$__cuda_sm20_div_u64:
        /* <DEDUP_REMOVED lines=68> */
[----:B------:R-:W-:Y:S06]  /*2260*/  RET.REL.NODEC R6 `(_ZN2at6native53_GLOBAL__N__3bfe7fd5_20_UpSampleNearest2d_cu_198c5ce237upsample_nearest2d_backward_out_frameIffXadL_ZNS0_40nearest_neighbor_bw_compute_source_indexEfiiEEEEvPKT_mmmmmmPS3_ff) ;  /* 0xffffffdc06647950 */ /* 0x000fec0003c3ffff */
        .weak           $__internal_31_$__cuda_sm20_rem_u64
        .type           $__internal_31_$__cuda_sm20_rem_u64,@function
        .size           $__internal_31_$__cuda_sm20_rem_u64,(.L_x_662 - $__internal_31_$__cuda_sm20_rem_u64)
$__internal_31_$__cuda_sm20_rem_u64:
        /* <DEDUP_REMOVED lines=59> */
[----:B------:R-:W-:Y:S05]  /*2620*/  RET.REL.NODEC R6 `(_ZN2at6native53_GLOBAL__N__3bfe7fd5_20_UpSampleNearest2d_cu_198c5ce237upsample_nearest2d_backward_out_frameIffXadL_ZNS0_40nearest_neighbor_bw_compute_source_indexEfiiEEEEvPKT_mmmmmmPS3_ff) ;  /* 0xffffffd806747950 */ /* 0x000fea0003c3ffff */
.L_x_343:
        /* <DEDUP_REMOVED lines=13> */
.L_x_662:


//--------------------- .text._ZN2at6native53_GLOBAL__N__3bfe7fd5_20_UpSampleNearest2d_cu_198c5ce237upsample_nearest2d_backward_out_frameIddXadL_ZNS0_40nearest_neighbor_bw_compute_source_indexEfiiEEEEvPKT_mmmmmmPS3_ff --------------------------
	.section	.text._ZN2at6native53_GLOBAL__N__3bfe7fd5_20_UpSampleNearest2d_cu_198c5ce237upsample_nearest2d_backward_out_frameIddXadL_ZNS0_40nearest_neighbor_bw_compute_source_indexEfiiEEEEvPKT_mmmmmmPS3_ff,"ax",@progbits
	.align	128
.text._ZN2at6native53_GLOBAL__N__3bfe7fd5_20_UpSampleNearest2d_cu_198c5ce237upsample_nearest2d_backward_out_frameIddXadL_ZNS0_40nearest_neighbor_bw_compute_source_indexEfiiEEEEvPKT_mmmmmmPS3_ff:
        .type           _ZN2at6native53_GLOBAL__N__3bfe7fd5_20_UpSampleNearest2d_cu_198c5ce237upsample_nearest2d_backward_out_frameIddXadL_ZNS0_40nearest_neighbor_bw_compute_source_indexEfiiEEEEvPKT_mmmmmmPS3_ff,@function
        .size           _ZN2at6native53_GLOBAL__N__3bfe7fd5_20_UpSampleNearest2d_cu_198c5ce237upsample_nearest2d_backward_out_frameIddXadL_ZNS0_40nearest_neighbor_bw_compute_source_indexEfiiEEEEvPKT_mmmmmmPS3_ff,(.L_x_666 - _ZN2at6native53_GLOBAL__N__3bfe7fd5_20_UpSampleNearest2d_cu_198c5ce237upsample_nearest2d_backward_out_frameIddXadL_ZNS0_40nearest_neighbor_bw_compute_source_indexEfiiEEEEvPKT_mmmmmmPS3_ff)
        .other          _ZN2at6native53_GLOBAL__N__3bfe7fd5_20_UpSampleNearest2d_cu_198c5ce237upsample_nearest2d_backward_out_frameIddXadL_ZNS0_40nearest_neighbor_bw_compute_source_indexEfiiEEEEvPKT_mmmmmmPS3_ff,@"STO_CUDA_ENTRY STV_DEFAULT"
_ZN2at6native53_GLOBAL__N__3bfe7fd5_20_UpSampleNearest2d_cu_198c5ce237upsample_nearest2d_backward_out_frameIddXadL_ZNS0_40nearest_neighbor_bw_compute_source_indexEfiiEEEEvPKT_mmmmmmPS3_ff:
        /* <DEDUP_REMOVED lines=29> */
[----:B------:R-:W-:Y:S05]  /*01d0*/  CALL.REL.NOINC `($__internal_32_$__cuda_sm20_div_s64) ;  /* 0x0000001400d07944 */ /* 0x000fea0003c00000 */
[----:B------:R-:W-:Y:S02]  /*01e0*/  IMAD.MOV.U32 R4, RZ, RZ, R6 ;  /* 0x000000ffff047224 */ /* 0x000fe400078e0006 */
[----:B------:R-:W-:Y:S01]  /*01f0*/  IMAD.MOV.U32 R5, RZ, RZ, R7 ;  /* 0x000000ffff057224 */ /* 0x000fe200078e0007 */
[----:B------:R-:W-:Y:S06]  /*0200*/  BRA `(.L_x_346) ;  /* 0x00000000004c7947 */ /* 0x000fec0003800000 */
.L_x_345:
        /* <DEDUP_REMOVED lines=15> */
[----:B------:R-:W-:Y:S01]  /*0300*/  ISETP.GE.U32.AND P1, PT, R5, UR6, PT ;  /* 0x0000000605007c0c */ /* 0x000fe2000bf26070 */
[----:B------:R-:W-:-:S12]  /*0310*/  IMAD.MOV.U32 R5, RZ, RZ, RZ ;  /* 0x000000ffff057224 */ /* 0x000fd800078e00ff */
[----:B------:R-:W-:Y:S02]  /*0320*/  @P1 IADD3 R4, R4, 0x1, RZ ;  /* 0x0000000104041810 */ /* 0x000fe40007ffe0ff */
[----:B------:R-:W-:-:S07]  /*0330*/  @!P2 LOP3.LUT R4, RZ, UR6, RZ, 0x33, !PT ;  /* 0x00000006ff04ac12 */ /* 0x000fce000f8e33ff */
.L_x_346:
[----:B------:R-:W-:Y:S05]  /*0340*/  BSYNC B0 ;  /* 0x0000000000007941 */ /* 0x000fea0003800000 */
.L_x_344:
        /* <DEDUP_REMOVED lines=10> */
[----:B------:R-:W-:Y:S05]  /*03f0*/  CALL.REL.NOINC `($__internal_34_$__cuda_sm20_rem_u64) ;  /* 0x0000001c00ac7944 */ /* 0x000fea0003c00000 */
[----:B------:R-:W-:Y:S01]  /*0400*/  IMAD.MOV.U32 R0, RZ, RZ, R4 ;  /* 0x000000ffff007224 */ /* 0x000fe200078e0004 */
[----:B------:R-:W-:Y:S06]  /*0410*/  BRA `(.L_x_349) ;  /* 0x0000000000487947 */ /* 0x000fec0003800000 */
.L_x_348:
        /* <DEDUP_REMOVED lines=18> */
.L_x_349:
[----:B------:R-:W-:Y:S05]  /*0540*/  BSYNC B0 ;  /* 0x0000000000007941 */ /* 0x000fea0003800000 */
.L_x_347:
[----:B------:R-:W-:Y:S01]  /*0550*/  ULDC UR4, c[0x0][0x244] ;  /* 0x0000910000047ab9 */ /* 0x000fe20000000800 */
[----:B------:R-:W-:Y:S01]  /*0560*/  BSSY B0, `(.L_x_350) ;  /* 0x0000022000007945 */ /* 0x000fe20003800000 */
[----:B------:R-:W-:-:S04]  /*0570*/  LOP3.LUT R4, R3, UR4, RZ, 0xfc, !PT ;  /* 0x0000000403047c12 */ /* 0x000fc8000f8efcff */
[----:B------:R-:W-:-:S13]  /*0580*/  ISETP.NE.U32.AND P0, PT, R4, RZ, PT ;  /* 0x000000ff0400720c */ /* 0x000fda0003f05070 */
[----:B------:R-:W-:Y:S05]  /*0590*/  @!P0 BRA `(.L_x_351) ;  /* 0x0000000000208947 */ /* 0x000fea0003800000 */
[----:B------:R-:W-:-:S07]  /*05a0*/  MOV R6, 0x5c0 ;  /* 0x000005c000067802 */ /* 0x000fce0000000f00 */
[----:B------:R-:W-:Y:S05]  /*05b0*/  CALL.REL.NOINC `($__internal_33_$__cuda_sm20_div_u64) ;  /* 0x0000001800287944 */ /* 0x000fea0003c00000 */
[----:B------:R-:W-:Y:S01]  /*05c0*/  IADD3 R5, -R4, RZ, RZ ;  /* 0x000000ff04057210 */ /* 0x000fe20007ffe1ff */
[----:B------:R-:W-:Y:S01]  /*05d0*/  ULDC UR4, c[0x0][0x240] ;  /* 0x0000900000047ab9 */ /* 0x000fe20000000800 */
[----:B------:R-:W-:Y:S02]  /*05e0*/  IMAD.MOV.U32 R6, RZ, RZ, R4 ;  /* 0x000000ffff067224 */ /* 0x000fe400078e0004 */
[----:B------:R-:W-:Y:S02]  /*05f0*/  IMAD.MOV.U32 R7, RZ, RZ, R9 ;  /* 0x000000ffff077224 */ /* 0x000fe400078e0009 */
[----:B------:R-:W-:Y:S01]  /*0600*/  IMAD R5, R5, UR4, R2 ;  /* 0x0000000405057c24 */ /* 0x000fe2000f8e0202 */
[----:B------:R-:W-:Y:S06]  /*0610*/  BRA `(.L_x_352) ;  /* 0x0000000000587947 */ /* 0x000fec0003800000 */
.L_x_351:
        /* <DEDUP_REMOVED lines=21> */
[----:B------:R-:W-:-:S07]  /*0770*/  IMAD R5, R5, UR4, R2 ;  /* 0x0000000405057c24 */ /* 0x000fce000f8e0202 */
.L_x_352:
[----:B------:R-:W-:Y:S05]  /*0780*/  BSYNC B0 ;  /* 0x0000000000007941 */ /* 0x000fea0003800000 */
.L_x_350:
        /* <DEDUP_REMOVED lines=10> */
[----:B------:R-:W-:Y:S05]  /*0830*/  CALL.REL.NOINC `($__internal_34_$__cuda_sm20_rem_u64) ;  /* 0x00000018009c7944 */ /* 0x000fea0003c00000 */
[----:B------:R-:W-:Y:S05]  /*0840*/  BRA `(.L_x_355) ;  /* 0x0000000000487947 */ /* 0x000fea0003800000 */
.L_x_354:
        /* <DEDUP_REMOVED lines=18> */
.L_x_355:
[----:B------:R-:W-:Y:S05]  /*0970*/  BSYNC B0 ;  /* 0x0000000000007941 */ /* 0x000fea0003800000 */
.L_x_353:
        /* <DEDUP_REMOVED lines=30> */
.L_x_368:
[----:B------:R-:W-:Y:S01]  /*0b60*/  ISETP.GE.AND P0, PT, R5, R6, PT ;  /* 0x000000060500720c */ /* 0x000fe20003f06270 */
[----:B------:R-:W-:Y:S01]  /*0b70*/  BSSY B1, `(.L_x_356) ;  /* 0x00000c6000017945 */ /* 0x000fe20003800000 */
[----:B------:R-:W-:-:S11]  /*0b80*/  CS2R R22, SRZ ;  /* 0x0000000000167805 */ /* 0x000fd6000001ff00 */
[----:B------:R-:W-:Y:S05]  /*0b90*/  @P0 BRA `(.L_x_357) ;  /* 0x0000000c000c0947 */ /* 0x000fea0003800000 */
[----:B------:R-:W-:Y:S01]  /*0ba0*/  IMAD.MOV.U32 R24, RZ, RZ, R5 ;  /* 0x000000ffff187224 */ /* 0x000fe200078e0005 */
[----:B------:R-:W-:-:S07]  /*0bb0*/  CS2R R22, SRZ ;  /* 0x0000000000167805 */ /* 0x000fce000001ff00 */
.L_x_367:
        /* <DEDUP_REMOVED lines=19> */
[----:B------:R-:W-:-:S04]  /*0cf0*/  IMAD.WIDE.U32 R16, R10, UR8, R24 ;  /* 0x000000080a107c25 */ /* 0x000fc8000f8e0018 */
[----:B------:R-:W-:-:S04]  /*0d00*/  IMAD.IADD R9, R11, 0x1, R9 ;  /* 0x000000010b097824 */ /* 0x000fc800078e0209 */
        /* <DEDUP_REMOVED lines=9> */
[----:B------:R-:W-:Y:S02]  /*0da0*/  LEA R10, P0, R14, UR8, 0x3 ;  /* 0x000000080e0a7c11 */ /* 0x000fe4000f8018ff */
[----:B------:R-:W-:-:S04]  /*0db0*/  IADD3 R11, R15, R11, RZ ;  /* 0x0000000b0f0b7210 */ /* 0x000fc80007ffe0ff */
[----:B------:R-:W-:-:S05]  /*0dc0*/  LEA.HI.X R11, R14, UR9, R11, 0x3, P0 ;  /* 0x000000090e0b7c11 */ /* 0x000fca00080f1c0b */
[----:B------:R-:W2:Y:S01]  /*0dd0*/  LDG.E.64 R14, desc[UR12][R10.64] ;  /* 0x0000000c0a0e7981 */ /* 0x000ea2000c1e1b00 */
[----:B------:R-:W-:Y:S01]  /*0de0*/  ISETP.NE.AND P0, PT, R12, 0x1, PT ;  /* 0x000000010c00780c */ /* 0x000fe20003f05270 */
[----:B------:R-:W-:Y:S01]  /*0df0*/  VIADD R26, R8, 0x1 ;  /* 0x00000001081a7836 */ /* 0x000fe20000000000 */
[----:B--2---:R-:W-:-:S11]  /*0e00*/  DADD R22, R22, R14 ;  /* 0x0000000016167229 */ /* 0x004fd6000000000e */
[----:B------:R-:W-:Y:S05]  /*0e10*/  @!P0 BRA `(.L_x_361) ;  /* 0x0000000000208947 */ /* 0x000fea0003800000 */
[----:B------:R-:W-:Y:S02]  /*0e20*/  ISETP.NE.AND P0, PT, R12, 0x2, PT ;  /* 0x000000020c00780c */ /* 0x000fe40003f05270 */
[----:B------:R-:W2:Y:S11]  /*0e30*/  LDG.E.64 R12, desc[UR12][R10.64+0x8] ;  /* 0x0000080c0a0c7981 */ /* 0x000eb6000c1e1b00 */
[----:B------:R-:W3:Y:S01]  /*0e40*/  @P0 LDG.E.64 R14, desc[UR12][R10.64+0x10] ;  /* 0x0000100c0a0e0981 */ /* 0x000ee2000c1e1b00 */
[C---:B------:R-:W-:Y:S01]  /*0e50*/  IADD3 R26, R8.reuse, 0x2, RZ ;  /* 0x00000002081a7810 */ /* 0x040fe20007ffe0ff */
[----:B--2---:R-:W-:Y:S01]  /*0e60*/  DADD R22, R22, R12 ;  /* 0x0000000016167229 */ /* 0x004fe2000000000c */
[----:B------:R-:W-:-:S04]  /*0e70*/  VIADD R12, R8, 0x3 ;  /* 0x00000003080c7836 */ /* 0x000fc80000000000 */
[----:B------:R-:W-:-:S03]  /*0e80*/  @P0 IMAD.MOV.U32 R26, RZ, RZ, R12 ;  /* 0x000000ffff1a0224 */ /* 0x000fc600078e000c */
[----:B---3--:R-:W-:-:S11]  /*0e90*/  @P0 DADD R22, R22, R14 ;  /* 0x0000000016160229 */ /* 0x008fd6000000000e */
.L_x_361:
[----:B------:R-:W-:Y:S05]  /*0ea0*/  BSYNC B2 ;  /* 0x0000000000027941 */ /* 0x000fea0003800000 */
.L_x_360:
[----:B------:R-:W-:Y:S05]  /*0eb0*/  @!P1 BRA `(.L_x_359) ;  /* 0x0000000800349947 */ /* 0x000fea0003800000 */
[----:B------:R-:W0:Y:S01]  /*0ec0*/  LDC.64 R10, c[0x0][0x220] ;  /* 0x00008800ff0a7b82 */ /* 0x000e220000000a00 */
[----:B------:R-:W-:Y:S01]  /*0ed0*/  USHF.R.S32.HI UR5, URZ, 0x1f, UR4 ;  /* 0x0000001f3f057899 */ /* 0x000fe20008011404 */
[----:B------:R-:W-:Y:S01]  /*0ee0*/  MOV R13, R7 ;  /* 0x00000007000d7202 */ /* 0x000fe20000000f00 */
[----:B------:R-:W-:Y:S01]  /*0ef0*/  IMAD.MOV.U32 R12, RZ, RZ, R0 ;  /* 0x000000ffff0c7224 */ /* 0x000fe200078e0000 */
[----:B------:R-:W-:Y:S01]  /*0f00*/  ULDC.64 UR8, c[0x0][0x228] ;  /* 0x00008a0000087ab9 */ /* 0x000fe20000000a00 */
[----:B------:R-:W-:Y:S01]  /*0f10*/  SHF.R.S32.HI R25, RZ, 0x1f, R24 ;  /* 0x0000001fff197819 */ /* 0x000fe20000011418 */
[----:B------:R-:W-:Y:S01]  /*0f20*/  BSSY B2, `(.L_x_362) ;  /* 0x000004d000027945 */ /* 0x000fe20003800000 */
[----:B------:R-:W-:Y:S01]  /*0f30*/  PLOP3.LUT P0, PT, PT, PT, PT, 0x80, 0x0 ;  /* 0x000000000000781c */ /* 0x000fe20003f0f070 */
[C---:B0-----:R-:W-:Y:S02]  /*0f40*/  IMAD R14, R10.reuse, UR5, RZ ;  /* 0x000000050a0e7c24 */ /* 0x041fe4000f8e02ff */
[----:B------:R-:W-:-:S04]  /*0f50*/  IMAD.WIDE.U32 R12, R10, UR4, R12 ;  /* 0x000000040a0c7c25 */ /* 0x000fc8000f8e000c */
[----:B------:R-:W-:Y:S02]  /*0f60*/  IMAD.IADD R10, R4, 0x1, -R26 ;  /* 0x00000001040a7824 */ /* 0x000fe400078e0a1a */
[----:B------:R-:W-:-:S03]  /*0f70*/  IMAD R11, R11, UR4, R14 ;  /* 0x000000040b0b7c24 */ /* 0x000fc6000f8e020e */
[----:B------:R-:W-:Y:S01]  /*0f80*/  ISETP.GT.AND P2, PT, R10, 0xc, PT ;  /* 0x0000000c0a00780c */ /* 0x000fe20003f44270 */
[----:B------:R-:W-:-:S04]  /*0f90*/  IMAD.IADD R11, R13, 0x1, R11 ;  /* 0x000000010d0b7824 */ /* 0x000fc800078e020b */
[----:B------:R-:W-:Y:S02]  /*0fa0*/  IMAD R7, R11, UR8, RZ ;  /* 0x000000080b077c24 */ /* 0x000fe4000f8e02ff */
[----:B------:R-:W-:-:S04]  /*0fb0*/  IMAD.WIDE.U32 R10, R12, UR8, R24 ;  /* 0x000000080c0a7c25 */ /* 0x000fc8000f8e0018 */
[----:B------:R-:W-:-:S05]  /*0fc0*/  IMAD R7, R12, UR9, R7 ;  /* 0x000000090c077c24 */ /* 0x000fca000f8e0207 */
[----:B------:R-:W-:Y:S01]  /*0fd0*/  IADD3 R25, R7, R11, RZ ;  /* 0x0000000b07197210 */ /* 0x000fe20007ffe0ff */
[----:B------:R-:W-:Y:S06]  /*0fe0*/  @!P2 BRA `(.L_x_363) ;  /* 0x000000040000a947 */ /* 0x000fec0003800000 */
[----:B------:R-:W-:Y:S01]  /*0ff0*/  PLOP3.LUT P0, PT, PT, PT, PT, 0x8, 0x0 ;  /* 0x000000000000781c */ /* 0x000fe20003f0e170 */
[----:B------:R-:W-:-:S12]  /*1000*/  VIADD R7, R4, 0xfffffff4 ;  /* 0xfffffff404077836 */ /* 0x000fd80000000000 */
.L_x_364:
        /* <DEDUP_REMOVED lines=12> */
[----:B------:R-:W-:-:S04]  /*10d0*/  IADD3 R20, R26, 0x4, RZ ;  /* 0x000000041a147810 */ /* 0x000fc80007ffe0ff */
[----:B------:R-:W-:-:S03]  /*10e0*/  SHF.R.S32.HI R21, RZ, 0x1f, R20 ;  /* 0x0000001fff157819 */ /* 0x000fc60000011414 */
[----:B------:R-:W-:Y:S01]  /*10f0*/  IMAD.WIDE.U32 R20, R10, UR8, R20 ;  /* 0x000000080a147c25 */ /* 0x000fe2000f8e0014 */
[----:B------:R-:W5:Y:S03]  /*1100*/  LDG.E.64 R12, desc[UR12][R12.64+0x18] ;  /* 0x0000180c0c0c7981 */ /* 0x000f66000c1e1b00 */
[----:B------:R-:W-:Y:S01]  /*1110*/  IMAD.IADD R21, R27, 0x1, R21 ;  /* 0x000000011b157824 */ /* 0x000fe200078e0215 */
        /* <DEDUP_REMOVED lines=11> */
[----:B------:R-:W-:-:S05]  /*11d0*/  IMAD.WIDE.U32 R20, R10, UR8, R20 ;  /* 0x000000080a147c25 */ /* 0x000fca000f8e0014 */
[----:B------:R-:W-:Y:S02]  /*11e0*/  IADD3 R13, R27, R21, RZ ;  /* 0x000000151b0d7210 */ /* 0x000fe40007ffe0ff */
        /* <DEDUP_REMOVED lines=11> */
[----:B------:R-:W-:-:S05]  /*12a0*/  VIADD R22, R26, 0xc ;  /* 0x0000000c1a167836 */ /* 0x000fca0000000000 */
[--C-:B------:R-:W-:Y:S02]  /*12b0*/  SHF.R.S32.HI R23, RZ, 0x1f, R22.reuse ;  /* 0x0000001fff177819 */ /* 0x100fe40000011416 */
[----:B-----5:R-:W-:Y:S01]  /*12c0*/  DADD R18, R18, R20 ;  /* 0x0000000012127229 */ /* 0x020fe20000000014 */
[----:B------:R-:W-:-:S04]  /*12d0*/  IMAD.WIDE.U32 R22, R10, UR8, R22 ;  /* 0x000000080a167c25 */ /* 0x000fc8000f8e0016 */
        /* <DEDUP_REMOVED lines=10> */
[----:B------:R-:W-:-:S04]  /*1380*/  IADD3 R26, R26, 0x10, RZ ;  /* 0x000000101a1a7810 */ /* 0x000fc80007ffe0ff */
[----:B------:R-:W-:-:S03]  /*1390*/  ISETP.GE.AND P2, PT, R26, R7, PT ;  /* 0x000000071a00720c */ /* 0x000fc60003f46270 */
[----:B--2---:R-:W-:-:S08]  /*13a0*/  DADD R18, R18, R22 ;  /* 0x0000000012127229 */ /* 0x004fd00000000016 */
[----:B---3--:R-:W-:-:S08]  /*13b0*/  DADD R16, R18, R16 ;  /* 0x0000000012107229 */ /* 0x008fd00000000010 */
[----:B----4-:R-:W-:-:S08]  /*13c0*/  DADD R14, R16, R14 ;  /* 0x00000000100e7229 */ /* 0x010fd0000000000e */
[----:B-----5:R-:W-:Y:S01]  /*13d0*/  DADD R22, R14, R12 ;  /* 0x000000000e167229 */ /* 0x020fe2000000000c */
[----:B------:R-:W-:Y:S10]  /*13e0*/  @!P2 BRA `(.L_x_364) ;  /* 0xfffffffc0008a947 */ /* 0x000ff4000383ffff */
.L_x_363:
[----:B------:R-:W-:Y:S05]  /*13f0*/  BSYNC B2 ;  /* 0x0000000000027941 */ /* 0x000fea0003800000 */
.L_x_362:
[----:B------:R-:W-:Y:S01]  /*1400*/  IMAD.IADD R7, R4, 0x1, -R26 ;  /* 0x0000000104077824 */ /* 0x000fe200078e0a1a */
[----:B------:R-:W-:Y:S04]  /*1410*/  BSSY B2, `(.L_x_365) ;  /* 0x0000024000027945 */ /* 0x000fe80003800000 */
        /* <DEDUP_REMOVED lines=13> */
[----:B------:R-:W-:-:S03]  /*14f0*/  IADD3 R14, R26, 0x4, RZ ;  /* 0x000000041a0e7810 */ /* 0x000fc60007ffe0ff */
[----:B------:R-:W4:Y:S01]  /*1500*/  LDG.E.64 R18, desc[UR12][R16.64+0x10] ;  /* 0x0000100c10127981 */ /* 0x000f22000c1e1b00 */
[----:B------:R-:W-:-:S03]  /*1510*/  SHF.R.S32.HI R15, RZ, 0x1f, R14 ;  /* 0x0000001fff0f7819 */ /* 0x000fc6000001140e */
[----:B------:R-:W-:-:S04]  /*1520*/  IMAD.WIDE.U32 R14, R10, UR8, R14 ;  /* 0x000000080a0e7c25 */ /* 0x000fc8000f8e000e */
[----:B------:R-:W-:Y:S01]  /*1530*/  IMAD.IADD R7, R7, 0x1, R15 ;  /* 0x0000000107077824 */ /* 0x000fe200078e020f */
[C---:B------:R-:W-:Y:S01]  /*1540*/  LEA R12, P0, R14.reuse, UR10, 0x3 ;  /* 0x0000000a0e0c7c11 */ /* 0x040fe2000f8018ff */
[----:B------:R-:W5:Y:S03]  /*1550*/  LDG.E.64 R16, desc[UR12][R16.64+0x18] ;  /* 0x0000180c10107981 */ /* 0x000f66000c1e1b00 */
        /* <DEDUP_REMOVED lines=15> */
.L_x_366:
[----:B------:R-:W-:Y:S05]  /*1650*/  BSYNC B2 ;  /* 0x0000000000027941 */ /* 0x000fea0003800000 */
.L_x_365:
        /* <DEDUP_REMOVED lines=19> */
.L_x_359:
[----:B------:R-:W-:Y:S05]  /*1790*/  BSYNC B0 ;  /* 0x0000000000007941 */ /* 0x000fea0003800000 */
.L_x_358:
[----:B------:R-:W-:-:S05]  /*17a0*/  VIADD R24, R24, 0x1 ;  /* 0x0000000118187836 */ /* 0x000fca0000000000 */
[----:B------:R-:W-:-:S13]  /*17b0*/  ISETP.GE.AND P0, PT, R24, R6, PT ;  /* 0x000000061800720c */ /* 0x000fda0003f06270 */
[----:B------:R-:W-:Y:S05]  /*17c0*/  @!P0 BRA `(.L_x_367) ;  /* 0xfffffff000fc8947 */ /* 0x000fea000383ffff */
.L_x_357:
[----:B------:R-:W-:Y:S05]  /*17d0*/  BSYNC B1 ;  /* 0x0000000000017941 */ /* 0x000fea0003800000 */
.L_x_356:
        /* <DEDUP_REMOVED lines=20> */
        .weak           $__internal_32_$__cuda_sm20_div_s64
        .type           $__internal_32_$__cuda_sm20_div_s64,@function
        .size           $__internal_32_$__cuda_sm20_div_s64,($__internal_33_$__cuda_sm20_div_u64 - $__internal_32_$__cuda_sm20_div_s64)
$__internal_32_$__cuda_sm20_div_s64:
        /* <DEDUP_REMOVED lines=15> */
[----:B------:R-:W-:Y:S02]  /*1a10*/  IMAD.X R11, RZ, RZ, ~R7, P0 ;  /* 0x000000ffff0b7224 */ /* 0x000fe400000e0e07 */
[----:B------:R-:W-:Y:S02]  /*1a20*/  IMAD.MOV.U32 R7, RZ, RZ, R4 ;  /* 0x000000ffff077224 */ /* 0x000fe400078e0004 */
        /* <DEDUP_REMOVED lines=13> */
[----:B------:R-:W-:-:S03]  /*1b00*/  SEL R8, R5, R2, !P3 ;  /* 0x0000000205087207 */ /* 0x000fc60005800000 */
[----:B------:R-:W-:Y:S02]  /*1b10*/  IMAD.X R4, RZ, RZ, ~R4, P0 ;  /* 0x000000ffff047224 */ /* 0x000fe400000e0e04 */
[----:B------:R-:W-:Y:S02]  /*1b20*/  IMAD.X R10, RZ, RZ, ~R3, P4 ;  /* 0x000000ffff0a7224 */ /* 0x000fe400020e0e03 */
[----:B------:R-:W-:-:S03]  /*1b30*/  IMAD.WIDE.U32 R6, P0, R7, R4, R6 ;  /* 0x0000000407067225 */ /* 0x000fc60007800006 */
[----:B------:R-:W-:Y:S01]  /*1b40*/  SEL R10, R10, R3, !P3 ;  /* 0x000000030a0a7207 */ /* 0x000fe20005800000 */
[----:B------:R-:W-:Y:S02]  /*1b50*/  IMAD.MOV.U32 R5, RZ, RZ, RZ ;  /* 0x000000ffff057224 */ /* 0x000fe400078e00ff */
        /* <DEDUP_REMOVED lines=24> */
[----:B------:R-:W-:Y:S01]  /*1ce0*/  SEL R8, R8, R9, P0 ;  /* 0x0000000908087207 */ /* 0x000fe20000000000 */
[----:B------:R-:W-:Y:S01]  /*1cf0*/  IMAD.X R9, RZ, RZ, R6, P2 ;  /* 0x000000ffff097224 */ /* 0x000fe200010e0606 */
[----:B------:R-:W-:Y:S02]  /*1d00*/  SEL R10, R10, R5, P0 ;  /* 0x000000050a0a7207 */ /* 0x000fe40000000000 */
[----:B------:R-:W-:Y:S02]  /*1d10*/  SEL R5, R4, R7, P0 ;  /* 0x0000000704057207 */ /* 0x000fe40000000000 */
[----:B------:R-:W-:-:S02]  /*1d20*/  ISETP.GE.U32.AND P1, PT, R8, UR4, PT ;  /* 0x0000000408007c0c */ /* 0x000fc4000bf26070 */
[----:B------:R-:W-:Y:S02]  /*1d30*/  SEL R4, R9, R6, P0 ;  /* 0x0000000609047207 */ /* 0x000fe40000000000 */
[----:B------:R-:W-:Y:S02]  /*1d40*/  IADD3 R6, P2, R5, 0x1, RZ ;  /* 0x0000000105067810 */ /* 0x000fe40007f5e0ff */
[----:B------:R-:W-:Y:S02]  /*1d50*/  ISETP.GE.U32.AND.EX P0, PT, R10, UR5, PT, P1 ;  /* 0x000000050a007c0c */ /* 0x000fe4000bf06110 */
[-C--:B------:R-:W-:Y:S02]  /*1d60*/  IADD3.X R7, RZ, R4.reuse, RZ, P2, !PT ;  /* 0x00000004ff077210 */ /* 0x080fe400017fe4ff */
[----:B------:R-:W-:Y:S02]  /*1d70*/  SEL R6, R6, R5, P0 ;  /* 0x0000000506067207 */ /* 0x000fe40000000000 */
[----:B------:R-:W-:-:S02]  /*1d80*/  SEL R7, R7, R4, P0 ;  /* 0x0000000407077207 */ /* 0x000fc40000000000 */
[-C--:B------:R-:W-:Y:S02]  /*1d90*/  IADD3 R5, P2, RZ, -R6.reuse, RZ ;  /* 0x80000006ff057210 */ /* 0x080fe40007f5e0ff */
[----:B------:R-:W-:Y:S02]  /*1da0*/  LOP3.LUT R8, R3, UR8, RZ, 0x3c, !PT ;  /* 0x0000000803087c12 */ /* 0x000fe4000f8e3cff */
[----:B------:R-:W-:Y:S01]  /*1db0*/  ISETP.NE.U32.AND P0, PT, RZ, UR6, PT ;  /* 0x00000006ff007c0c */ /* 0x000fe2000bf05070 */
[----:B------:R-:W-:Y:S01]  /*1dc0*/  IMAD.X R4, RZ, RZ, ~R7, P2 ;  /* 0x000000ffff047224 */ /* 0x000fe200010e0e07 */
[----:B------:R-:W-:Y:S02]  /*1dd0*/  ISETP.GE.AND P1, PT, R8, RZ, PT ;  /* 0x000000ff0800720c */ /* 0x000fe40003f26270 */
[----:B------:R-:W-:Y:S02]  /*1de0*/  ISETP.NE.AND.EX P0, PT, RZ, UR8, PT, P0 ;  /* 0x00000008ff007c0c */ /* 0x000fe4000bf05300 */
[----:B------:R-:W-:-:S02]  /*1df0*/  SEL R6, R5, R6, !P1 ;  /* 0x0000000605067207 */ /* 0x000fc40004800000 */
[----:B------:R-:W-:Y:S01]  /*1e00*/  SEL R7, R4, R7, !P1 ;  /* 0x0000000704077207 */ /* 0x000fe20004800000 */
[----:B------:R-:W-:Y:S01]  /*1e10*/  IMAD.MOV.U32 R4, RZ, RZ, R0 ;  /* 0x000000ffff047224 */ /* 0x000fe200078e0000 */
[----:B------:R-:W-:Y:S02]  /*1e20*/  MOV R5, 0x0 ;  /* 0x0000000000057802 */ /* 0x000fe40000000f00 */
[----:B------:R-:W-:Y:S02]  /*1e30*/  SEL R6, R6, 0xffffffff, P0 ;  /* 0xffffffff06067807 */ /* 0x000fe40000000000 */
[----:B------:R-:W-:Y:S01]  /*1e40*/  SEL R7, R7, 0xffffffff, P0 ;  /* 0xffffffff07077807 */ /* 0x000fe20000000000 */
[----:B------:R-:W-:Y:S06]  /*1e50*/  RET.REL.NODEC R4 `(_ZN2at6native53_GLOBAL__N__3bfe7fd5_20_UpSampleNearest2d_cu_198c5ce237upsample_nearest2d_backward_out_frameIddXadL_ZNS0_40nearest_neighbor_bw_compute_source_indexEfiiEEEEvPKT_mmmmmmPS3_ff) ;  /* 0xffffffe004687950 */ /* 0x000fec0003c3ffff */
        .weak           $__internal_33_$__cuda_sm20_div_u64
        .type           $__internal_33_$__cuda_sm20_div_u64,@function
        .size           $__internal_33_$__cuda_sm20_div_u64,($__internal_34_$__cuda_sm20_rem_u64 - $__internal_33_$__cuda_sm20_div_u64)
$__internal_33_$__cuda_sm20_div_u64:
        /* <DEDUP_REMOVED lines=50> */
[C---:B------:R-:W-:Y:S01]  /*2180*/  ISETP.GE.U32.AND.EX P0, PT, R14.reuse, R5, PT, P0 ;  /* 0x000000050e00720c */ /* 0x040fe20003f06100 */
[----:B------:R-:W-:Y:S01]  /*2190*/  IMAD.X R12, R14, 0x1, ~R5, P1 ;  /* 0x000000010e0c7824 */ /* 0x000fe200008e0e05 */
[----:B------:R-:W-:Y:S02]  /*21a0*/  IADD3.X R10, RZ, R7, RZ, P2, !PT ;  /* 0x00000007ff0a7210 */ /* 0x000fe400017fe4ff */
        /* <DEDUP_REMOVED lines=10> */
[----:B------:R-:W-:Y:S01]  /*2250*/  IMAD.MOV.U32 R7, RZ, RZ, 0x0 ;  /* 0x00000000ff077424 */ /* 0x000fe200078e00ff */
[----:B------:R-:W-:-:S02]  /*2260*/  ISETP.NE.AND.EX P1, PT, R5, RZ, PT, P1 ;  /* 0x000000ff0500720c */ /* 0x000fc40003f25310 */
[----:B------:R-:W-:Y:S02]  /*2270*/  SEL R9, R9, R10, P0 ;  /* 0x0000000a09097207 */ /* 0x000fe40000000000 */
[----:B------:R-:W-:Y:S02]  /*2280*/  SEL R4, R4, 0xffffffff, P1 ;  /* 0xffffffff04047807 */ /* 0x000fe40000800000 */
[----:B------:R-:W-:Y:S01]  /*2290*/  SEL R9, R9, 0xffffffff, P1 ;  /* 0xffffffff09097807 */ /* 0x000fe20000800000 */
[----:B------:R-:W-:Y:S06]  /*22a0*/  RET.REL.NODEC R6 `(_ZN2at6native53_GLOBAL__N__3bfe7fd5_20_UpSampleNearest2d_cu_198c5ce237upsample_nearest2d_backward_out_frameIddXadL_ZNS0_40nearest_neighbor_bw_compute_source_indexEfiiEEEEvPKT_mmmmmmPS3_ff) ;  /* 0xffffffdc06547950 */ /* 0x000fec0003c3ffff */
        .weak           $__internal_34_$__cuda_sm20_rem_u64
        .type           $__internal_34_$__cuda_sm20_rem_u64,@function
        .size           $__internal_34_$__cuda_sm20_rem_u64,(.L_x_666 - $__internal_34_$__cuda_sm20_rem_u64)
$__internal_34_$__cuda_sm20_rem_u64:
        /* <DEDUP_REMOVED lines=39> */
[----:B------:R-:W-:-:S04]  /*2520*/  IMAD.WIDE.U32 R10, R13, R8, RZ ;  /* 0x000000080d0a7225 */ /* 0x000fc800078e00ff */
[----:B------:R-:W-:Y:S02]  /*2530*/  IMAD.X R15, RZ, RZ, R12, P1 ;  /* 0x000000ffff0f7224 */ /* 0x000fe400008e060c */
        /* <DEDUP_REMOVED lines=10> */
[----:B------:R-:W-:Y:S01]  /*25e0*/  SEL R10, R10, R4, P0 ;  /* 0x000000040a0a7207 */ /* 0x000fe20000000000 */
[C---:B------:R-:W-:Y:S01]  /*25f0*/  IMAD.IADD R4, R7.reuse, 0x1, -R8 ;  /* 0x0000000107047824 */ /* 0x040fe200078e0a08 */
[----:B------:R-:W-:Y:S02]  /*2600*/  ISETP.GE.U32.AND P0, PT, R7, R8, PT ;  /* 0x000000080700720c */ /* 0x000fe40003f06070 */
[----:B------:R-:W-:Y:S02]  /*2610*/  ISETP.NE.AND.EX P1, PT, R9, RZ, PT, P1 ;  /* 0x000000ff0900720c */ /* 0x000fe40003f25310 */
[----:B------:R-:W-:-:S04]  /*2620*/  ISETP.GE.U32.AND.EX P0, PT, R10, R9, PT, P0 ;  /* 0x000000090a00720c */ /* 0x000fc80003f06100 */
[----:B------:R-:W-:Y:S02]  /*2630*/  SEL R4, R4, R7, P0 ;  /* 0x0000000704047207 */ /* 0x000fe40000000000 */
[----:B------:R-:W-:Y:S02]  /*2640*/  MOV R7, 0x0 ;  /* 0x0000000000077802 */ /* 0x000fe40000000f00 */
[----:B------:R-:W-:Y:S02]  /*2650*/  SEL R4, R4, 0xffffffff, P1 ;  /* 0xffffffff04047807 */ /* 0x000fe40000800000 */
[----:B------:R-:W-:Y:S05]  /*2660*/  RET.REL.NODEC R6 `(_ZN2at6native53_GLOBAL__N__3bfe7fd5_20_UpSampleNearest2d_cu_198c5ce237upsample_nearest2d_backward_out_frameIddXadL_ZNS0_40nearest_neighbor_bw_compute_source_indexEfiiEEEEvPKT_mmmmmmPS3_ff) ;  /* 0xffffffd806647950 */ /* 0x000fea0003c3ffff */
.L_x_369:
        /* <DEDUP_REMOVED lines=9> */
.L_x_666:


//--------------------- .text._ZN2at6native53_GLOBAL__N__3bfe7fd5_20_UpSampleNearest2d_cu_198c5ce242upsample_nearest2d_backward_nhwc_out_frameIhlXadL_ZNS0_40nearest_neighbor_bw_compute_source_indexEfiiEEEEvPKT_PS3_mmmmmffm --------------------------
	.section	.text._ZN2at6native53_GLOBAL__N__3bfe7fd5_20_UpSampleNearest2d_cu_198c5ce242upsample_nearest2d_backward_nhwc_out_frameIhlXadL_ZNS0_40nearest_neighbor_bw_compute_source_indexEfiiEEEEvPKT_PS3_mmmmmffm,"ax",@progbits
	.align	128
.text._ZN2at6native53_GLOBAL__N__3bfe7fd5_20_UpSampleNearest2d_cu_198c5ce242upsample_nearest2d_backward_nhwc_out_frameIhlXadL_ZNS0_40nearest_neighbor_bw_compute_source_indexEfiiEEEEvPKT_PS3_mmmmmffm:
        .type           _ZN2at6native53_GLOBAL__N__3bfe7fd5_20_UpSampleNearest2d_cu_198c5ce242upsample_nearest2d_backward_nhwc_out_frameIhlXadL_ZNS0_40nearest_neighbor_bw_compute_source_indexEfiiEEEEvPKT_PS3_mmmmmffm,@function
        .size           _ZN2at6native53_GLOBAL__N__3bfe7fd5_20_UpSampleNearest2d_cu_198c5ce242upsample_nearest2d_backward_nhwc_out_frameIhlXadL_ZNS0_40nearest_neighbor_bw_compute_source_indexEfiiEEEEvPKT_PS3_mmmmmffm,(.L_x_670 - _ZN2at6native53_GLOBAL__N__3bfe7fd5_20_UpSampleNearest2d_cu_198c5ce242upsample_nearest2d_backward_nhwc_out_frameIhlXadL_ZNS0_40nearest_neighbor_bw_compute_source_indexEfiiEEEEvPKT_PS3_mmmmmffm)
        .other          _ZN2at6native53_GLOBAL__N__3bfe7fd5_20_UpSampleNearest2d_cu_198c5ce242upsample_nearest2d_backward_nhwc_out_frameIhlXadL_ZNS0_40nearest_neighbor_bw_compute_source_indexEfiiEEEEvPKT_PS3_mmmmmffm,@"STO_CUDA_ENTRY STV_DEFAULT"
_ZN2at6native53_GLOBAL__N__3bfe7fd5_20_UpSampleNearest2d_cu_198c5ce242upsample_nearest2d_backward_nhwc_out_frameIhlXadL_ZNS0_40nearest_neighbor_bw_compute_source_indexEfiiEEEEvPKT_PS3_mmmmmffm:
        /* <DEDUP_REMOVED lines=21> */
[----:B------:R-:W-:Y:S05]  /*0150*/  CALL.REL.NOINC `($__internal_35_$__cuda_sm20_div_u64) ;  /* 0x0000002000ac7944 */ /* 0x000fea0003c00000 */
[----:B------:R-:W-:Y:S01]  /*0160*/  IMAD.MOV R3, RZ, RZ, -R6 ;  /* 0x000000ffff037224 */ /* 0x000fe200078e0a06 */
[----:B------:R-:W-:Y:S01]  /*0170*/  ULDC UR4, c[0x0][0x240] ;  /* 0x0000900000047ab9 */ /* 0x000fe20000000800 */
[----:B------:R-:W-:Y:S02]  /*0180*/  MOV R2, R6 ;  /* 0x0000000600027202 */ /* 0x000fe40000000f00 */
[----:B------:R-:W-:Y:S02]  /*0190*/  IMAD R0, R3, UR4, R10 ;  /* 0x0000000403007c24 */ /* 0x000fe4000f8e020a */
[----:B------:R-:W-:Y:S01]  /*01a0*/  IMAD.MOV.U32 R3, RZ, RZ, R7 ;  /* 0x000000ffff037224 */ /* 0x000fe200078e0007 */
[----:B------:R-:W-:Y:S06]  /*01b0*/  BRA `(.L_x_372) ;  /* 0x0000000000587947 */ /* 0x000fec0003800000 */
.L_x_371:
        /* <DEDUP_REMOVED lines=22> */
.L_x_372:
[----:B------:R-:W-:Y:S05]  /*0320*/  BSYNC B0 ;  /* 0x0000000000007941 */ /* 0x000fea0003800000 */
.L_x_370:
        /* <DEDUP_REMOVED lines=14> */
[----:B------:R-:W-:Y:S01]  /*0410*/  MOV R4, R6 ;  /* 0x0000000600047202 */ /* 0x000fe20000000f00 */
[----:B------:R-:W-:Y:S02]  /*0420*/  IMAD.MOV.U32 R5, RZ, RZ, R7 ;  /* 0x000000ffff057224 */ /* 0x000fe400078e0007 */
[----:B------:R-:W-:Y:S01]  /*0430*/  IMAD R3, R3, UR4, R2 ;  /* 0x0000000403037c24 */ /* 0x000fe2000f8e0202 */
[----:B------:R-:W-:Y:S06]  /*0440*/  BRA `(.L_x_375) ;  /* 0x0000000000587947 */ /* 0x000fec0003800000 */
.L_x_374:
        /* <DEDUP_REMOVED lines=22> */
.L_x_375:
[----:B------:R-:W-:Y:S05]  /*05b0*/  BSYNC B0 ;  /* 0x0000000000007941 */ /* 0x000fea0003800000 */
.L_x_373:
        /* <DEDUP_REMOVED lines=15> */
[----:B------:R-:W-:Y:S01]  /*06b0*/  IMAD R5, R5, UR4, R4 ;  /* 0x0000000405057c24 */ /* 0x000fe2000f8e0204 */
[----:B------:R-:W-:Y:S06]  /*06c0*/  BRA `(.L_x_378) ;  /* 0x0000000000547947 */ /* 0x000fec0003800000 */
.L_x_377:
        /* <DEDUP_REMOVED lines=21> */
.L_x_378:
[----:B------:R-:W-:Y:S05]  /*0820*/  BSYNC B0 ;  /* 0x0000000000007941 */ /* 0x000fea0003800000 */
.L_x_376:
[----:B------:R-:W-:Y:S01]  /*0830*/  I2FP.F32.S32 R4, R5 ;  /* 0x0000000500047245 */ /* 0x000fe20000201400 */
[----:B------:R-:W-:Y:S01]  /*0840*/  VIADD R5, R5, 0x1 ;  /* 0x0000000105057836 */ /* 0x000fe20000000000 */
[----:B------:R-:W-:Y:S01]  /*0850*/  ULDC.64 UR4, c[0x0][0x248] ;  /* 0x0000920000047ab9 */ /* 0x000fe20000000a00 */
[----:B------:R-:W-:Y:S01]  /*0860*/  I2FP.F32.S32 R6, R3 ;  /* 0x0000000300067245 */ /* 0x000fe20000201400 */
[----:B------:R-:W-:Y:S01]  /*0870*/  BSSY B1, `(.L_x_379) ;  /* 0x00001b4000017945 */ /* 0x000fe20003800000 */
[----:B------:R-:W-:Y:S01]  /*0880*/  FMUL.FTZ R4, R4, UR4 ;  /* 0x0000000404047c20 */ /* 0x000fe20008410000 */
[----:B------:R-:W-:Y:S01]  /*0890*/  I2FP.F32.S32 R5, R5 ;  /* 0x0000000500057245 */ /* 0x000fe20000201400 */
[----:B------:R-:W-:Y:S01]  /*08a0*/  IMAD.MOV.U32 R25, RZ, RZ, RZ ;  /* 0x000000ffff197224 */ /* 0x000fe200078e00ff */
[----:B------:R-:W-:Y:S01]  /*08b0*/  IADD3 R8, R3, 0x1, RZ ;  /* 0x0000000103087810 */ /* 0x000fe20007ffe0ff */
[----:B------:R-:W-:Y:S02]  /*08c0*/  FMUL.FTZ R7, R6, UR5 ;  /* 0x0000000506077c20 */ /* 0x000fe40008410000 */
[----:B------:R-:W-:Y:S01]  /*08d0*/  FMUL.FTZ R5, R5, UR4 ;  /* 0x0000000405057c20 */ /* 0x000fe20008410000 */
[----:B------:R-:W0:Y:S01]  /*08e0*/  F2I.FTZ.CEIL.NTZ R4, R4 ;  /* 0x0000000400047305 */ /* 0x000e22000021b100 */
[----:B------:R-:W-:Y:S01]  /*08f0*/  I2FP.F32.S32 R8, R8 ;  /* 0x0000000800087245 */ /* 0x000fe20000201400 */
[----:B------:R-:W-:-:S04]  /*0900*/  ULDC UR4, c[0x0][0x220] ;  /* 0x0000880000047ab9 */ /* 0x000fc80000000800 */
[----:B------:R-:W-:Y:S02]  /*0910*/  FMUL.FTZ R8, R8, UR5 ;  /* 0x0000000508087c20 */ /* 0x000fe40008410000 */
        /* <DEDUP_REMOVED lines=16> */
.L_x_390:
        /* <DEDUP_REMOVED lines=62> */
.L_x_384:
[----:B------:R-:W-:Y:S05]  /*0e00*/  BSYNC B2 ;  /* 0x0000000000027941 */ /* 0x000fea0003800000 */
.L_x_383:
        /* <DEDUP_REMOVED lines=16> */
.L_x_387:
        /* <DEDUP_REMOVED lines=178> */
.L_x_386:
[----:B------:R-:W-:Y:S05]  /*1a30*/  BSYNC B2 ;  /* 0x0000000000027941 */ /* 0x000fea0003800000 */
.L_x_385:
        /* <DEDUP_REMOVED lines=96> */
.L_x_389:
[----:B------:R-:W-:Y:S05]  /*2040*/  BSYNC B2 ;  /* 0x0000000000027941 */ /* 0x000fea0003800000 */
.L_x_388:
        /* <DEDUP_REMOVED lines=50> */
.L_x_382:
[----:B------:R-:W-:Y:S05]  /*2370*/  BSYNC B0 ;  /* 0x0000000000007941 */ /* 0x000fea0003800000 */
.L_x_381:
[----:B------:R-:W-:-:S05]  /*2380*/  VIADD R6, R6, 0x1 ;  /* 0x0000000106067836 */ /* 0x000fca0000000000 */
[----:B------:R-:W-:-:S13]  /*2390*/  ISETP.GE.AND P0, PT, R6, R3, PT ;  /* 0x000000030600720c */ /* 0x000fda0003f06270 */
[----:B------:R-:W-:Y:S05]  /*23a0*/  @!P0 BRA `(.L_x_390) ;  /* 0xffffffe4009c8947 */ /* 0x000fea000383ffff */
.L_x_380:
[----:B------:R-:W-:Y:S05]  /*23b0*/  BSYNC B1 ;  /* 0x0000000000017941 */ /* 0x000fea0003800000 */
.L_x_379:
[----:B------:R-:W-:Y:S02]  /*23c0*/  ULDC.64 UR6, c[0x0][0x218] ;  /* 0x0000860000067ab9 */ /* 0x000fe40000000a00 */
[----:B------:R-:W-:-:S04]  /*23d0*/  IADD3 R2, P0, R10, UR6, RZ ;  /* 0x000000060a027c10 */ /* 0x000fc8000ff1e0ff */
[----:B------:R-:W-:-:S05]  /*23e0*/  IADD3.X R3, R11, UR7, RZ, P0, !PT ;  /* 0x000000070b037c10 */ /* 0x000fca00087fe4ff */
[----:B------:R-:W-:Y:S01]  /*23f0*/  STG.E.U8 desc[UR4][R2.64], R25 ;  /* 0x0000001902007986 */ /* 0x000fe2000c101104 */
[----:B------:R-:W-:Y:S05]  /*2400*/  EXIT ;  /* 0x000000000000794d */ /* 0x000fea0003800000 */
        .weak           $__internal_35_$__cuda_sm20_div_u64
        .type           $__internal_35_$__cuda_sm20_div_u64,@function
        .size           $__internal_35_$__cuda_sm20_div_u64,(.L_x_670 - $__internal_35_$__cuda_sm20_div_u64)
$__internal_35_$__cuda_sm20_div_u64:
        /* <DEDUP_REMOVED lines=68> */
[----:B------:R-:W-:Y:S06]  /*2850*/  RET.REL.NODEC R8 `(_ZN2at6native53_GLOBAL__N__3bfe7fd5_20_UpSampleNearest2d_cu_198c5ce242upsample_nearest2d_backward_nhwc_out_frameIhlXadL_ZNS0_40nearest_neighbor_bw_compute_source_indexEfiiEEEEvPKT_PS3_mmmmmffm) ;  /* 0xffffffd408e87950 */ /* 0x000fec0003c3ffff */
.L_x_391:
        /* <DEDUP_REMOVED lines=10> */
.L_x_670:


//--------------------- .text._ZN2at6native53_GLOBAL__N__3bfe7fd5_20_UpSampleNearest2d_cu_198c5ce242upsample_nearest2d_backward_nhwc_out_frameIN3c108BFloat16EfXadL_ZNS0_40nearest_neighbor_bw_compute_source_indexEfiiEEEEvPKT_PS5_mmmmmffm --------------------------
	.section	.text._ZN2at6native53_GLOBAL__N__3bfe7fd5_20_UpSampleNearest2d_cu_198c5ce242upsample_nearest2d_backward_nhwc_out_frameIN3c108BFloat16EfXadL_ZNS0_40nearest_neighbor_bw_compute_source_indexEfiiEEEEvPKT_PS5_mmmmmffm,"ax",@progbits
	.align	128
.text._ZN2at6native53_GLOBAL__N__3bfe7fd5_20_UpSampleNearest2d_cu_198c5ce242upsample_nearest2d_backward_nhwc_out_frameIN3c108BFloat16EfXadL_ZNS0_40nearest_neighbor_bw_compute_source_indexEfiiEEEEvPKT_PS5_mmmmmffm:
        .type           _ZN2at6native53_GLOBAL__N__3bfe7fd5_20_UpSampleNearest2d_cu_198c5ce242upsample_nearest2d_backward_nhwc_out_frameIN3c108BFloat16EfXadL_ZNS0_40nearest_neighbor_bw_compute_source_indexEfiiEEEEvPKT_PS5_mmmmmffm,@function
        .size           _ZN2at6native53_GLOBAL__N__3bfe7fd5_20_UpSampleNearest2d_cu_198c5ce242upsample_nearest2d_backward_nhwc_out_frameIN3c108BFloat16EfXadL_ZNS0_40nearest_neighbor_bw_compute_source_indexEfiiEEEEvPKT_PS5_mmmmmffm,(.L_x_672 - _ZN2at6native53_GLOBAL__N__3bfe7fd5_20_UpSampleNearest2d_cu_198c5ce242upsample_nearest2d_backward_nhwc_out_frameIN3c108BFloat16EfXadL_ZNS0_40nearest_neighbor_bw_compute_source_indexEfiiEEEEvPKT_PS5_mmmmmffm)
        .other          _ZN2at6native53_GLOBAL__N__3bfe7fd5_20_UpSampleNearest2d_cu_198c5ce242upsample_nearest2d_backward_nhwc_out_frameIN3c108BFloat16EfXadL_ZNS0_40nearest_neighbor_bw_compute_source_indexEfiiEEEEvPKT_PS5_mmmmmffm,@"STO_CUDA_ENTRY STV_DEFAULT"
_ZN2at6native53_GLOBAL__N__3bfe7fd5_20_UpSampleNearest2d_cu_198c5ce242upsample_nearest2d_backward_nhwc_out_frameIN3c108BFloat16EfXadL_ZNS0_40nearest_neighbor_bw_compute_source_indexEfiiEEEEvPKT_PS5_mmmmmffm:
        /* <DEDUP_REMOVED lines=21> */
[----:B------:R-:W-:Y:S05]  /*0150*/  CALL.REL.NOINC `($__internal_36_$__cuda_sm20_div_u64) ;  /* 0x0000001c00347944 */ /* 0x000fea0003c00000 */
[----:B------:R-:W-:Y:S01]  /*0160*/  IMAD.MOV R3, RZ, RZ, -R6 ;  /* 0x000000ffff037224 */ /* 0x000fe200078e0a06 */
[----:B------:R-:W-:Y:S01]  /*0170*/  ULDC UR4, c[0x0][0x240] ;  /* 0x0000900000047ab9 */ /* 0x000fe20000000800 */
[----:B------:R-:W-:Y:S02]  /*0180*/  MOV R2, R6 ;  /* 0x0000000600027202 */ /* 0x000fe40000000f00 */
[----:B------:R-:W-:Y:S02]  /*0190*/  IMAD R0, R3, UR4, R10 ;  /* 0x0000000403007c24 */ /* 0x000fe4000f8e020a */
[----:B------:R-:W-:Y:S01]  /*01a0*/  IMAD.MOV.U32 R3, RZ, RZ, R7 ;  /* 0x000000ffff037224 */ /* 0x000fe200078e0007 */
[----:B------:R-:W-:Y:S06]  /*01b0*/  BRA `(.L_x_394) ;  /* 0x0000000000587947 */ /* 0x000fec0003800000 */
.L_x_393:
        /* <DEDUP_REMOVED lines=22> */
.L_x_394:
[----:B------:R-:W-:Y:S05]  /*0320*/  BSYNC B0 ;  /* 0x0000000000007941 */ /* 0x000fea0003800000 */
.L_x_392:
        /* <DEDUP_REMOVED lines=14> */
[----:B------:R-:W-:Y:S01]  /*0410*/  MOV R4, R6 ;  /* 0x0000000600047202 */ /* 0x000fe20000000f00 */
[----:B------:R-:W-:Y:S02]  /*0420*/  IMAD.MOV.U32 R5, RZ, RZ, R7 ;  /* 0x000000ffff057224 */ /* 0x000fe400078e0007 */
[----:B------:R-:W-:Y:S01]  /*0430*/  IMAD R3, R3, UR4, R2 ;  /* 0x0000000403037c24 */ /* 0x000fe2000f8e0202 */
[----:B------:R-:W-:Y:S06]  /*0440*/  BRA `(.L_x_397) ;  /* 0x0000000000587947 */ /* 0x000fec0003800000 */
.L_x_396:
        /* <DEDUP_REMOVED lines=22> */
.L_x_397:
[----:B------:R-:W-:Y:S05]  /*05b0*/  BSYNC B0 ;  /* 0x0000000000007941 */ /* 0x000fea0003800000 */
.L_x_395:
        /* <DEDUP_REMOVED lines=15> */
[----:B------:R-:W-:Y:S01]  /*06b0*/  IMAD R5, R5, UR4, R4 ;  /* 0x0000000405057c24 */ /* 0x000fe2000f8e0204 */
[----:B------:R-:W-:Y:S06]  /*06c0*/  BRA `(.L_x_400) ;  /* 0x0000000000547947 */ /* 0x000fec0003800000 */
.L_x_399:
        /* <DEDUP_REMOVED lines=21> */
.L_x_400:
[----:B------:R-:W-:Y:S05]  /*0820*/  BSYNC B0 ;  /* 0x0000000000007941 */ /* 0x000fea0003800000 */
.L_x_398:
        /* <DEDUP_REMOVED lines=31> */
.L_x_412:
        /* <DEDUP_REMOVED lines=67> */
.L_x_406:
[----:B------:R-:W-:Y:S05]  /*0e50*/  BSYNC B2 ;  /* 0x0000000000027941 */ /* 0x000fea0003800000 */
.L_x_405:
        /* <DEDUP_REMOVED lines=17> */
.L_x_409:
        /* <DEDUP_REMOVED lines=121> */
.L_x_408:
[----:B------:R-:W-:Y:S05]  /*1700*/  BSYNC B2 ;  /* 0x0000000000027941 */ /* 0x000fea0003800000 */
.L_x_407:
        /* <DEDUP_REMOVED lines=67> */
.L_x_411:
[----:B------:R-:W-:Y:S05]  /*1b40*/  BSYNC B2 ;  /* 0x0000000000027941 */ /* 0x000fea0003800000 */
.L_x_410:
        /* <DEDUP_REMOVED lines=35> */
.L_x_404:
[----:B------:R-:W-:Y:S05]  /*1d80*/  BSYNC B0 ;  /* 0x0000000000007941 */ /* 0x000fea0003800000 */
.L_x_403:
[----:B------:R-:W-:-:S04]  /*1d90*/  IADD3 R6, R6, 0x1, RZ ;  /* 0x0000000106067810 */ /* 0x000fc80007ffe0ff */
[----:B------:R-:W-:-:S13]  /*1da0*/  ISETP.GE.AND P0, PT, R6, R3, PT ;  /* 0x000000030600720c */ /* 0x000fda0003f06270 */
[----:B------:R-:W-:Y:S05]  /*1db0*/  @!P0 BRA `(.L_x_412) ;  /* 0xffffffec00188947 */ /* 0x000fea000383ffff */
.L_x_402:
[----:B------:R-:W-:Y:S05]  /*1dc0*/  BSYNC B1 ;  /* 0x0000000000017941 */ /* 0x000fea0003800000 */
.L_x_401:
[----:B------:R-:W-:Y:S01]  /*1dd0*/  ULDC.64 UR6, c[0x0][0x218] ;  /* 0x0000860000067ab9 */ /* 0x000fe20000000a00 */
[----:B------:R-:W-:Y:S02]  /*1de0*/  F2FP.BF16.F32.PACK_AB R26, RZ, R26 ;  /* 0x0000001aff1a723e */ /* 0x000fe400000010ff */
[----:B------:R-:W-:-:S04]  /*1df0*/  LEA R2, P0, R10, UR6, 0x1 ;  /* 0x000000060a027c11 */ /* 0x000fc8000f8008ff */
[----:B------:R-:W-:-:S05]  /*1e00*/  LEA.HI.X R3, R10, UR7, R11, 0x1, P0 ;  /* 0x000000070a037c11 */ /* 0x000fca00080f0c0b */
[----:B------:R-:W-:Y:S01]  /*1e10*/  STG.E.U16 desc[UR4][R2.64], R26 ;  /* 0x0000001a02007986 */ /* 0x000fe2000c101504 */
[----:B------:R-:W-:Y:S05]  /*1e20*/  EXIT ;  /* 0x000000000000794d */ /* 0x000fea0003800000 */
        .weak           $__internal_36_$__cuda_sm20_div_u64
        .type           $__internal_36_$__cuda_sm20_div_u64,@function
        .size           $__internal_36_$__cuda_sm20_div_u64,(.L_x_672 - $__internal_36_$__cuda_sm20_div_u64)
$__internal_36_$__cuda_sm20_div_u64:
        /* <DEDUP_REMOVED lines=68> */
[----:B------:R-:W-:Y:S06]  /*2270*/  RET.REL.NODEC R8 `(_ZN2at6native53_GLOBAL__N__3bfe7fd5_20_UpSampleNearest2d_cu_198c5ce242upsample_nearest2d_backward_nhwc_out_frameIN3c108BFloat16EfXadL_ZNS0_40nearest_neighbor_bw_compute_source_indexEfiiEEEEvPKT_PS5_mmmmmffm) ;  /* 0xffffffdc08607950 */ /* 0x000fec0003c3ffff */
.L_x_413:
        /* <DEDUP_REMOVED lines=16> */
.L_x_672:


//--------------------- .text._ZN2at6native53_GLOBAL__N__3bfe7fd5_20_UpSampleNearest2d_cu_198c5ce242upsample_nearest2d_backward_nhwc_out_frameIN3c104HalfEfXadL_ZNS0_40nearest_neighbor_bw_compute_source_indexEfiiEEEEvPKT_PS5_mmmmmffm --------------------------
	.section	.text._ZN2at6native53_GLOBAL__N__3bfe7fd5_20_UpSampleNearest2d_cu_198c5ce242upsample_nearest2d_backward_nhwc_out_frameIN3c104HalfEfXadL_ZNS0_40nearest_neighbor_bw_compute_source_indexEfiiEEEEvPKT_PS5_mmmmmffm,"ax",@progbits
	.align	128
.text._ZN2at6native53_GLOBAL__N__3bfe7fd5_20_UpSampleNearest2d_cu_198c5ce242upsample_nearest2d_backward_nhwc_out_frameIN3c104HalfEfXadL_ZNS0_40nearest_neighbor_bw_compute_source_indexEfiiEEEEvPKT_PS5_mmmmmffm:
        .type           _ZN2at6native53_GLOBAL__N__3bfe7fd5_20_UpSampleNearest2d_cu_198c5ce242upsample_nearest2d_backward_nhwc_out_frameIN3c104HalfEfXadL_ZNS0_40nearest_neighbor_bw_compute_source_indexEfiiEEEEvPKT_PS5_mmmmmffm,@function
        .size           _ZN2at6native53_GLOBAL__N__3bfe7fd5_20_UpSampleNearest2d_cu_198c5ce242upsample_nearest2d_backward_nhwc_out_frameIN3c104HalfEfXadL_ZNS0_40nearest_neighbor_bw_compute_source_indexEfiiEEEEvPKT_PS5_mmmmmffm,(.L_x_674 - _ZN2at6native53_GLOBAL__N__3bfe7fd5_20_UpSampleNearest2d_cu_198c5ce242upsample_nearest2d_backward_nhwc_out_frameIN3c104HalfEfXadL_ZNS0_40nearest_neighbor_bw_compute_source_indexEfiiEEEEvPKT_PS5_mmmmmffm)
        .other          _ZN2at6native53_GLOBAL__N__3bfe7fd5_20_UpSampleNearest2d_cu_198c5ce242upsample_nearest2d_backward_nhwc_out_frameIN3c104HalfEfXadL_ZNS0_40nearest_neighbor_bw_compute_source_indexEfiiEEEEvPKT_PS5_mmmmmffm,@"STO_CUDA_ENTRY STV_DEFAULT"
_ZN2at6native53_GLOBAL__N__3bfe7fd5_20_UpSampleNearest2d_cu_198c5ce242upsample_nearest2d_backward_nhwc_out_frameIN3c104HalfEfXadL_ZNS0_40nearest_neighbor_bw_compute_source_indexEfiiEEEEvPKT_PS5_mmmmmffm:
        /* <DEDUP_REMOVED lines=21> */
[----:B------:R-:W-:Y:S05]  /*0150*/  CALL.REL.NOINC `($__internal_37_$__cuda_sm20_div_u64) ;  /* 0x0000001c00347944 */ /* 0x000fea0003c00000 */
[----:B------:R-:W-:Y:S01]  /*0160*/  IMAD.MOV R3, RZ, RZ, -R6 ;  /* 0x000000ffff037224 */ /* 0x000fe200078e0a06 */
[----:B------:R-:W-:Y:S01]  /*0170*/  ULDC UR4, c[0x0][0x240] ;  /* 0x0000900000047ab9 */ /* 0x000fe20000000800 */
[----:B------:R-:W-:Y:S02]  /*0180*/  MOV R2, R6 ;  /* 0x0000000600027202 */ /* 0x000fe40000000f00 */
[----:B------:R-:W-:Y:S02]  /*0190*/  IMAD R0, R3, UR4, R10 ;  /* 0x0000000403007c24 */ /* 0x000fe4000f8e020a */
[----:B------:R-:W-:Y:S01]  /*01a0*/  IMAD.MOV.U32 R3, RZ, RZ, R7 ;  /* 0x000000ffff037224 */ /* 0x000fe200078e0007 */
[----:B------:R-:W-:Y:S06]  /*01b0*/  BRA `(.L_x_416) ;  /* 0x0000000000587947 */ /* 0x000fec0003800000 */
.L_x_415:
        /* <DEDUP_REMOVED lines=22> */
.L_x_416:
[----:B------:R-:W-:Y:S05]  /*0320*/  BSYNC B0 ;  /* 0x0000000000007941 */ /* 0x000fea0003800000 */
.L_x_414:
        /* <DEDUP_REMOVED lines=14> */
[----:B------:R-:W-:Y:S01]  /*0410*/  MOV R4, R6 ;  /* 0x0000000600047202 */ /* 0x000fe20000000f00 */
[----:B------:R-:W-:Y:S02]  /*0420*/  IMAD.MOV.U32 R5, RZ, RZ, R7 ;  /* 0x000000ffff057224 */ /* 0x000fe400078e0007 */
[----:B------:R-:W-:Y:S01]  /*0430*/  IMAD R3, R3, UR4, R2 ;  /* 0x0000000403037c24 */ /* 0x000fe2000f8e0202 */
[----:B------:R-:W-:Y:S06]  /*0440*/  BRA `(.L_x_419) ;  /* 0x0000000000587947 */ /* 0x000fec0003800000 */
.L_x_418:
        /* <DEDUP_REMOVED lines=22> */
.L_x_419:
[----:B------:R-:W-:Y:S05]  /*05b0*/  BSYNC B0 ;  /* 0x0000000000007941 */ /* 0x000fea0003800000 */
.L_x_417:
        /* <DEDUP_REMOVED lines=15> */
[----:B------:R-:W-:Y:S01]  /*06b0*/  IMAD R5, R5, UR4, R4 ;  /* 0x0000000405057c24 */ /* 0x000fe2000f8e0204 */
[----:B------:R-:W-:Y:S06]  /*06c0*/  BRA `(.L_x_422) ;  /* 0x0000000000547947 */ /* 0x000fec0003800000 */
.L_x_421:
        /* <DEDUP_REMOVED lines=21> */
.L_x_422:
[----:B------:R-:W-:Y:S05]  /*0820*/  BSYNC B0 ;  /* 0x0000000000007941 */ /* 0x000fea0003800000 */
.L_x_420:
        /* <DEDUP_REMOVED lines=31> */
.L_x_434:
        /* <DEDUP_REMOVED lines=67> */
.L_x_428:
[----:B------:R-:W-:Y:S05]  /*0e50*/  BSYNC B2 ;  /* 0x0000000000027941 */ /* 0x000fea0003800000 */
.L_x_427:
        /* <DEDUP_REMOVED lines=17> */
.L_x_431:
        /* <DEDUP_REMOVED lines=121> */
.L_x_430:
[----:B------:R-:W-:Y:S05]  /*1700*/  BSYNC B2 ;  /* 0x0000000000027941 */ /* 0x000fea0003800000 */
.L_x_429:
        /* <DEDUP_REMOVED lines=67> */
.L_x_433:
[----:B------:R-:W-:Y:S05]  /*1b40*/  BSYNC B2 ;  /* 0x0000000000027941 */ /* 0x000fea0003800000 */
.L_x_432:
        /* <DEDUP_REMOVED lines=35> */
.L_x_426:
[----:B------:R-:W-:Y:S05]  /*1d80*/  BSYNC B0 ;  /* 0x0000000000007941 */ /* 0x000fea0003800000 */
.L_x_425:
[----:B------:R-:W-:-:S04]  /*1d90*/  IADD3 R6, R6, 0x1, RZ ;  /* 0x0000000106067810 */ /* 0x000fc80007ffe0ff */
[----:B------:R-:W-:-:S13]  /*1da0*/  ISETP.GE.AND P0, PT, R6, R3, PT ;  /* 0x000000030600720c */ /* 0x000fda0003f06270 */
[----:B------:R-:W-:Y:S05]  /*1db0*/  @!P0 BRA `(.L_x_434) ;  /* 0xffffffec00188947 */ /* 0x000fea000383ffff */
.L_x_424:
[----:B------:R-:W-:Y:S05]  /*1dc0*/  BSYNC B1 ;  /* 0x0000000000017941 */ /* 0x000fea0003800000 */
.L_x_423:
[----:B------:R-:W-:Y:S01]  /*1dd0*/  ULDC.64 UR6, c[0x0][0x218] ;  /* 0x0000860000067ab9 */ /* 0x000fe20000000a00 */
[----:B------:R-:W-:Y:S02]  /*1de0*/  F2FP.F16.F32.PACK_AB R26, RZ, R26 ;  /* 0x0000001aff1a723e */ /* 0x000fe400000000ff */
[----:B------:R-:W-:-:S04]  /*1df0*/  LEA R2, P0, R10, UR6, 0x1 ;  /* 0x000000060a027c11 */ /* 0x000fc8000f8008ff */
[----:B------:R-:W-:-:S05]  /*1e00*/  LEA.HI.X R3, R10, UR7, R11, 0x1, P0 ;  /* 0x000000070a037c11 */ /* 0x000fca00080f0c0b */
[----:B------:R-:W-:Y:S01]  /*1e10*/  STG.E.U16 desc[UR4][R2.64], R26 ;  /* 0x0000001a02007986 */ /* 0x000fe2000c101504 */
[----:B------:R-:W-:Y:S05]  /*1e20*/  EXIT ;  /* 0x000000000000794d */ /* 0x000fea0003800000 */
        .weak           $__internal_37_$__cuda_sm20_div_u64
        .type           $__internal_37_$__cuda_sm20_div_u64,@function
        .size           $__internal_37_$__cuda_sm20_div_u64,(.L_x_674 - $__internal_37_$__cuda_sm20_div_u64)
$__internal_37_$__cuda_sm20_div_u64:
        /* <DEDUP_REMOVED lines=68> */
[----:B------:R-:W-:Y:S06]  /*2270*/  RET.REL.NODEC R8 `(_ZN2at6native53_GLOBAL__N__3bfe7fd5_20_UpSampleNearest2d_cu_198c5ce242upsample_nearest2d_backward_nhwc_out_frameIN3c104HalfEfXadL_ZNS0_40nearest_neighbor_bw_compute_source_indexEfiiEEEEvPKT_PS5_mmmmmffm) ;  /* 0xffffffdc08607950 */ /* 0x000fec0003c3ffff */
.L_x_435:
        /* <DEDUP_REMOVED lines=16> */
.L_x_674:


//--------------------- .text._ZN2at6native53_GLOBAL__N__3bfe7fd5_20_UpSampleNearest2d_cu_198c5ce242upsample_nearest2d_backward_nhwc_out_frameIffXadL_ZNS0_40nearest_neighbor_bw_compute_source_indexEfiiEEEEvPKT_PS3_mmmmmffm --------------------------
	.section	.text._ZN2at6native53_GLOBAL__N__3bfe7fd5_20_UpSampleNearest2d_cu_198c5ce242upsample_nearest2d_backward_nhwc_out_frameIffXadL_ZNS0_40nearest_neighbor_bw_compute_source_indexEfiiEEEEvPKT_PS3_mmmmmffm,"ax",@progbits
	.align	128
.text._ZN2at6native53_GLOBAL__N__3bfe7fd5_20_UpSampleNearest2d_cu_198c5ce242upsample_nearest2d_backward_nhwc_out_frameIffXadL_ZNS0_40nearest_neighbor_bw_compute_source_indexEfiiEEEEvPKT_PS3_mmmmmffm:
        .type           _ZN2at6native53_GLOBAL__N__3bfe7fd5_20_UpSampleNearest2d_cu_198c5ce242upsample_nearest2d_backward_nhwc_out_frameIffXadL_ZNS0_40nearest_neighbor_bw_compute_source_indexEfiiEEEEvPKT_PS3_mmmmmffm,@function
        .size           _ZN2at6native53_GLOBAL__N__3bfe7fd5_20_UpSampleNearest2d_cu_198c5ce242upsample_nearest2d_backward_nhwc_out_frameIffXadL_ZNS0_40nearest_neighbor_bw_compute_source_indexEfiiEEEEvPKT_PS3_mmmmmffm,(.L_x_676 - _ZN2at6native53_GLOBAL__N__3bfe7fd5_20_UpSampleNearest2d_cu_198c5ce242upsample_nearest2d_backward_nhwc_out_frameIffXadL_ZNS0_40nearest_neighbor_bw_compute_source_indexEfiiEEEEvPKT_PS3_mmmmmffm)
        .other          _ZN2at6native53_GLOBAL__N__3bfe7fd5_20_UpSampleNearest2d_cu_198c5ce242upsample_nearest2d_backward_nhwc_out_frameIffXadL_ZNS0_40nearest_neighbor_bw_compute_source_indexEfiiEEEEvPKT_PS3_mmmmmffm,@"STO_CUDA_ENTRY STV_DEFAULT"
_ZN2at6native53_GLOBAL__N__3bfe7fd5_20_UpSampleNearest2d_cu_198c5ce242upsample_nearest2d_backward_nhwc_out_frameIffXadL_ZNS0_40nearest_neighbor_bw_compute_source_indexEfiiEEEEvPKT_PS3_mmmmmffm:
        /* <DEDUP_REMOVED lines=21> */
[----:B------:R-:W-:Y:S05]  /*0150*/  CALL.REL.NOINC `($__internal_38_$__cuda_sm20_div_u64) ;  /* 0x0000001800c47944 */ /* 0x000fea0003c00000 */
[----:B------:R-:W-:Y:S01]  /*0160*/  IMAD.MOV R3, RZ, RZ, -R6 ;  /* 0x000000ffff037224 */ /* 0x000fe200078e0a06 */
[----:B------:R-:W-:Y:S01]  /*0170*/  ULDC UR4, c[0x0][0x240] ;  /* 0x0000900000047ab9 */ /* 0x000fe20000000800 */
[----:B------:R-:W-:Y:S02]  /*0180*/  MOV R2, R6 ;  /* 0x0000000600027202 */ /* 0x000fe40000000f00 */
[----:B------:R-:W-:Y:S02]  /*0190*/  IMAD R0, R3, UR4, R10 ;  /* 0x0000000403007c24 */ /* 0x000fe4000f8e020a */
[----:B------:R-:W-:Y:S01]  /*01a0*/  IMAD.MOV.U32 R3, RZ, RZ, R7 ;  /* 0x000000ffff037224 */ /* 0x000fe200078e0007 */
[----:B------:R-:W-:Y:S06]  /*01b0*/  BRA `(.L_x_438) ;  /* 0x0000000000587947 */ /* 0x000fec0003800000 */
.L_x_437:
        /* <DEDUP_REMOVED lines=22> */
.L_x_438:
[----:B------:R-:W-:Y:S05]  /*0320*/  BSYNC B0 ;  /* 0x0000000000007941 */ /* 0x000fea0003800000 */
.L_x_436:
        /* <DEDUP_REMOVED lines=14> */
[----:B------:R-:W-:Y:S01]  /*0410*/  MOV R4, R6 ;  /* 0x0000000600047202 */ /* 0x000fe20000000f00 */
[----:B------:R-:W-:Y:S02]  /*0420*/  IMAD.MOV.U32 R5, RZ, RZ, R7 ;  /* 0x000000ffff057224 */ /* 0x000fe400078e0007 */
[----:B------:R-:W-:Y:S01]  /*0430*/  IMAD R3, R3, UR4, R2 ;  /* 0x0000000403037c24 */ /* 0x000fe2000f8e0202 */
[----:B------:R-:W-:Y:S06]  /*0440*/  BRA `(.L_x_441) ;  /* 0x0000000000587947 */ /* 0x000fec0003800000 */
.L_x_440:
        /* <DEDUP_REMOVED lines=22> */
.L_x_441:
[----:B------:R-:W-:Y:S05]  /*05b0*/  BSYNC B0 ;  /* 0x0000000000007941 */ /* 0x000fea0003800000 */
.L_x_439:
        /* <DEDUP_REMOVED lines=15> */
[----:B------:R-:W-:Y:S01]  /*06b0*/  IMAD R5, R5, UR4, R4 ;  /* 0x0000000405057c24 */ /* 0x000fe2000f8e0204 */
[----:B------:R-:W-:Y:S06]  /*06c0*/  BRA `(.L_x_444) ;  /* 0x0000000000547947 */ /* 0x000fec0003800000 */
.L_x_443:
        /* <DEDUP_REMOVED lines=21> */
.L_x_444:
[----:B------:R-:W-:Y:S05]  /*0820*/  BSYNC B0 ;  /* 0x0000000000007941 */ /* 0x000fea0003800000 */
.L_x_442:
        /* <DEDUP_REMOVED lines=31> */
.L_x_456:
        /* <DEDUP_REMOVED lines=65> */
.L_x_450:
[----:B------:R-:W-:Y:S05]  /*0e30*/  BSYNC B2 ;  /* 0x0000000000027941 */ /* 0x000fea0003800000 */
.L_x_449:
        /* <DEDUP_REMOVED lines=17> */
.L_x_453:
        /* <DEDUP_REMOVED lines=106> */
.L_x_452:
[----:B------:R-:W-:Y:S05]  /*15f0*/  BSYNC B2 ;  /* 0x0000000000027941 */ /* 0x000fea0003800000 */
.L_x_451:
        /* <DEDUP_REMOVED lines=60> */
.L_x_455:
[----:B------:R-:W-:Y:S05]  /*19c0*/  BSYNC B2 ;  /* 0x0000000000027941 */ /* 0x000fea0003800000 */
.L_x_454:
        /* <DEDUP_REMOVED lines=32> */
.L_x_448:
[----:B------:R-:W-:Y:S05]  /*1bd0*/  BSYNC B0 ;  /* 0x0000000000007941 */ /* 0x000fea0003800000 */
.L_x_447:
[----:B------:R-:W-:-:S05]  /*1be0*/  VIADD R6, R6, 0x1 ;  /* 0x0000000106067836 */ /* 0x000fca0000000000 */
[----:B------:R-:W-:-:S13]  /*1bf0*/  ISETP.GE.AND P0, PT, R6, R3, PT ;  /* 0x000000030600720c */ /* 0x000fda0003f06270 */
[----:B------:R-:W-:Y:S05]  /*1c00*/  @!P0 BRA `(.L_x_456) ;  /* 0xffffffec00848947 */ /* 0x000fea000383ffff */
.L_x_446:
[----:B------:R-:W-:Y:S05]  /*1c10*/  BSYNC B1 ;  /* 0x0000000000017941 */ /* 0x000fea0003800000 */
.L_x_445:
[----:B------:R-:W-:Y:S02]  /*1c20*/  ULDC.64 UR6, c[0x0][0x218] ;  /* 0x0000860000067ab9 */ /* 0x000fe40000000a00 */
[----:B------:R-:W-:-:S04]  /*1c30*/  LEA R2, P0, R10, UR6, 0x2 ;  /* 0x000000060a027c11 */ /* 0x000fc8000f8010ff */
[----:B------:R-:W-:-:S05]  /*1c40*/  LEA.HI.X R3, R10, UR7, R11, 0x2, P0 ;  /* 0x000000070a037c11 */ /* 0x000fca00080f140b */
[----:B------:R-:W-:Y:S01]  /*1c50*/  STG.E desc[UR4][R2.64], R25 ;  /* 0x0000001902007986 */ /* 0x000fe2000c101904 */
[----:B------:R-:W-:Y:S05]  /*1c60*/  EXIT ;  /* 0x000000000000794d */ /* 0x000fea0003800000 */
        .weak           $__internal_38_$__cuda_sm20_div_u64
        .type           $__internal_38_$__cuda_sm20_div_u64,@function
        .size           $__internal_38_$__cuda_sm20_div_u64,(.L_x_676 - $__internal_38_$__cuda_sm20_div_u64)
$__internal_38_$__cuda_sm20_div_u64:
        /* <DEDUP_REMOVED lines=68> */
[----:B------:R-:W-:Y:S06]  /*20b0*/  RET.REL.NODEC R8 `(_ZN2at6native53_GLOBAL__N__3bfe7fd5_20_UpSampleNearest2d_cu_198c5ce242upsample_nearest2d_backward_nhwc_out_frameIffXadL_ZNS0_40nearest_neighbor_bw_compute_source_indexEfiiEEEEvPKT_PS3_mmmmmffm) ;  /* 0xffffffdc08d07950 */ /* 0x000fec0003c3ffff */
.L_x_457:
        /* <DEDUP_REMOVED lines=12> */
.L_x_676:


//--------------------- .text._ZN2at6native53_GLOBAL__N__3bfe7fd5_20_UpSampleNearest2d_cu_198c5ce242upsample_nearest2d_backward_nhwc_out_frameIddXadL_ZNS0_40nearest_neighbor_bw_compute_source_indexEfiiEEEEvPKT_PS3_mmmmmffm --------------------------
	.section	.text._ZN2at6native53_GLOBAL__N__3bfe7fd5_20_UpSampleNearest2d_cu_198c5ce242upsample_nearest2d_backward_nhwc_out_frameIddXadL_ZNS0_40nearest_neighbor_bw_compute_source_indexEfiiEEEEvPKT_PS3_mmmmmffm,"ax",@progbits
	.align	128
.text._ZN2at6native53_GLOBAL__N__3bfe7fd5_20_UpSampleNearest2d_cu_198c5ce242upsample_nearest2d_backward_nhwc_out_frameIddXadL_ZNS0_40nearest_neighbor_bw_compute_source_indexEfiiEEEEvPKT_PS3_mmmmmffm:
        .type           _ZN2at6native53_GLOBAL__N__3bfe7fd5_20_UpSampleNearest2d_cu_198c5ce242upsample_nearest2d_backward_nhwc_out_frameIddXadL_ZNS0_40nearest_neighbor_bw_compute_source_indexEfiiEEEEvPKT_PS3_mmmmmffm,@function
        .size           _ZN2at6native53_GLOBAL__N__3bfe7fd5_20_UpSampleNearest2d_cu_198c5ce242upsample_nearest2d_backward_nhwc_out_frameIddXadL_ZNS0_40nearest_neighbor_bw_compute_source_indexEfiiEEEEvPKT_PS3_mmmmmffm,(.L_x_678 - _ZN2at6native53_GLOBAL__N__3bfe7fd5_20_UpSampleNearest2d_cu_198c5ce242upsample_nearest2d_backward_nhwc_out_frameIddXadL_ZNS0_40nearest_neighbor_bw_compute_source_indexEfiiEEEEvPKT_PS3_mmmmmffm)
        .other          _ZN2at6native53_GLOBAL__N__3bfe7fd5_20_UpSampleNearest2d_cu_198c5ce242upsample_nearest2d_backward_nhwc_out_frameIddXadL_ZNS0_40nearest_neighbor_bw_compute_source_indexEfiiEEEEvPKT_PS3_mmmmmffm,@"STO_CUDA_ENTRY STV_DEFAULT"
_ZN2at6native53_GLOBAL__N__3bfe7fd5_20_UpSampleNearest2d_cu_198c5ce242upsample_nearest2d_backward_nhwc_out_frameIddXadL_ZNS0_40nearest_neighbor_bw_compute_source_indexEfiiEEEEvPKT_PS3_mmmmmffm:
        /* <DEDUP_REMOVED lines=21> */
[----:B------:R-:W-:Y:S05]  /*0150*/  CALL.REL.NOINC `($__internal_39_$__cuda_sm20_div_u64) ;  /* 0x0000001800bc7944 */ /* 0x000fea0003c00000 */
[----:B------:R-:W-:Y:S01]  /*0160*/  IADD3 R3, -R6, RZ, RZ ;  /* 0x000000ff06037210 */ /* 0x000fe20007ffe1ff */
[----:B------:R-:W-:Y:S01]  /*0170*/  ULDC UR4, c[0x0][0x240] ;  /* 0x0000900000047ab9 */ /* 0x000fe20000000800 */
[----:B------:R-:W-:-:S03]  /*0180*/  IMAD.MOV.U32 R2, RZ, RZ, R6 ;  /* 0x000000ffff027224 */ /* 0x000fc600078e0006 */
[----:B------:R-:W-:Y:S02]  /*0190*/  IMAD R0, R3, UR4, R8 ;  /* 0x0000000403007c24 */ /* 0x000fe4000f8e0208 */
[----:B------:R-:W-:Y:S01]  /*01a0*/  IMAD.MOV.U32 R3, RZ, RZ, R7 ;  /* 0x000000ffff037224 */ /* 0x000fe200078e0007 */
[----:B------:R-:W-:Y:S06]  /*01b0*/  BRA `(.L_x_460) ;  /* 0x0000000000587947 */ /* 0x000fec0003800000 */
.L_x_459:
        /* <DEDUP_REMOVED lines=22> */
.L_x_460:
[----:B------:R-:W-:Y:S05]  /*0320*/  BSYNC B0 ;  /* 0x0000000000007941 */ /* 0x000fea0003800000 */
.L_x_458:
        /* <DEDUP_REMOVED lines=11> */
[----:B------:R-:W-:Y:S05]  /*03e0*/  CALL.REL.NOINC `($__internal_39_$__cuda_sm20_div_u64) ;  /* 0x0000001800187944 */ /* 0x000fea0003c00000 */
[--C-:B------:R-:W-:Y:S01]  /*03f0*/  IMAD.MOV R3, RZ, RZ, -R6.reuse ;  /* 0x000000ffff037224 */ /* 0x100fe200078e0a06 */
[----:B------:R-:W-:Y:S01]  /*0400*/  ULDC UR4, c[0x0][0x238] ;  /* 0x00008e0000047ab9 */ /* 0x000fe20000000800 */
[----:B------:R-:W-:Y:S01]  /*0410*/  IMAD.MOV.U32 R4, RZ, RZ, R6 ;  /* 0x000000ffff047224 */ /* 0x000fe200078e0006 */
[----:B------:R-:W-:Y:S01]  /*0420*/  MOV R5, R7 ;  /* 0x0000000700057202 */ /* 0x000fe20000000f00 */
[----:B------:R-:W-:Y:S01]  /*0430*/  IMAD R3, R3, UR4, R2 ;  /* 0x0000000403037c24 */ /* 0x000fe2000f8e0202 */
[----:B------:R-:W-:Y:S06]  /*0440*/  BRA `(.L_x_463) ;  /* 0x0000000000587947 */ /* 0x000fec0003800000 */
.L_x_462:
        /* <DEDUP_REMOVED lines=22> */
.L_x_463:
[----:B------:R-:W-:Y:S05]  /*05b0*/  BSYNC B0 ;  /* 0x0000000000007941 */ /* 0x000fea0003800000 */
.L_x_461:
        /* <DEDUP_REMOVED lines=12> */
[----:B------:R-:W-:Y:S01]  /*0680*/  IMAD.MOV R5, RZ, RZ, -R6 ;  /* 0x000000ffff057224 */ /* 0x000fe200078e0a06 */
[----:B------:R-:W-:Y:S01]  /*0690*/  ULDC UR4, c[0x0][0x230] ;  /* 0x00008c0000047ab9 */ /* 0x000fe20000000800 */
[----:B------:R-:W-:Y:S02]  /*06a0*/  MOV R2, R6 ;  /* 0x0000000600027202 */ /* 0x000fe40000000f00 */
[----:B------:R-:W-:Y:S01]  /*06b0*/  IMAD R5, R5, UR4, R4 ;  /* 0x0000000405057c24 */ /* 0x000fe2000f8e0204 */
[----:B------:R-:W-:Y:S06]  /*06c0*/  BRA `(.L_x_466) ;  /* 0x0000000000547947 */ /* 0x000fec0003800000 */
.L_x_465:
        /* <DEDUP_REMOVED lines=21> */
.L_x_466:
[----:B------:R-:W-:Y:S05]  /*0820*/  BSYNC B0 ;  /* 0x0000000000007941 */ /* 0x000fea0003800000 */
.L_x_464:
[----:B------:R-:W-:Y:S01]  /*0830*/  I2FP.F32.S32 R4, R5 ;  /* 0x0000000500047245 */ /* 0x000fe20000201400 */
[----:B------:R-:W-:Y:S01]  /*0840*/  ULDC.64 UR4, c[0x0][0x248] ;  /* 0x0000920000047ab9 */ /* 0x000fe20000000a00 */
[----:B------:R-:W-:Y:S01]  /*0850*/  IADD3 R5, R5, 0x1, RZ ;  /* 0x0000000105057810 */ /* 0x000fe20007ffe0ff */
[----:B------:R-:W-:Y:S01]  /*0860*/  VIADD R7, R3, 0x1 ;  /* 0x0000000103077836 */ /* 0x000fe20000000000 */
[----:B------:R-:W-:Y:S01]  /*0870*/  I2FP.F32.S32 R6, R3 ;  /* 0x0000000300067245 */ /* 0x000fe20000201400 */
[----:B------:R-:W-:Y:S01]  /*0880*/  FMUL.FTZ R4, R4, UR4 ;  /* 0x0000000404047c20 */ /* 0x000fe20008410000 */
[----:B------:R-:W-:Y:S01]  /*0890*/  I2FP.F32.S32 R5, R5 ;  /* 0x0000000500057245 */ /* 0x000fe20000201400 */
[----:B------:R-:W-:Y:S01]  /*08a0*/  BSSY B1, `(.L_x_467) ;  /* 0x0000135000017945 */ /* 0x000fe20003800000 */
[----:B------:R-:W-:Y:S01]  /*08b0*/  I2FP.F32.S32 R7, R7 ;  /* 0x0000000700077245 */ /* 0x000fe20000201400 */
[----:B------:R-:W-:Y:S01]  /*08c0*/  FMUL.FTZ R10, R6, UR5 ;  /* 0x00000005060a7c20 */ /* 0x000fe20008410000 */
[----:B------:R-:W-:Y:S01]  /*08d0*/  CS2R R16, SRZ ;  /* 0x0000000000107805 */ /* 0x000fe2000001ff00 */
[----:B------:R-:W-:Y:S01]  /*08e0*/  FMUL.FTZ R5, R5, UR4 ;  /* 0x0000000405057c20 */ /* 0x000fe20008410000 */
[----:B------:R-:W0:Y:S01]  /*08f0*/  F2I.FTZ.CEIL.NTZ R4, R4 ;  /* 0x0000000400047305 */ /* 0x000e22000021b100 */
[----:B------:R-:W-:Y:S01]  /*0900*/  FMUL.FTZ R11, R7, UR5 ;  /* 0x00000005070b7c20 */ /* 0x000fe20008410000 */
[----:B------:R-:W-:-:S06]  /*0910*/  ULDC UR4, c[0x0][0x220] ;  /* 0x0000880000047ab9 */ /* 0x000fcc0000000800 */
        /* <DEDUP_REMOVED lines=15> */
.L_x_478:
        /* <DEDUP_REMOVED lines=64> */
.L_x_472:
[----:B------:R-:W-:Y:S05]  /*0e10*/  BSYNC B2 ;  /* 0x0000000000027941 */ /* 0x000fea0003800000 */
.L_x_471:
        /* <DEDUP_REMOVED lines=17> */
.L_x_475:
        /* <DEDUP_REMOVED lines=106> */
.L_x_474:
[----:B------:R-:W-:Y:S05]  /*15d0*/  BSYNC B2 ;  /* 0x0000000000027941 */ /* 0x000fea0003800000 */
.L_x_473:
        /* <DEDUP_REMOVED lines=60> */
.L_x_477:
[----:B------:R-:W-:Y:S05]  /*19a0*/  BSYNC B2 ;  /* 0x0000000000027941 */ /* 0x000fea0003800000 */
.L_x_476:
        /* <DEDUP_REMOVED lines=32> */
.L_x_470:
[----:B------:R-:W-:Y:S05]  /*1bb0*/  BSYNC B0 ;  /* 0x0000000000007941 */ /* 0x000fea0003800000 */
.L_x_469:
[----:B------:R-:W-:-:S04]  /*1bc0*/  IADD3 R26, R26, 0x1, RZ ;  /* 0x000000011a1a7810 */ /* 0x000fc80007ffe0ff */
[----:B------:R-:W-:-:S13]  /*1bd0*/  ISETP.GE.AND P0, PT, R26, R3, PT ;  /* 0x000000031a00720c */ /* 0x000fda0003f06270 */
[----:B------:R-:W-:Y:S05]  /*1be0*/  @!P0 BRA `(.L_x_478) ;  /* 0xffffffec00888947 */ /* 0x000fea000383ffff */
.L_x_468:
[----:B------:R-:W-:Y:S05]  /*1bf0*/  BSYNC B1 ;  /* 0x0000000000017941 */ /* 0x000fea0003800000 */
.L_x_467:
[----:B------:R-:W-:Y:S02]  /*1c00*/  ULDC.64 UR6, c[0x0][0x218] ;  /* 0x0000860000067ab9 */ /* 0x000fe40000000a00 */
[----:B------:R-:W-:-:S04]  /*1c10*/  LEA R2, P0, R8, UR6, 0x3 ;  /* 0x0000000608027c11 */ /* 0x000fc8000f8018ff */
[----:B------:R-:W-:-:S05]  /*1c20*/  LEA.HI.X R3, R8, UR7, R9, 0x3, P0 ;  /* 0x0000000708037c11 */ /* 0x000fca00080f1c09 */
[----:B------:R-:W-:Y:S01]  /*1c30*/  STG.E.64 desc[UR4][R2.64], R16 ;  /* 0x0000001002007986 */ /* 0x000fe2000c101b04 */
[----:B------:R-:W-:Y:S05]  /*1c40*/  EXIT ;  /* 0x000000000000794d */ /* 0x000fea0003800000 */
        .weak           $__internal_39_$__cuda_sm20_div_u64
        .type           $__internal_39_$__cuda_sm20_div_u64,@function
        .size           $__internal_39_$__cuda_sm20_div_u64,(.L_x_678 - $__internal_39_$__cuda_sm20_div_u64)
$__internal_39_$__cuda_sm20_div_u64:
        /* <DEDUP_REMOVED lines=68> */
[----:B------:R-:W-:Y:S06]  /*2090*/  RET.REL.NODEC R10 `(_ZN2at6native53_GLOBAL__N__3bfe7fd5_20_UpSampleNearest2d_cu_198c5ce242upsample_nearest2d_backward_nhwc_out_frameIddXadL_ZNS0_40nearest_neighbor_bw_compute_source_indexEfiiEEEEvPKT_PS3_mmmmmffm) ;  /* 0xffffffdc0ad87950 */ /* 0x000fec0003c3ffff */
.L_x_479:
        /* <DEDUP_REMOVED lines=14> */
.L_x_678:


//--------------------- .text._ZN2at6native53_GLOBAL__N__3bfe7fd5_20_UpSampleNearest2d_cu_198c5ce228upsample_nearest2d_out_frameIhXadL_ZNS0_43nearest_neighbor_exact_compute_source_indexEfiiEEEEvPKT_PS3_mmmmmff --------------------------
	.section	.text._ZN2at6native53_GLOBAL__N__3bfe7fd5_20_UpSampleNearest2d_cu_198c5ce228upsample_nearest2d_out_frameIhXadL_ZNS0_43nearest_neighbor_exact_compute_source_indexEfiiEEEEvPKT_PS3_mmmmmff,"ax",@progbits
	.align	128
.text._ZN2at6native53_GLOBAL__N__3bfe7fd5_20_UpSampleNearest2d_cu_198c5ce228upsample_nearest2d_out_frameIhXadL_ZNS0_43nearest_neighbor_exact_compute_source_indexEfiiEEEEvPKT_PS3_mmmmmff:
        .type           _ZN2at6native53_GLOBAL__N__3bfe7fd5_20_UpSampleNearest2d_cu_198c5ce228upsample_nearest2d_out_frameIhXadL_ZNS0_43nearest_neighbor_exact_compute_source_indexEfiiEEEEvPKT_PS3_mmmmmff,@function
        .size           _ZN2at6native53_GLOBAL__N__3bfe7fd5_20_UpSampleNearest2d_cu_198c5ce228upsample_nearest2d_out_frameIhXadL_ZNS0_43nearest_neighbor_exact_compute_source_indexEfiiEEEEvPKT_PS3_mmmmmff,(.L_x_680 - _ZN2at6native53_GLOBAL__N__3bfe7fd5_20_UpSampleNearest2d_cu_198c5ce228upsample_nearest2d_out_frameIhXadL_ZNS0_43nearest_neighbor_exact_compute_source_indexEfiiEEEEvPKT_PS3_mmmmmff)
        .other          _ZN2at6native53_GLOBAL__N__3bfe7fd5_20_UpSampleNearest2d_cu_198c5ce228upsample_nearest2d_out_frameIhXadL_ZNS0_43nearest_neighbor_exact_compute_source_indexEfiiEEEEvPKT_PS3_mmmmmff,@"STO_CUDA_ENTRY STV_DEFAULT"
_ZN2at6native53_GLOBAL__N__3bfe7fd5_20_UpSampleNearest2d_cu_198c5ce228upsample_nearest2d_out_frameIhXadL_ZNS0_43nearest_neighbor_exact_compute_source_indexEfiiEEEEvPKT_PS3_mmmmmff:
[----:B------:R-:W-:Y:S01]  /*0000*/  LDC R1, c[0x0][0x28] ;  /* 0x00000a00ff017b82 */ /* 0x000fe20000000800 */
[----:B------:R-:W0:Y:S01]  /*0010*/  S2R R2, SR_CTAID.X ;  /* 0x0000000000027919 */ /* 0x000e220000002500 */
[----:B------:R-:W-:Y:S01]  /*0020*/  ULDC UR4, c[0x0][0x8] ;  /* 0x0000020000047ab9 */ /* 0x000fe20000000800 */
[----:B------:R-:W-:Y:S01]  /*0030*/  ULDC UR5, c[0x0][0x0] ;  /* 0x0000000000057ab9 */ /* 0x000fe20000000800 */
[----:B------:R-:W-:Y:S01]  /*0040*/  ULDC.64 UR6, c[0x0][0x240] ;  /* 0x0000900000067ab9 */ /* 0x000fe20000000a00 */
[----:B------:R-:W1:Y:S01]  /*0050*/  S2R R14, SR_TID.X ;  /* 0x00000000000e7919 */ /* 0x000e620000002100 */
[----:B------:R-:W-:Y:S01]  /*0060*/  ULDC.64 UR8, c[0x0][0x238] ;  /* 0x00008e0000087ab9 */ /* 0x000fe20000000a00 */
[----:B------:R-:W2:Y:S01]  /*0070*/  S2R R16, SR_CTAID.Y ;  /* 0x0000000000107919 */ /* 0x000ea20000002600 */
[----:B------:R-:W2:Y:S01]  /*0080*/  S2R R17, SR_TID.Y ;  /* 0x0000000000117919 */ /* 0x000ea20000002200 */
[----:B------:R-:W3:Y:S01]  /*0090*/  S2R R7, SR_CTAID.Z ;  /* 0x0000000000077919 */ /* 0x000ee20000002700 */
[----:B------:R-:W3:Y:S01]  /*00a0*/  S2R R0, SR_TID.Z ;  /* 0x0000000000007919 */ /* 0x000ee20000002300 */
[----:B0-----:R-:W-:Y:S01]  /*00b0*/  IMAD R15, R2, UR5, RZ ;  /* 0x00000005020f7c24 */ /* 0x001fe2000f8e02ff */
[----:B------:R-:W-:-:S04]  /*00c0*/  ULDC UR5, c[0x0][0x4] ;  /* 0x0000010000057ab9 */ /* 0x000fc80000000800 */
[----:B-1----:R-:W-:-:S04]  /*00d0*/  IADD3 R14, P1, R15, R14, RZ ;  /* 0x0000000e0f0e7210 */ /* 0x002fc80007f3e0ff */
[----:B------:R-:W-:Y:S02]  /*00e0*/  ISETP.GE.U32.AND P0, PT, R14, UR6, PT ;  /* 0x000000060e007c0c */ /* 0x000fe4000bf06070 */
[----:B------:R-:W-:Y:S01]  /*00f0*/  IADD3.X R15, RZ, RZ, RZ, P1, !PT ;  /* 0x000000ffff0f7210 */ /* 0x000fe20000ffe4ff */
[----:B--2---:R-:W-:-:S03]  /*0100*/  IMAD R16, R16, UR5, R17 ;  /* 0x0000000510107c24 */ /* 0x004fc6000f8e0211 */
[----:B------:R-:W-:Y:S02]  /*0110*/  ISETP.GE.U32.AND.EX P0, PT, R15, UR7, PT, P0 ;  /* 0x000000070f007c0c */ /* 0x000fe4000bf06100 */
[----:B------:R-:W-:Y:S01]  /*0120*/  ISETP.GE.U32.AND P1, PT, R16, UR8, PT ;  /* 0x0000000810007c0c */ /* 0x000fe2000bf26070 */
[----:B---3--:R-:W-:-:S03]  /*0130*/  IMAD R7, R7, UR4, R0 ;  /* 0x0000000407077c24 */ /* 0x008fc6000f8e0200 */
[----:B------:R-:W-:-:S13]  /*0140*/  ISETP.GE.U32.OR.EX P0, PT, RZ, UR9, P0, P1 ;  /* 0x00000009ff007c0c */ /* 0x000fda0008706510 */
[----:B------:R-:W-:Y:S05]  /*0150*/  @P0 EXIT ;  /* 0x000000000000094d */ /* 0x000fea0003800000 */
[----:B------:R-:W0:Y:S01]  /*0160*/  LDC.64 R10, c[0x0][0x228] ;  /* 0x00008a00ff0a7b82 */ /* 0x000e220000000a00 */
[----:B------:R-:W-:Y:S01]  /*0170*/  HFMA2.MMA R9, -RZ, RZ, 0, 0 ;  /* 0x00000000ff097435 */ /* 0x000fe200000001ff */
[----:B------:R-:W-:Y:S01]  /*0180*/  IMAD.MOV.U32 R17, RZ, RZ, RZ ;  /* 0x000000ffff117224 */ /* 0x000fe200078e00ff */
[----:B------:R-:W-:Y:S01]  /*0190*/  ULDC.64 UR10, c[0x0][0x220] ;  /* 0x00008800000a7ab9 */ /* 0x000fe20000000a00 */
[----:B------:R-:W-:Y:S01]  /*01a0*/  IMAD.MOV.U32 R23, RZ, RZ, RZ ;  /* 0x000000ffff177224 */ /* 0x000fe200078e00ff */
[C---:B------:R-:W-:Y:S01]  /*01b0*/  ISETP.GE.U32.AND P0, PT, R7.reuse, UR10, PT ;  /* 0x0000000a07007c0c */ /* 0x040fe2000bf06070 */
[----:B------:R-:W-:Y:S02]  /*01c0*/  IMAD.WIDE.U32 R2, R7, UR8, R16 ;  /* 0x0000000807027c25 */ /* 0x000fe4000f8e0010 */
[----:B------:R-:W1:Y:S03]  /*01d0*/  LDC.64 R4, c[0x0][0x230] ;  /* 0x00008c00ff047b82 */ /* 0x000e660000000a00 */
[C---:B------:R-:W-:Y:S01]  /*01e0*/  IMAD R6, R9.reuse, UR8, RZ ;  /* 0x0000000809067c24 */ /* 0x040fe2000f8e02ff */
[----:B------:R-:W-:-:S03]  /*01f0*/  ISETP.GE.U32.AND.EX P0, PT, R9, UR11, PT, P0 ;  /* 0x0000000b09007c0c */ /* 0x000fc6000bf06100 */
[----:B------:R-:W-:Y:S01]  /*0200*/  IMAD R13, R7, UR9, R6 ;  /* 0x00000009070d7c24 */ /* 0x000fe2000f8e0206 */
[----:B------:R-:W2:Y:S01]  /*0210*/  LDC R0, c[0x0][0x14] ;  /* 0x00000500ff007b82 */ /* 0x000ea20000000800 */
[----:B------:R-:W-:-:S03]  /*0220*/  MOV R6, R16 ;  /* 0x0000001000067202 */ /* 0x000fc60000000f00 */
[----:B------:R-:W-:Y:S01]  /*0230*/  IADD3 R3, R3, R13, RZ ;  /* 0x0000000d03037210 */ /* 0x000fe20007ffe0ff */
[----:B------:R-:W-:Y:S01]  /*0240*/  IMAD.WIDE.U32 R12, R2, UR6, R14 ;  /* 0x00000006020c7c25 */ /* 0x000fe2000f8e000e */
[----:B0-----:R-:W-:-:S03]  /*0250*/  ISETP.NE.U32.AND P2, PT, R10, UR8, PT ;  /* 0x000000080a007c0c */ /* 0x001fc6000bf45070 */
[----:B------:R-:W-:Y:S01]  /*0260*/  IMAD R3, R3, UR6, RZ ;  /* 0x0000000603037c24 */ /* 0x000fe2000f8e02ff */
[----:B------:R-:W-:-:S03]  /*0270*/  ISETP.NE.AND.EX P2, PT, R11, UR9, PT, P2 ;  /* 0x000000090b007c0c */ /* 0x000fc6000bf45320 */
[----:B------:R-:W-:Y:S01]  /*0280*/  IMAD R19, R2, UR7, R3 ;  /* 0x0000000702137c24 */ /* 0x000fe2000f8e0203 */
[----:B-1----:R-:W-:-:S04]  /*0290*/  ISETP.NE.U32.AND P1, PT, R4, UR6, PT ;  /* 0x0000000604007c0c */ /* 0x002fc8000bf25070 */
[----:B------:R-:W-:Y:S01]  /*02a0*/  ISETP.NE.AND.EX P1, PT, R5, UR7, PT, P1 ;  /* 0x0000000705007c0c */ /* 0x000fe2000bf25310 */
[----:B--2---:R-:W-:-:S04]  /*02b0*/  IMAD.WIDE.U32 R2, R0, UR4, RZ ;  /* 0x0000000400027c25 */ /* 0x004fc8000f8e00ff */
[----:B------:R-:W-:Y:S08]  /*02c0*/  @!P2 BRA `(.L_x_480) ;  /* 0x00000000001ca947 */ /* 0x000ff00003800000 */
[----:B------:R-:W-:Y:S01]  /*02d0*/  I2FP.F32.S32 R16, R16 ;  /* 0x0000001000107245 */ /* 0x000fe20000201400 */
[----:B------:R-:W-:-:S04]  /*02e0*/  ULDC UR4, c[0x0][0x248] ;  /* 0x0000920000047ab9 */ /* 0x000fc80000000800 */
[----:B------:R-:W-:-:S04]  /*02f0*/  FADD.FTZ R16, R16, 0.5 ;  /* 0x3f00000010107421 */ /* 0x000fc80000010000 */
[----:B------:R-:W-:-:S04]  /*0300*/  FMUL.FTZ R16, R16, UR4 ;  /* 0x0000000410107c20 */ /* 0x000fc80008410000 */
[----:B------:R-:W0:Y:S02]  /*0310*/  F2I.FTZ.FLOOR.NTZ R17, R16 ;  /* 0x0000001000117305 */ /* 0x000e240000217100 */
[----:B0-----:R-:W-:-:S04]  /*0320*/  VIADDMNMX R6, R10, 0xffffffff, R17, PT ;  /* 0xffffffff0a067846 */ /* 0x001fc80003800111 */
[----:B------:R-:W-:-:S07]  /*0330*/  SHF.R.S32.HI R23, RZ, 0x1f, R6 ;  /* 0x0000001fff177819 */ /* 0x000fce0000011406 */
.L_x_480:
[----:B------:R-:W-:Y:S01]  /*0340*/  MOV R21, R15 ;  /* 0x0000000f00157202 */ /* 0x000fe20000000f00 */
[----:B------:R-:W-:Y:S01]  /*0350*/  IMAD R0, R9, R10, RZ ;  /* 0x0000000a09007224 */ /* 0x000fe200078e02ff */
[----:B------:R-:W-:Y:S01]  /*0360*/  MOV R18, R14 ;  /* 0x0000000e00127202 */ /* 0x000fe20000000f00 */
[----:B------:R-:W-:Y:S06]  /*0370*/  @!P1 BRA `(.L_x_481) ;  /* 0x00000000001c9947 */ /* 0x000fec0003800000 */
[----:B------:R-:W-:Y:S01]  /*0380*/  I2FP.F32.S32 R14, R14 ;  /* 0x0000000e000e7245 */ /* 0x000fe20000201400 */
[----:B------:R-:W-:-:S04]  /*0390*/  ULDC UR4, c[0x0][0x24c] ;  /* 0x0000930000047ab9 */ /* 0x000fc80000000800 */
[----:B------:R-:W-:-:S04]  /*03a0*/  FADD.FTZ R14, R14, 0.5 ;  /* 0x3f0000000e0e7421 */ /* 0x000fc80000010000 */
[----:B------:R-:W-:-:S04]  /*03b0*/  FMUL.FTZ R14, R14, UR4 ;  /* 0x000000040e0e7c20 */ /* 0x000fc80008410000 */
[----:B------:R-:W0:Y:S02]  /*03c0*/  F2I.FTZ.FLOOR.NTZ R15, R14 ;  /* 0x0000000e000f7305 */ /* 0x000e240000217100 */
[----:B0-----:R-:W-:-:S04]  /*03d0*/  VIADDMNMX R18, R4, 0xffffffff, R15, PT ;  /* 0xffffffff04127846 */ /* 0x001fc8000380010f */
[----:B------:R-:W-:-:S07]  /*03e0*/  SHF.R.S32.HI R21, RZ, 0x1f, R18 ;  /* 0x0000001fff157819 */ /* 0x000fce0000011412 */
.L_x_481:
[----:B------:R-:W-:Y:S01]  /*03f0*/  MOV R17, R23 ;  /* 0x0000001700117202 */ /* 0x000fe20000000f00 */
[----:B------:R-:W-:Y:S02]  /*0400*/  IMAD.MOV.U32 R16, RZ, RZ, R6 ;  /* 0x000000ffff107224 */ /* 0x000fe400078e0006 */
[C---:B------:R-:W-:Y:S02]  /*0410*/  IMAD R15, R7.reuse, R11, R0 ;  /* 0x0000000b070f7224 */ /* 0x040fe400078e0200 */
[----:B------:R-:W-:Y:S01]  /*0420*/  IMAD.WIDE.U32 R16, R7, R10, R16 ;  /* 0x0000000a07107225 */ /* 0x000fe200078e0010 */
[----:B------:R-:W-:Y:S06]  /*0430*/  @P0 EXIT ;  /* 0x000000000000094d */ /* 0x000fec0003800000 */
[----:B------:R-:W-:Y:S01]  /*0440*/  IADD3 R17, R17, R15, RZ ;  /* 0x0000000f11117210 */ /* 0x000fe20007ffe0ff */
[----:B------:R-:W-:Y:S01]  /*0450*/  IMAD.IADD R15, R13, 0x1, R19 ;  /* 0x000000010d0f7824 */ /* 0x000fe200078e0213 */
[----:B------:R-:W-:Y:S01]  /*0460*/  MOV R19, R21 ;  /* 0x0000001500137202 */ /* 0x000fe20000000f00 */
[----:B------:R-:W-:Y:S01]  /*0470*/  IMAD R0, R3, R10, RZ ;  /* 0x0000000a03007224 */ /* 0x000fe200078e02ff */
[----:B------:R-:W-:Y:S01]  /*0480*/  MOV R14, R12 ;  /* 0x0000000c000e7202 */ /* 0x000fe20000000f00 */
[-C--:B------:R-:W-:Y:S01]  /*0490*/  IMAD R17, R17, R4.reuse, RZ ;  /* 0x0000000411117224 */ /* 0x080fe200078e02ff */
[----:B------:R-:W-:Y:S01]  /*04a0*/  ULDC.64 UR4, c[0x0][0x208] ;  /* 0x0000820000047ab9 */ /* 0x000fe20000000a00 */
[----:B------:R-:W-:Y:S01]  /*04b0*/  IMAD R21, R3, UR8, RZ ;  /* 0x0000000803157c24 */ /* 0x000fe2000f8e02ff */
[----:B------:R-:W-:Y:S01]  /*04c0*/  ULDC.64 UR12, c[0x0][0x218] ;  /* 0x00008600000c7ab9 */ /* 0x000fe20000000a00 */
[----:B------:R-:W-:Y:S02]  /*04d0*/  IMAD R23, R2, R11, R0 ;  /* 0x0000000b02177224 */ /* 0x000fe400078e0200 */
[----:B------:R-:W-:-:S04]  /*04e0*/  IMAD.WIDE.U32 R18, R16, R4, R18 ;  /* 0x0000000410127225 */ /* 0x000fc800078e0012 */
[----:B------:R-:W-:Y:S02]  /*04f0*/  IMAD R17, R16, R5, R17 ;  /* 0x0000000510117224 */ /* 0x000fe400078e0211 */
[----:B------:R-:W-:-:S04]  /*0500*/  IMAD.WIDE.U32 R10, R2, R10, RZ ;  /* 0x0000000a020a7225 */ /* 0x000fc800078e00ff */
[----:B------:R-:W-:-:S04]  /*0510*/  IMAD.WIDE.U32 R12, R2, UR8, RZ ;  /* 0x00000008020c7c25 */ /* 0x000fc8000f8e00ff */
[----:B------:R-:W-:Y:S01]  /*0520*/  IMAD R21, R2, UR9, R21 ;  /* 0x0000000902157c24 */ /* 0x000fe2000f8e0215 */
[----:B------:R-:W-:Y:S01]  /*0530*/  ULDC.64 UR8, c[0x0][0x210] ;  /* 0x0000840000087ab9 */ /* 0x000fe20000000a00 */
[----:B------:R-:W-:Y:S01]  /*0540*/  IMAD.IADD R25, R19, 0x1, R17 ;  /* 0x0000000113197824 */ /* 0x000fe200078e0211 */
[----:B------:R-:W-:Y:S02]  /*0550*/  IADD3 R19, R11, R23, RZ ;  /* 0x000000170b137210 */ /* 0x000fe40007ffe0ff */
[----:B------:R-:W-:-:S07]  /*0560*/  IADD3 R0, R13, R21, RZ ;  /* 0x000000150d007210 */ /* 0x000fce0007ffe0ff */
.L_x_482:
[----:B------:R-:W-:-:S04]  /*0570*/  IADD3 R20, P0, R18, UR8, RZ ;  /* 0x0000000812147c10 */ /* 0x000fc8000ff1e0ff */
[----:B------:R-:W-:-:S05]  /*0580*/  IADD3.X R21, R25, UR9, RZ, P0, !PT ;  /* 0x0000000919157c10 */ /* 0x000fca00087fe4ff */
[----:B0-----:R0:W2:Y:S01]  /*0590*/  LDG.E.U8 R23, desc[UR4][R20.64] ;  /* 0x0000000414177981 */ /* 0x0010a2000c1e1100 */
[----:B------:R-:W-:Y:S01]  /*05a0*/  IADD3 R16, P0, R14, UR12, RZ ;  /* 0x0000000c0e107c10 */ /* 0x000fe2000ff1e0ff */
[----:B------:R-:W-:-:S03]  /*05b0*/  IMAD R6, R19, R4, RZ ;  /* 0x0000000413067224 */ /* 0x000fc600078e02ff */
[----:B------:R-:W-:Y:S01]  /*05c0*/  IADD3.X R17, R15, UR13, RZ, P0, !PT ;  /* 0x0000000d0f117c10 */ /* 0x000fe200087fe4ff */
[----:B------:R-:W-:Y:S01]  /*05d0*/  IMAD.WIDE.U32 R14, R12, UR6, R14 ;  /* 0x000000060c0e7c25 */ /* 0x000fe2000f8e000e */
[----:B------:R-:W-:Y:S02]  /*05e0*/  IADD3 R7, P0, R2, R7, RZ ;  /* 0x0000000702077210 */ /* 0x000fe40007f1e0ff */
[----:B0-----:R-:W-:Y:S01]  /*05f0*/  MOV R21, R25 ;  /* 0x0000001900157202 */ /* 0x001fe20000000f00 */
[----:B------:R-:W-:Y:S01]  /*0600*/  IMAD.MOV.U32 R20, RZ, RZ, R18 ;  /* 0x000000ffff147224 */ /* 0x000fe200078e0012 */
[----:B------:R-:W-:Y:S01]  /*0610*/  IADD3.X R9, R3, R9, RZ, P0, !PT ;  /* 0x0000000903097210 */ /* 0x000fe200007fe4ff */
[----:B------:R-:W-:Y:S01]  /*0620*/  IMAD R25, R0, UR6, RZ ;  /* 0x0000000600197c24 */ /* 0x000fe2000f8e02ff */
[----:B------:R-:W-:Y:S01]  /*0630*/  ISETP.GE.U32.AND P0, PT, R7, UR10, PT ;  /* 0x0000000a07007c0c */ /* 0x000fe2000bf06070 */
[----:B------:R-:W-:-:S03]  /*0640*/  IMAD.WIDE.U32 R20, R10, R4, R20 ;  /* 0x000000040a147225 */ /* 0x000fc600078e0014 */
[----:B------:R-:W-:Y:S01]  /*0650*/  ISETP.GE.U32.AND.EX P0, PT, R9, UR11, PT, P0 ;  /* 0x0000000b09007c0c */ /* 0x000fe2000bf06100 */
[----:B------:R-:W-:Y:S01]  /*0660*/  IMAD R25, R12, UR7, R25 ;  /* 0x000000070c197c24 */ /* 0x000fe2000f8e0219 */
[----:B------:R-:W-:Y:S01]  /*0670*/  MOV R18, R20 ;  /* 0x0000001400127202 */ /* 0x000fe20000000f00 */
[----:B------:R-:W-:Y:S02]  /*0680*/  IMAD R27, R10, R5, R6 ;  /* 0x000000050a1b7224 */ /* 0x000fe400078e0206 */
[----:B------:R-:W-:-:S03]  /*0690*/  IMAD.IADD R15, R15, 0x1, R25 ;  /* 0x000000010f0f7824 */ /* 0x000fc600078e0219 */
[----:B------:R-:W-:Y:S01]  /*06a0*/  IADD3 R25, R21, R27, RZ ;  /* 0x0000001b15197210 */ /* 0x000fe20007ffe0ff */
[----:B--2---:R0:W-:Y:S04]  /*06b0*/  STG.E.U8 desc[UR4][R16.64], R23 ;  /* 0x0000001710007986 */ /* 0x0041e8000c101104 */
[----:B------:R-:W-:Y:S05]  /*06c0*/  @!P0 BRA `(.L_x_482) ;  /* 0xfffffffc00a88947 */ /* 0x000fea000383ffff */
[----:B------:R-:W-:Y:S05]  /*06d0*/  EXIT ;  /* 0x000000000000794d */ /* 0x000fea0003800000 */
.L_x_483:
        /* <DEDUP_REMOVED lines=10> */
.L_x_680:


//--------------------- .text._ZN2at6native53_GLOBAL__N__3bfe7fd5_20_UpSampleNearest2d_cu_198c5ce228upsample_nearest2d_out_frameIN3c108BFloat16EXadL_ZNS0_43nearest_neighbor_exact_compute_source_indexEfiiEEEEvPKT_PS5_mmmmmff --------------------------
	.section	.text._ZN2at6native53_GLOBAL__N__3bfe7fd5_20_UpSampleNearest2d_cu_198c5ce228upsample_nearest2d_out_frameIN3c108BFloat16EXadL_ZNS0_43nearest_neighbor_exact_compute_source_indexEfiiEEEEvPKT_PS5_mmmmmff,"ax",@progbits
	.align	128
.text._ZN2at6native53_GLOBAL__N__3bfe7fd5_20_UpSampleNearest2d_cu_198c5ce228upsample_nearest2d_out_frameIN3c108BFloat16EXadL_ZNS0_43nearest_neighbor_exact_compute_source_indexEfiiEEEEvPKT_PS5_mmmmmff:
        .type           _ZN2at6native53_GLOBAL__N__3bfe7fd5_20_UpSampleNearest2d_cu_198c5ce228upsample_nearest2d_out_frameIN3c108BFloat16EXadL_ZNS0_43nearest_neighbor_exact_compute_source_indexEfiiEEEEvPKT_PS5_mmmmmff,@function
        .size           _ZN2at6native53_GLOBAL__N__3bfe7fd5_20_UpSampleNearest2d_cu_198c5ce228upsample_nearest2d_out_frameIN3c108BFloat16EXadL_ZNS0_43nearest_neighbor_exact_compute_source_indexEfiiEEEEvPKT_PS5_mmmmmff,(.L_x_681 - _ZN2at6native53_GLOBAL__N__3bfe7fd5_20_UpSampleNearest2d_cu_198c5ce228upsample_nearest2d_out_frameIN3c108BFloat16EXadL_ZNS0_43nearest_neighbor_exact_compute_source_indexEfiiEEEEvPKT_PS5_mmmmmff)
        .other          _ZN2at6native53_GLOBAL__N__3bfe7fd5_20_UpSampleNearest2d_cu_198c5ce228upsample_nearest2d_out_frameIN3c108BFloat16EXadL_ZNS0_43nearest_neighbor_exact_compute_source_indexEfiiEEEEvPKT_PS5_mmmmmff,@"STO_CUDA_ENTRY STV_DEFAULT"
_ZN2at6native53_GLOBAL__N__3bfe7fd5_20_UpSampleNearest2d_cu_198c5ce228upsample_nearest2d_out_frameIN3c108BFloat16EXadL_ZNS0_43nearest_neighbor_exact_compute_source_indexEfiiEEEEvPKT_PS5_mmmmmff:
        /* <DEDUP_REMOVED lines=52> */
.L_x_484:
        /* <DEDUP_REMOVED lines=11> */
.L_x_485:
        /* <DEDUP_REMOVED lines=24> */
.L_x_486:
[----:B------:R-:W-:-:S04]  /*0570*/  LEA R20, P0, R18, UR8, 0x1 ;  /* 0x0000000812147c11 */ /* 0x000fc8000f8008ff */
[----:B------:R-:W-:-:S05]  /*0580*/  LEA.HI.X R21, R18, UR9, R25, 0x1, P0 ;  /* 0x0000000912157c11 */ /* 0x000fca00080f0c19 */
[----:B0-----:R0:W2:Y:S01]  /*0590*/  LDG.E.U16 R23, desc[UR4][R20.64] ;  /* 0x0000000414177981 */ /* 0x0010a2000c1e1500 */
[----:B------:R-:W-:Y:S01]  /*05a0*/  LEA R16, P0, R14, UR12, 0x1 ;  /* 0x0000000c0e107c11 */ /* 0x000fe2000f8008ff */
[----:B------:R-:W-:-:S03]  /*05b0*/  IMAD R6, R19, R4, RZ ;  /* 0x0000000413067224 */ /* 0x000fc600078e02ff */
[--C-:B------:R-:W-:Y:S01]  /*05c0*/  LEA.HI.X R17, R14, UR13, R15.reuse, 0x1, P0 ;  /* 0x0000000d0e117c11 */ /* 0x100fe200080f0c0f */
        /* <DEDUP_REMOVED lines=14> */
[----:B--2---:R0:W-:Y:S04]  /*06b0*/  STG.E.U16 desc[UR4][R16.64], R23 ;  /* 0x0000001710007986 */ /* 0x0041e8000c101504 */
[----:B------:R-:W-:Y:S05]  /*06c0*/  @!P0 BRA `(.L_x_486) ;  /* 0xfffffffc00a88947 */ /* 0x000fea000383ffff */
[----:B------:R-:W-:Y:S05]  /*06d0*/  EXIT ;  /* 0x000000000000794d */ /* 0x000fea0003800000 */
.L_x_487:
        /* <DEDUP_REMOVED lines=10> */
.L_x_681:


//--------------------- .text._ZN2at6native53_GLOBAL__N__3bfe7fd5_20_UpSampleNearest2d_cu_198c5ce228upsample_nearest2d_out_frameIN3c104HalfEXadL_ZNS0_43nearest_neighbor_exact_compute_source_indexEfiiEEEEvPKT_PS5_mmmmmff --------------------------
	.section	.text._ZN2at6native53_GLOBAL__N__3bfe7fd5_20_UpSampleNearest2d_cu_198c5ce228upsample_nearest2d_out_frameIN3c104HalfEXadL_ZNS0_43nearest_neighbor_exact_compute_source_indexEfiiEEEEvPKT_PS5_mmmmmff,"ax",@progbits
	.align	128
.text._ZN2at6native53_GLOBAL__N__3bfe7fd5_20_UpSampleNearest2d_cu_198c5ce228upsample_nearest2d_out_frameIN3c104HalfEXadL_ZNS0_43nearest_neighbor_exact_compute_source_indexEfiiEEEEvPKT_PS5_mmmmmff:
        .type           _ZN2at6native53_GLOBAL__N__3bfe7fd5_20_UpSampleNearest2d_cu_198c5ce228upsample_nearest2d_out_frameIN3c104HalfEXadL_ZNS0_43nearest_neighbor_exact_compute_source_indexEfiiEEEEvPKT_PS5_mmmmmff,@function
        .size           _ZN2at6native53_GLOBAL__N__3bfe7fd5_20_UpSampleNearest2d_cu_198c5ce228upsample_nearest2d_out_frameIN3c104HalfEXadL_ZNS0_43nearest_neighbor_exact_compute_source_indexEfiiEEEEvPKT_PS5_mmmmmff,(.L_x_682 - _ZN2at6native53_GLOBAL__N__3bfe7fd5_20_UpSampleNearest2d_cu_198c5ce228upsample_nearest2d_out_frameIN3c104HalfEXadL_ZNS0_43nearest_neighbor_exact_compute_source_indexEfiiEEEEvPKT_PS5_mmmmmff)
        .other          _ZN2at6native53_GLOBAL__N__3bfe7fd5_20_UpSampleNearest2d_cu_198c5ce228upsample_nearest2d_out_frameIN3c104HalfEXadL_ZNS0_43nearest_neighbor_exact_compute_source_indexEfiiEEEEvPKT_PS5_mmmmmff,@"STO_CUDA_ENTRY STV_DEFAULT"
_ZN2at6native53_GLOBAL__N__3bfe7fd5_20_UpSampleNearest2d_cu_198c5ce228upsample_nearest2d_out_frameIN3c104HalfEXadL_ZNS0_43nearest_neighbor_exact_compute_source_indexEfiiEEEEvPKT_PS5_mmmmmff:
        /* <DEDUP_REMOVED lines=52> */
.L_x_488:
        /* <DEDUP_REMOVED lines=11> */
.L_x_489:
        /* <DEDUP_REMOVED lines=24> */
.L_x_490:
        /* <DEDUP_REMOVED lines=23> */
.L_x_491:
        /* <DEDUP_REMOVED lines=10> */
.L_x_682:


//--------------------- .text._ZN2at6native53_GLOBAL__N__3bfe7fd5_20_UpSampleNearest2d_cu_198c5ce228upsample_nearest2d_out_frameIfXadL_ZNS0_43nearest_neighbor_exact_compute_source_indexEfiiEEEEvPKT_PS3_mmmmmff --------------------------
	.section	.text._ZN2at6native53_GLOBAL__N__3bfe7fd5_20_UpSampleNearest2d_cu_198c5ce228upsample_nearest2d_out_frameIfXadL_ZNS0_43nearest_neighbor_exact_compute_source_indexEfiiEEEEvPKT_PS3_mmmmmff,"ax",@progbits
	.align	128
.text._ZN2at6native53_GLOBAL__N__3bfe7fd5_20_UpSampleNearest2d_cu_198c5ce228upsample_nearest2d_out_frameIfXadL_ZNS0_43nearest_neighbor_exact_compute_source_indexEfiiEEEEvPKT_PS3_mmmmmff:
        .type           _ZN2at6native53_GLOBAL__N__3bfe7fd5_20_UpSampleNearest2d_cu_198c5ce228upsample_nearest2d_out_frameIfXadL_ZNS0_43nearest_neighbor_exact_compute_source_indexEfiiEEEEvPKT_PS3_mmmmmff,@function
        .size           _ZN2at6native53_GLOBAL__N__3bfe7fd5_20_UpSampleNearest2d_cu_198c5ce228upsample_nearest2d_out_frameIfXadL_ZNS0_43nearest_neighbor_exact_compute_source_indexEfiiEEEEvPKT_PS3_mmmmmff,(.L_x_683 - _ZN2at6native53_GLOBAL__N__3bfe7fd5_20_UpSampleNearest2d_cu_198c5ce228upsample_nearest2d_out_frameIfXadL_ZNS0_43nearest_neighbor_exact_compute_source_indexEfiiEEEEvPKT_PS3_mmmmmff)
        .other          _ZN2at6native53_GLOBAL__N__3bfe7fd5_20_UpSampleNearest2d_cu_198c5ce228upsample_nearest2d_out_frameIfXadL_ZNS0_43nearest_neighbor_exact_compute_source_indexEfiiEEEEvPKT_PS3_mmmmmff,@"STO_CUDA_ENTRY STV_DEFAULT"
_ZN2at6native53_GLOBAL__N__3bfe7fd5_20_UpSampleNearest2d_cu_198c5ce228upsample_nearest2d_out_frameIfXadL_ZNS0_43nearest_neighbor_exact_compute_source_indexEfiiEEEEvPKT_PS3_mmmmmff:
        /* <DEDUP_REMOVED lines=52> */
.L_x_492:
        /* <DEDUP_REMOVED lines=11> */
.L_x_493:
        /* <DEDUP_REMOVED lines=24> */
.L_x_494:
[----:B------:R-:W-:-:S04]  /*0570*/  LEA R20, P0, R18, UR8, 0x2 ;  /* 0x0000000812147c11 */ /* 0x000fc8000f8010ff */
[----:B------:R-:W-:-:S05]  /*0580*/  LEA.HI.X R21, R18, UR9, R25, 0x2, P0 ;  /* 0x0000000912157c11 */ /* 0x000fca00080f1419 */
[----:B0-----:R0:W2:Y:S01]  /*0590*/  LDG.E R23, desc[UR4][R20.64] ;  /* 0x0000000414177981 */ /* 0x0010a2000c1e1900 */
        /* <DEDUP_REMOVED lines=17> */
[----:B--2---:R0:W-:Y:S04]  /*06b0*/  STG.E desc[UR4][R16.64], R23 ;  /* 0x0000001710007986 */ /* 0x0041e8000c101904 */
[----:B------:R-:W-:Y:S05]  /*06c0*/  @!P0 BRA `(.L_x_494) ;  /* 0xfffffffc00a88947 */ /* 0x000fea000383ffff */
[----:B------:R-:W-:Y:S05]  /*06d0*/  EXIT ;  /* 0x000000000000794d */ /* 0x000fea0003800000 */
.L_x_495:
        /* <DEDUP_REMOVED lines=10> */
.L_x_683:


//--------------------- .text._ZN2at6native53_GLOBAL__N__3bfe7fd5_20_UpSampleNearest2d_cu_198c5ce228upsample_nearest2d_out_frameIdXadL_ZNS0_43nearest_neighbor_exact_compute_source_indexEfiiEEEEvPKT_PS3_mmmmmff --------------------------
	.section	.text._ZN2at6native53_GLOBAL__N__3bfe7fd5_20_UpSampleNearest2d_cu_198c5ce228upsample_nearest2d_out_frameIdXadL_ZNS0_43nearest_neighbor_exact_compute_source_indexEfiiEEEEvPKT_PS3_mmmmmff,"ax",@progbits
	.align	128
.text._ZN2at6native53_GLOBAL__N__3bfe7fd5_20_UpSampleNearest2d_cu_198c5ce228upsample_nearest2d_out_frameIdXadL_ZNS0_43nearest_neighbor_exact_compute_source_indexEfiiEEEEvPKT_PS3_mmmmmff:
        .type           _ZN2at6native53_GLOBAL__N__3bfe7fd5_20_UpSampleNearest2d_cu_198c5ce228upsample_nearest2d_out_frameIdXadL_ZNS0_43nearest_neighbor_exact_compute_source_indexEfiiEEEEvPKT_PS3_mmmmmff,@function
        .size           _ZN2at6native53_GLOBAL__N__3bfe7fd5_20_UpSampleNearest2d_cu_198c5ce228upsample_nearest2d_out_frameIdXadL_ZNS0_43nearest_neighbor_exact_compute_source_indexEfiiEEEEvPKT_PS3_mmmmmff,(.L_x_684 - _ZN2at6native53_GLOBAL__N__3bfe7fd5_20_UpSampleNearest2d_cu_198c5ce228upsample_nearest2d_out_frameIdXadL_ZNS0_43nearest_neighbor_exact_compute_source_indexEfiiEEEEvPKT_PS3_mmmmmff)
        .other          _ZN2at6native53_GLOBAL__N__3bfe7fd5_20_UpSampleNearest2d_cu_198c5ce228upsample_nearest2d_out_frameIdXadL_ZNS0_43nearest_neighbor_exact_compute_source_indexEfiiEEEEvPKT_PS3_mmmmmff,@"STO_CUDA_ENTRY STV_DEFAULT"
_ZN2at6native53_GLOBAL__N__3bfe7fd5_20_UpSampleNearest2d_cu_198c5ce228upsample_nearest2d_out_frameIdXadL_ZNS0_43nearest_neighbor_exact_compute_source_indexEfiiEEEEvPKT_PS3_mmmmmff:
        /* <DEDUP_REMOVED lines=52> */
.L_x_496:
        /* <DEDUP_REMOVED lines=11> */
.L_x_497:
[----:B------:R-:W-:Y:S01]  /*03f0*/  MOV R13, R21 ;  /* 0x00000015000d7202 */ /* 0x000fe20000000f00 */
[----:B------:R-:W-:Y:S02]  /*0400*/  IMAD.MOV.U32 R12, RZ, RZ, R6 ;  /* 0x000000ffff0c7224 */ /* 0x000fe400078e0006 */
[C---:B------:R-:W-:Y:S02]  /*0410*/  IMAD R23, R9.reuse, R11, R0 ;  /* 0x0000000b09177224 */ /* 0x040fe400078e0200 */
[----:B------:R-:W-:Y:S01]  /*0420*/  IMAD.WIDE.U32 R12, R9, R10, R12 ;  /* 0x0000000a090c7225 */ /* 0x000fe200078e000c */
[----:B------:R-:W-:Y:S06]  /*0430*/  @P0 EXIT ;  /* 0x000000000000094d */ /* 0x000fec0003800000 */
[----:B------:R-:W-:Y:S01]  /*0440*/  IADD3 R13, R13, R23, RZ ;  /* 0x000000170d0d7210 */ /* 0x000fe20007ffe0ff */
[----:B------:R-:W-:Y:S01]  /*0450*/  IMAD R0, R5, R10, RZ ;  /* 0x0000000a05007224 */ /* 0x000fe200078e02ff */
[----:B------:R-:W-:Y:S01]  /*0460*/  ULDC.64 UR4, c[0x0][0x208] ;  /* 0x0000820000047ab9 */ /* 0x000fe20000000a00 */
[----:B------:R-:W-:Y:S01]  /*0470*/  IMAD.IADD R15, R15, 0x1, R19 ;  /* 0x000000010f0f7824 */ /* 0x000fe200078e0213 */
[----:B------:R-:W-:Y:S01]  /*0480*/  ULDC.64 UR12, c[0x0][0x218] ;  /* 0x00008600000c7ab9 */ /* 0x000fe20000000a00 */
[-C--:B------:R-:W-:Y:S02]  /*0490*/  IMAD R13, R13, R2.reuse, RZ ;  /* 0x000000020d0d7224 */ /* 0x080fe400078e02ff */
[----:B------:R-:W-:Y:S02]  /*04a0*/  IMAD R19, R5, UR8, RZ ;  /* 0x0000000805137c24 */ /* 0x000fe4000f8e02ff */
[----:B------:R-:W-:Y:S02]  /*04b0*/  IMAD R21, R4, R11, R0 ;  /* 0x0000000b04157224 */ /* 0x000fe400078e0200 */
[----:B------:R-:W-:-:S04]  /*04c0*/  IMAD.WIDE.U32 R16, R12, R2, R16 ;  /* 0x000000020c107225 */ /* 0x000fc800078e0010 */
[----:B------:R-:W-:Y:S01]  /*04d0*/  IMAD R23, R12, R3, R13 ;  /* 0x000000030c177224 */ /* 0x000fe200078e020d */
[----:B------:R-:W-:Y:S01]  /*04e0*/  MOV R22, R16 ;  /* 0x0000001000167202 */ /* 0x000fe20000000f00 */
[----:B------:R-:W-:-:S03]  /*04f0*/  IMAD.WIDE.U32 R10, R4, R10, RZ ;  /* 0x0000000a040a7225 */ /* 0x000fc600078e00ff */
[----:B------:R-:W-:Y:S01]  /*0500*/  IADD3 R23, R17, R23, RZ ;  /* 0x0000001711177210 */ /* 0x000fe20007ffe0ff */
[----:B------:R-:W-:Y:S01]  /*0510*/  IMAD.WIDE.U32 R12, R4, UR8, RZ ;  /* 0x00000008040c7c25 */ /* 0x000fe2000f8e00ff */
[----:B------:R-:W-:-:S03]  /*0520*/  IADD3 R17, R11, R21, RZ ;  /* 0x000000150b117210 */ /* 0x000fc60007ffe0ff */
[----:B------:R-:W-:Y:S01]  /*0530*/  IMAD R19, R4, UR9, R19 ;  /* 0x0000000904137c24 */ /* 0x000fe2000f8e0213 */
[----:B------:R-:W-:-:S03]  /*0540*/  ULDC.64 UR8, c[0x0][0x210] ;  /* 0x0000840000087ab9 */ /* 0x000fc60000000a00 */
[----:B------:R-:W-:-:S07]  /*0550*/  IMAD.IADD R0, R13, 0x1, R19 ;  /* 0x000000010d007824 */ /* 0x000fce00078e0213 */
.L_x_498:
[----:B0-----:R-:W-:-:S04]  /*0560*/  LEA R18, P0, R22, UR8, 0x3 ;  /* 0x0000000816127c11 */ /* 0x001fc8000f8018ff */
[----:B------:R-:W-:-:S06]  /*0570*/  LEA.HI.X R19, R22, UR9, R23, 0x3, P0 ;  /* 0x0000000916137c11 */ /* 0x000fcc00080f1c17 */
[----:B------:R-:W2:Y:S01]  /*0580*/  LDG.E.64 R18, desc[UR4][R18.64] ;  /* 0x0000000412127981 */ /* 0x000ea2000c1e1b00 */
[----:B------:R-:W-:Y:S01]  /*0590*/  LEA R20, P0, R14, UR12, 0x3 ;  /* 0x0000000c0e147c11 */ /* 0x000fe2000f8018ff */
[----:B------:R-:W-:Y:S02]  /*05a0*/  IMAD R25, R0, UR6, RZ ;  /* 0x0000000600197c24 */ /* 0x000fe4000f8e02ff */
[----:B------:R-:W-:Y:S01]  /*05b0*/  IMAD R6, R17, R2, RZ ;  /* 0x0000000211067224 */ /* 0x000fe200078e02ff */
[--C-:B------:R-:W-:Y:S01]  /*05c0*/  LEA.HI.X R21, R14, UR13, R15.reuse, 0x3, P0 ;  /* 0x0000000d0e157c11 */ /* 0x100fe200080f1c0f */
[----:B------:R-:W-:Y:S01]  /*05d0*/  IMAD.WIDE.U32 R14, R12, UR6, R14 ;  /* 0x000000060c0e7c25 */ /* 0x000fe2000f8e000e */
[----:B------:R-:W-:-:S03]  /*05e0*/  IADD3 R9, P0, R4, R9, RZ ;  /* 0x0000000904097210 */ /* 0x000fc60007f1e0ff */
[----:B------:R-:W-:Y:S01]  /*05f0*/  IMAD.WIDE.U32 R22, R10, R2, R22 ;  /* 0x000000020a167225 */ /* 0x000fe200078e0016 */
[----:B------:R-:W-:Y:S02]  /*0600*/  IADD3.X R7, R5, R7, RZ, P0, !PT ;  /* 0x0000000705077210 */ /* 0x000fe400007fe4ff */
[----:B------:R-:W-:Y:S01]  /*0610*/  ISETP.GE.U32.AND P0, PT, R9, UR10, PT ;  /* 0x0000000a09007c0c */ /* 0x000fe2000bf06070 */
[----:B------:R-:W-:Y:S02]  /*0620*/  IMAD R25, R12, UR7, R25 ;  /* 0x000000070c197c24 */ /* 0x000fe4000f8e0219 */
[----:B------:R-:W-:Y:S01]  /*0630*/  IMAD R27, R10, R3, R6 ;  /* 0x000000030a1b7224 */ /* 0x000fe200078e0206 */
[----:B------:R-:W-:Y:S02]  /*0640*/  ISETP.GE.U32.AND.EX P0, PT, R7, UR11, PT, P0 ;  /* 0x0000000b07007c0c */ /* 0x000fe4000bf06100 */
[----:B------:R-:W-:Y:S02]  /*0650*/  IADD3 R15, R15, R25, RZ ;  /* 0x000000190f0f7210 */ /* 0x000fe40007ffe0ff */
[----:B------:R-:W-:Y:S01]  /*0660*/  IADD3 R23, R23, R27, RZ ;  /* 0x0000001b17177210 */ /* 0x000fe20007ffe0ff */
[----:B--2---:R0:W-:Y:S08]  /*0670*/  STG.E.64 desc[UR4][R20.64], R18 ;  /* 0x0000001214007986 */ /* 0x0041f0000c101b04 */
[----:B------:R-:W-:Y:S05]  /*0680*/  @!P0 BRA `(.L_x_498) ;  /* 0xfffffffc00b48947 */ /* 0x000fea000383ffff */
[----:B------:R-:W-:Y:S05]  /*0690*/  EXIT ;  /* 0x000000000000794d */ /* 0x000fea0003800000 */
.L_x_499:
        /* <DEDUP_REMOVED lines=14> */
.L_x_684:


//--------------------- .text._ZN2at6native53_GLOBAL__N__3bfe7fd5_20_UpSampleNearest2d_cu_198c5ce233upsample_nearest2d_nhwc_out_frameIhXadL_ZNS0_43nearest_neighbor_exact_compute_source_indexEfiiEEEEvPKT_PS3_mmmmmffm --------------------------
	.section	.text._ZN2at6native53_GLOBAL__N__3bfe7fd5_20_UpSampleNearest2d_cu_198c5ce233upsample_nearest2d_nhwc_out_frameIhXadL_ZNS0_43nearest_neighbor_exact_compute_source_indexEfiiEEEEvPKT_PS3_mmmmmffm,"ax",@progbits
	.align	128
.text._ZN2at6native53_GLOBAL__N__3bfe7fd5_20_UpSampleNearest2d_cu_198c5ce233upsample_nearest2d_nhwc_out_frameIhXadL_ZNS0_43nearest_neighbor_exact_compute_source_indexEfiiEEEEvPKT_PS3_mmmmmffm:
        .type           _ZN2at6native53_GLOBAL__N__3bfe7fd5_20_UpSampleNearest2d_cu_198c5ce233upsample_nearest2d_nhwc_out_frameIhXadL_ZNS0_43nearest_neighbor_exact_compute_source_indexEfiiEEEEvPKT_PS3_mmmmmffm,@function
        .size           _ZN2at6native53_GLOBAL__N__3bfe7fd5_20_UpSampleNearest2d_cu_198c5ce233upsample_nearest2d_nhwc_out_frameIhXadL_ZNS0_43nearest_neighbor_exact_compute_source_indexEfiiEEEEvPKT_PS3_mmmmmffm,(.L_x_685 - _ZN2at6native53_GLOBAL__N__3bfe7fd5_20_UpSampleNearest2d_cu_198c5ce233upsample_nearest2d_nhwc_out_frameIhXadL_ZNS0_43nearest_neighbor_exact_compute_source_indexEfiiEEEEvPKT_PS3_mmmmmffm)
        .other          _ZN2at6native53_GLOBAL__N__3bfe7fd5_20_UpSampleNearest2d_cu_198c5ce233upsample_nearest2d_nhwc_out_frameIhXadL_ZNS0_43nearest_neighbor_exact_compute_source_indexEfiiEEEEvPKT_PS3_mmmmmffm,@"STO_CUDA_ENTRY STV_DEFAULT"
_ZN2at6native53_GLOBAL__N__3bfe7fd5_20_UpSampleNearest2d_cu_198c5ce233upsample_nearest2d_nhwc_out_frameIhXadL_ZNS0_43nearest_neighbor_exact_compute_source_indexEfiiEEEEvPKT_PS3_mmmmmffm:
        /* <DEDUP_REMOVED lines=21> */
[----:B------:R-:W-:Y:S05]  /*0150*/  CALL.REL.NOINC `($__internal_40_$__cuda_sm20_div_u64) ;  /* 0x0000000800c07944 */ /* 0x000fea0003c00000 */
[----:B------:R-:W-:Y:S01]  /*0160*/  IADD3 R7, P0, RZ, -R12, RZ ;  /* 0x8000000cff077210 */ /* 0x000fe20007f1e0ff */
[----:B------:R-:W-:-:S04]  /*0170*/  ULDC.64 UR4, c[0x0][0x220] ;  /* 0x0000880000047ab9 */ /* 0x000fc80000000a00 */
[----:B------:R-:W-:Y:S02]  /*0180*/  IMAD.X R0, RZ, RZ, ~R13, P0 ;  /* 0x000000ffff007224 */ /* 0x000fe400000e0e0d */
[----:B------:R-:W-:-:S04]  /*0190*/  IMAD.WIDE.U32 R4, R7, UR4, R2 ;  /* 0x0000000407047c25 */ /* 0x000fc8000f8e0002 */
[----:B------:R-:W-:-:S04]  /*01a0*/  IMAD R0, R0, UR4, RZ ;  /* 0x0000000400007c24 */ /* 0x000fc8000f8e02ff */
[----:B------:R-:W-:Y:S01]  /*01b0*/  IMAD R7, R7, UR5, R0 ;  /* 0x0000000507077c24 */ /* 0x000fe2000f8e0200 */
[----:B------:R-:W-:Y:S02]  /*01c0*/  MOV R0, R4 ;  /* 0x0000000400007202 */ /* 0x000fe40000000f00 */
[----:B------:R-:W-:Y:S01]  /*01d0*/  MOV R4, R12 ;  /* 0x0000000c00047202 */ /* 0x000fe20000000f00 */
[----:B------:R-:W-:Y:S02]  /*01e0*/  IMAD.IADD R7, R5, 0x1, R7 ;  /* 0x0000000105077824 */ /* 0x000fe400078e0207 */
[----:B------:R-:W-:Y:S01]  /*01f0*/  IMAD.MOV.U32 R5, RZ, RZ, R13 ;  /* 0x000000ffff057224 */ /* 0x000fe200078e000d */
[----:B------:R-:W-:Y:S06]  /*0200*/  BRA `(.L_x_502) ;  /* 0x00000000005c7947 */ /* 0x000fec0003800000 */
.L_x_501:
        /* <DEDUP_REMOVED lines=21> */
[----:B------:R-:W-:Y:S02]  /*0360*/  IMAD R0, R5, UR4, R2 ;  /* 0x0000000405007c24 */ /* 0x000fe4000f8e0202 */
[----:B------:R-:W-:-:S07]  /*0370*/  IMAD.MOV.U32 R5, RZ, RZ, RZ ;  /* 0x000000ffff057224 */ /* 0x000fce00078e00ff */
.L_x_502:
[----:B------:R-:W-:Y:S05]  /*0380*/  BSYNC B0 ;  /* 0x0000000000007941 */ /* 0x000fea0003800000 */
.L_x_500:
        /* <DEDUP_REMOVED lines=8> */
[----:B------:R-:W-:Y:S01]  /*0410*/  MOV R13, UR5 ;  /* 0x00000005000d7c02 */ /* 0x000fe20008000f00 */
[----:B------:R-:W-:Y:S01]  /*0420*/  IMAD.MOV.U32 R15, RZ, RZ, R5 ;  /* 0x000000ffff0f7224 */ /* 0x000fe200078e0005 */
[----:B------:R-:W-:-:S07]  /*0430*/  MOV R6, 0x450 ;  /* 0x0000045000067802 */ /* 0x000fce0000000f00 */
[----:B------:R-:W-:Y:S05]  /*0440*/  CALL.REL.NOINC `($__internal_40_$__cuda_sm20_div_u64) ;  /* 0x0000000800047944 */ /* 0x000fea0003c00000 */
[-C--:B------:R-:W-:Y:S01]  /*0450*/  IADD3 R9, P0, RZ, -R12.reuse, RZ ;  /* 0x8000000cff097210 */ /* 0x080fe20007f1e0ff */
[----:B------:R-:W-:Y:S01]  /*0460*/  ULDC.64 UR4, c[0x0][0x240] ;  /* 0x0000900000047ab9 */ /* 0x000fe20000000a00 */
[----:B------:R-:W-:Y:S02]  /*0470*/  MOV R8, R12 ;  /* 0x0000000c00087202 */ /* 0x000fe40000000f00 */
[----:B------:R-:W-:Y:S01]  /*0480*/  IADD3.X R6, RZ, ~R13, RZ, P0, !PT ;  /* 0x8000000dff067210 */ /* 0x000fe200007fe4ff */
[----:B------:R-:W-:-:S04]  /*0490*/  IMAD.WIDE.U32 R4, R9, UR4, R4 ;  /* 0x0000000409047c25 */ /* 0x000fc8000f8e0004 */
[----:B------:R-:W-:-:S04]  /*04a0*/  IMAD R6, R6, UR4, RZ ;  /* 0x0000000406067c24 */ /* 0x000fc8000f8e02ff */
[----:B------:R-:W-:-:S04]  /*04b0*/  IMAD R9, R9, UR5, R6 ;  /* 0x0000000509097c24 */ /* 0x000fc8000f8e0206 */
[----:B------:R-:W-:Y:S02]  /*04c0*/  IMAD.IADD R5, R5, 0x1, R9 ;  /* 0x0000000105057824 */ /* 0x000fe400078e0209 */
[----:B------:R-:W-:Y:S01]  /*04d0*/  IMAD.MOV.U32 R9, RZ, RZ, R13 ;  /* 0x000000ffff097224 */ /* 0x000fe200078e000d */
[----:B------:R-:W-:Y:S06]  /*04e0*/  BRA `(.L_x_505) ;  /* 0x00000000005c7947 */ /* 0x000fec0003800000 */
.L_x_504:
        /* <DEDUP_REMOVED lines=12> */
[----:B------:R-:W-:Y:S01]  /*05b0*/  IMAD R6, R9, UR4, R4 ;  /* 0x0000000409067c24 */ /* 0x000fe2000f8e0204 */
[----:B------:R-:W-:-:S04]  /*05c0*/  MOV R9, RZ ;  /* 0x000000ff00097202 */ /* 0x000fc80000000f00 */
        /* <DEDUP_REMOVED lines=9> */
.L_x_505:
[----:B------:R-:W-:Y:S05]  /*0660*/  BSYNC B0 ;  /* 0x0000000000007941 */ /* 0x000fea0003800000 */
.L_x_503:
[----:B------:R-:W-:Y:S01]  /*0670*/  ULDC UR4, c[0x0][0x23c] ;  /* 0x00008f0000047ab9 */ /* 0x000fe20000000800 */
[----:B------:R-:W-:Y:S01]  /*0680*/  BSSY B0, `(.L_x_506) ;  /* 0x000002e000007945 */ /* 0x000fe20003800000 */
[----:B------:R-:W-:-:S04]  /*0690*/  MOV R6, UR4 ;  /* 0x0000000400067c02 */ /* 0x000fc80008000f00 */
[----:B------:R-:W-:-:S04]  /*06a0*/  LOP3.LUT R10, R9, R6, RZ, 0xfc, !PT ;  /* 0x00000006090a7212 */ /* 0x000fc800078efcff */
        /* <DEDUP_REMOVED lines=10> */
[----:B------:R-:W-:Y:S02]  /*0750*/  ULDC.64 UR4, c[0x0][0x238] ;  /* 0x00008e0000047ab9 */ /* 0x000fe40000000a00 */
[----:B------:R-:W-:Y:S01]  /*0760*/  IMAD.U32 R11, RZ, RZ, UR4 ;  /* 0x00000004ff0b7e24 */ /* 0x000fe2000f8e00ff */
[----:B------:R-:W-:Y:S01]  /*0770*/  IADD3.X R14, RZ, ~R13, RZ, P0, !PT ;  /* 0x8000000dff0e7210 */ /* 0x000fe200007fe4ff */
[----:B------:R-:W-:Y:S02]  /*0780*/  IMAD.U32 R6, RZ, RZ, UR5 ;  /* 0x00000005ff067e24 */ /* 0x000fe4000f8e00ff */
[----:B------:R-:W-:-:S04]  /*0790*/  IMAD.WIDE.U32 R8, R10, R11, R8 ;  /* 0x0000000b0a087225 */ /* 0x000fc800078e0008 */
[----:B------:R-:W-:-:S04]  /*07a0*/  IMAD R15, R14, R11, RZ ;  /* 0x0000000b0e0f7224 */ /* 0x000fc800078e02ff */
[----:B------:R-:W-:-:S05]  /*07b0*/  IMAD R15, R10, R6, R15 ;  /* 0x000000060a0f7224 */ /* 0x000fca00078e020f */
[----:B------:R-:W-:Y:S01]  /*07c0*/  IADD3 R9, R9, R15, RZ ;  /* 0x0000000f09097210 */ /* 0x000fe20007ffe0ff */
[----:B------:R-:W-:Y:S06]  /*07d0*/  BRA `(.L_x_508) ;  /* 0x0000000000607947 */ /* 0x000fec0003800000 */
.L_x_507:
[----:B------:R-:W-:Y:S02]  /*07e0*/  ULDC UR4, c[0x0][0x238] ;  /* 0x00008e0000047ab9 */ /* 0x000fe40000000800 */
[----:B------:R-:W-:-:S04]  /*07f0*/  IMAD.U32 R11, RZ, RZ, UR4 ;  /* 0x00000004ff0b7e24 */ /* 0x000fc8000f8e00ff */
[----:B------:R-:W0:Y:S01]  /*0800*/  I2F.U32.RP R9, R11 ;  /* 0x0000000b00097306 */ /* 0x000e220000209000 */
[----:B------:R-:W-:-:S07]  /*0810*/  ISETP.NE.U32.AND P2, PT, R11, RZ, PT ;  /* 0x000000ff0b00720c */ /* 0x000fce0003f45070 */
[----:B0-----:R-:W0:Y:S02]  /*0820*/  MUFU.RCP R9, R9 ;  /* 0x0000000900097308 */ /* 0x001e240000001000 */
[----:B0-----:R-:W-:-:S06]  /*0830*/  IADD3 R12, R9, 0xffffffe, RZ ;  /* 0x0ffffffe090c7810 */ /* 0x001fcc0007ffe0ff */
[----:B------:R0:W1:Y:S02]  /*0840*/  F2I.FTZ.U32.TRUNC.NTZ R13, R12 ;  /* 0x0000000c000d7305 */ /* 0x000064000021f000 */
[----:B0-----:R-:W-:Y:S01]  /*0850*/  HFMA2.MMA R12, -RZ, RZ, 0, 0 ;  /* 0x00000000ff0c7435 */ /* 0x001fe200000001ff */
[----:B-1----:R-:W-:-:S04]  /*0860*/  IMAD R10, R13, R11, RZ ;  /* 0x0000000b0d0a7224 */ /* 0x002fc800078e02ff */
[----:B------:R-:W-:-:S05]  /*0870*/  IMAD.MOV R15, RZ, RZ, -R10 ;  /* 0x000000ffff0f7224 */ /* 0x000fca00078e0a0a */
[----:B------:R-:W-:-:S06]  /*0880*/  IMAD.HI.U32 R13, R13, R15, R12 ;  /* 0x0000000f0d0d7227 */ /* 0x000fcc00078e000c */
[----:B------:R-:W-:Y:S01]  /*0890*/  IMAD.HI.U32 R12, R13, R8, RZ ;  /* 0x000000080d0c7227 */ /* 0x000fe200078e00ff */
[----:B------:R-:W-:-:S03]  /*08a0*/  MOV R13, RZ ;  /* 0x000000ff000d7202 */ /* 0x000fc60000000f00 */
[----:B------:R-:W-:-:S04]  /*08b0*/  IMAD.MOV R10, RZ, RZ, -R12 ;  /* 0x000000ffff0a7224 */ /* 0x000fc800078e0a0c */
[----:B------:R-:W-:-:S05]  /*08c0*/  IMAD R10, R11, R10, R8 ;  /* 0x0000000a0b0a7224 */ /* 0x000fca00078e0208 */
[----:B------:R-:W-:-:S13]  /*08d0*/  ISETP.GE.U32.AND P0, PT, R10, R11, PT ;  /* 0x0000000b0a00720c */ /* 0x000fda0003f06070 */
[----:B------:R-:W-:Y:S01]  /*08e0*/  @P0 IADD3 R10, R10, -R11, RZ ;  /* 0x8000000b0a0a0210 */ /* 0x000fe20007ffe0ff */
[----:B------:R-:W-:-:S03]  /*08f0*/  @P0 VIADD R12, R12, 0x1 ;  /* 0x000000010c0c0836 */ /* 0x000fc60000000000 */
[----:B------:R-:W-:-:S13]  /*0900*/  ISETP.GE.U32.AND P1, PT, R10, R11, PT ;  /* 0x0000000b0a00720c */ /* 0x000fda0003f26070 */
[----:B------:R-:W-:Y:S02]  /*0910*/  @P1 IADD3 R12, R12, 0x1, RZ ;  /* 0x000000010c0c1810 */ /* 0x000fe40007ffe0ff */
[----:B------:R-:W-:-:S05]  /*0920*/  @!P2 LOP3.LUT R12, RZ, R11, RZ, 0x33, !PT ;  /* 0x0000000bff0ca212 */ /* 0x000fca00078e33ff */
[----:B------:R-:W-:-:S04]  /*0930*/  IMAD.MOV R9, RZ, RZ, -R12 ;  /* 0x000000ffff097224 */ /* 0x000fc800078e0a0c */
[----:B------:R-:W-:Y:S02]  /*0940*/  IMAD R8, R11, R9, R8 ;  /* 0x000000090b087224 */ /* 0x000fe400078e0208 */
[----:B------:R-:W-:-:S07]  /*0950*/  IMAD.MOV.U32 R9, RZ, RZ, RZ ;  /* 0x000000ffff097224 */ /* 0x000fce00078e00ff */
.L_x_508:
[----:B------:R-:W-:Y:S05]  /*0960*/  BSYNC B0 ;  /* 0x0000000000007941 */ /* 0x000fea0003800000 */
.L_x_506:
[----:B------:R-:W0:Y:S01]  /*0970*/  LDC.64 R14, c[0x0][0x228] ;  /* 0x00008a00ff0e7b82 */ /* 0x000e220000000a00 */
[----:B------:R-:W-:Y:S01]  /*0980*/  ULDC.64 UR4, c[0x0][0x240] ;  /* 0x0000900000047ab9 */ /* 0x000fe20000000a00 */
[----:B0-----:R-:W-:Y:S01]  /*0990*/  ISETP.NE.U32.AND P0, PT, R14, R11, PT ;  /* 0x0000000b0e00720c */ /* 0x001fe20003f05070 */
[----:B------:R-:W-:-:S03]  /*09a0*/  IMAD R13, R13, R14, RZ ;  /* 0x0000000e0d0d7224 */ /* 0x000fc600078e02ff */
[----:B------:R-:W-:Y:S01]  /*09b0*/  ISETP.NE.AND.EX P0, PT, R15, R6, PT, P0 ;  /* 0x000000060f00720c */ /* 0x000fe20003f05300 */
[----:B------:R-:W-:-:S12]  /*09c0*/  IMAD R15, R12, R15, R13 ;  /* 0x0000000f0c0f7224 */ /* 0x000fd800078e020d */
[----:B------:R-:W0:Y:S01]  /*09d0*/  @P0 LDC R11, c[0x0][0x248] ;  /* 0x00009200ff0b0b82 */ /* 0x000e220000000800 */
[----:B------:R-:W-:-:S05]  /*09e0*/  @P0 I2FP.F32.S32 R6, R8 ;  /* 0x0000000800060245 */ /* 0x000fca0000201400 */
[----:B------:R-:W-:-:S04]  /*09f0*/  @P0 FADD.FTZ R6, R6, 0.5 ;  /* 0x3f00000006060421 */ /* 0x000fc80000010000 */
[----:B0-----:R-:W-:Y:S02]  /*0a00*/  @P0 FMUL.FTZ R6, R6, R11 ;  /* 0x0000000b06060220 */ /* 0x001fe40000410000 */
[----:B------:R-:W0:Y:S02]  /*0a10*/  LDC.64 R10, c[0x0][0x230] ;  /* 0x00008c00ff0a7b82 */ /* 0x000e240000000a00 */
[----:B------:R-:W1:Y:S02]  /*0a20*/  @P0 F2I.FTZ.FLOOR.NTZ R17, R6 ;  /* 0x0000000600110305 */ /* 0x000e640000217100 */
[----:B-1----:R-:W-:-:S04]  /*0a30*/  @P0 VIADDMNMX R17, R14, 0xffffffff, R17, PT ;  /* 0xffffffff0e110846 */ /* 0x002fc80003800111 */
[----:B------:R-:W-:Y:S02]  /*0a40*/  @P0 SHF.R.S32.HI R16, RZ, 0x1f, R17 ;  /* 0x0000001fff100819 */ /* 0x000fe40000011411 */
[----:B------:R-:W-:Y:S02]  /*0a50*/  @P0 MOV R8, R17 ;  /* 0x0000001100080202 */ /* 0x000fe40000000f00 */
[----:B0-----:R-:W-:Y:S01]  /*0a60*/  ISETP.NE.U32.AND P1, PT, R10, UR4, PT ;  /* 0x000000040a007c0c */ /* 0x001fe2000bf25070 */
[----:B------:R-:W-:-:S03]  /*0a70*/  @P0 IMAD.MOV.U32 R9, RZ, RZ, R16 ;  /* 0x000000ffff090224 */ /* 0x000fc600078e0010 */
[----:B------:R-:W-:Y:S01]  /*0a80*/  ISETP.NE.AND.EX P0, PT, R11, UR5, PT, P1 ;  /* 0x000000050b007c0c */ /* 0x000fe2000bf05310 */
[----:B------:R-:W-:Y:S01]  /*0a90*/  IMAD.WIDE.U32 R12, R12, R14, R8 ;  /* 0x0000000e0c0c7225 */ /* 0x000fe200078e0008 */
[----:B------:R-:W-:-:S04]  /*0aa0*/  ULDC.64 UR4, c[0x0][0x208] ;  /* 0x0000820000047ab9 */ /* 0x000fc80000000a00 */
[----:B------:R-:W-:-:S05]  /*0ab0*/  IADD3 R9, R13, R15, RZ ;  /* 0x0000000f0d097210 */ /* 0x000fca0007ffe0ff */
[----:B------:R-:W-:Y:S02]  /*0ac0*/  IMAD R9, R9, R10, RZ ;  /* 0x0000000a09097224 */ /* 0x000fe400078e02ff */
[----:B------:R-:W-:Y:S05]  /*0ad0*/  @!P0 BRA `(.L_x_509) ;  /* 0x00000000001c8947 */ /* 0x000fea0003800000 */
[----:B------:R-:W-:Y:S01]  /*0ae0*/  I2FP.F32.S32 R4, R4 ;  /* 0x0000000400047245 */ /* 0x000fe20000201400 */
[----:B------:R-:W-:-:S04]  /*0af0*/  ULDC UR6, c[0x0][0x24c] ;  /* 0x0000930000067ab9 */ /* 0x000fc80000000800 */
[----:B------:R-:W-:-:S04]  /*0b00*/  FADD.FTZ R4, R4, 0.5 ;  /* 0x3f00000004047421 */ /* 0x000fc80000010000 */
[----:B------:R-:W-:-:S04]  /*0b10*/  FMUL.FTZ R4, R4, UR6 ;  /* 0x0000000604047c20 */ /* 0x000fc80008410000 */
[----:B------:R-:W0:Y:S02]  /*0b20*/  F2I.FTZ.FLOOR.NTZ R5, R4 ;  /* 0x0000000400057305 */ /* 0x000e240000217100 */
[----:B0-----:R-:W-:-:S04]  /*0b30*/  VIADDMNMX R4, R10, 0xffffffff, R5, PT ;  /* 0xffffffff0a047846 */ /* 0x001fc80003800105 */
[----:B------:R-:W-:-:S07]  /*0b40*/  SHF.R.S32.HI R5, RZ, 0x1f, R4 ;  /* 0x0000001fff057819 */ /* 0x000fce0000011404 */
.L_x_509:
[C---:B------:R-:W-:Y:S01]  /*0b50*/  IMAD.WIDE.U32 R4, R12.reuse, R10, R4 ;  /* 0x0000000a0c047225 */ /* 0x040fe200078e0004 */
[----:B------:R-:W-:Y:S01]  /*0b60*/  MOV R6, R0 ;  /* 0x0000000000067202 */ /* 0x000fe20000000f00 */
[----:B------:R-:W-:Y:S01]  /*0b70*/  ULDC.64 UR8, c[0x0][0x220] ;  /* 0x0000880000087ab9 */ /* 0x000fe20000000a00 */
[----:B------:R-:W-:Y:S01]  /*0b80*/  ULDC.64 UR6, c[0x0][0x210] ;  /* 0x0000840000067ab9 */ /* 0x000fe20000000a00 */
[----:B------:R-:W-:Y:S02]  /*0b90*/  IMAD R9, R12, R11, R9 ;  /* 0x0000000b0c097224 */ /* 0x000fe400078e0209 */
[----:B------:R-:W-:-:S04]  /*0ba0*/  IMAD.WIDE.U32 R6, R4, UR8, R6 ;  /* 0x0000000804067c25 */ /* 0x000fc8000f8e0006 */
[----:B------:R-:W-:-:S04]  /*0bb0*/  IMAD.IADD R5, R5, 0x1, R9 ;  /* 0x0000000105057824 */ /* 0x000fc800078e0209 */
[----:B------:R-:W-:-:S04]  /*0bc0*/  IMAD R5, R5, UR8, RZ ;  /* 0x0000000805057c24 */ /* 0x000fc8000f8e02ff */
[----:B------:R-:W-:Y:S01]  /*0bd0*/  IMAD R5, R4, UR9, R5 ;  /* 0x0000000904057c24 */ /* 0x000fe2000f8e0205 */
[----:B------:R-:W-:-:S04]  /*0be0*/  IADD3 R4, P0, R6, UR6, RZ ;  /* 0x0000000606047c10 */ /* 0x000fc8000ff1e0ff */
[----:B------:R-:W-:Y:S01]  /*0bf0*/  IADD3.X R5, R7, UR7, R5, P0, !PT ;  /* 0x0000000707057c10 */ /* 0x000fe200087fe405 */
[----:B------:R-:W-:-:S05]  /*0c00*/  ULDC.64 UR6, c[0x0][0x218] ;  /* 0x0000860000067ab9 */ /* 0x000fca0000000a00 */
[----:B------:R-:W2:Y:S01]  /*0c10*/  LDG.E.U8 R5, desc[UR4][R4.64] ;  /* 0x0000000404057981 */ /* 0x000ea2000c1e1100 */
[----:B------:R-:W-:-:S04]  /*0c20*/  IADD3 R2, P0, R2, UR6, RZ ;  /* 0x0000000602027c10 */ /* 0x000fc8000ff1e0ff */
[----:B------:R-:W-:-:S05]  /*0c30*/  IADD3.X R3, R3, UR7, RZ, P0, !PT ;  /* 0x0000000703037c10 */ /* 0x000fca00087fe4ff */
[----:B--2---:R-:W-:Y:S01]  /*0c40*/  STG.E.U8 desc[UR4][R2.64], R5 ;  /* 0x0000000502007986 */ /* 0x004fe2000c101104 */
[----:B------:R-:W-:Y:S05]  /*0c50*/  EXIT ;  /* 0x000000000000794d */ /* 0x000fea0003800000 */
        .weak           $__internal_40_$__cuda_sm20_div_u64
        .type           $__internal_40_$__cuda_sm20_div_u64,@function
        .size           $__internal_40_$__cuda_sm20_div_u64,(.L_x_685 - $__internal_40_$__cuda_sm20_div_u64)
$__internal_40_$__cuda_sm20_div_u64:
        /* <DEDUP_REMOVED lines=44> */
[----:B------:R-:W-:Y:S01]  /*0f20*/  IMAD R10, R17, R12, R11 ;  /* 0x0000000c110a7224 */ /* 0x000fe200078e020b */
[----:B------:R-:W-:-:S04]  /*0f30*/  IADD3 R11, P2, -R12, R21, RZ ;  /* 0x000000150c0b7210 */ /* 0x000fc80007f5e1ff */
[----:B------:R-:W-:Y:S02]  /*0f40*/  IADD3.X R18, ~R10, R15, RZ, P1, !PT ;  /* 0x0000000f0a127210 */ /* 0x000fe40000ffe5ff */
[----:B------:R-:W-:Y:S02]  /*0f50*/  IADD3 R10, P1, R19, 0x1, RZ ;  /* 0x00000001130a7810 */ /* 0x000fe40007f3e0ff */
[C---:B------:R-:W-:Y:S01]  /*0f60*/  ISETP.GE.U32.AND.EX P0, PT, R18.reuse, R13, PT, P0 ;  /* 0x0000000d1200720c */ /* 0x040fe20003f06100 */
[----:B------:R-:W-:Y:S01]  /*0f70*/  IMAD.X R16, R18, 0x1, ~R13, P2 ;  /* 0x0000000112107824 */ /* 0x000fe200010e0e0d */
[----:B------:R-:W-:Y:S02]  /*0f80*/  IADD3.X R14, RZ, R17, RZ, P1, !PT ;  /* 0x00000011ff0e7210 */ /* 0x000fe40000ffe4ff */
[----:B------:R-:W-:Y:S02]  /*0f90*/  SEL R19, R10, R19, P0 ;  /* 0x000000130a137207 */ /* 0x000fe40000000000 */
[----:B------:R-:W-:-:S02]  /*0fa0*/  SEL R11, R11, R21, P0 ;  /* 0x000000150b0b7207 */ /* 0x000fc40000000000 */
[----:B------:R-:W-:Y:S02]  /*0fb0*/  SEL R14, R14, R17, P0 ;  /* 0x000000110e0e7207 */ /* 0x000fe40000000000 */
[----:B------:R-:W-:Y:S02]  /*0fc0*/  IADD3 R10, P2, R19, 0x1, RZ ;  /* 0x00000001130a7810 */ /* 0x000fe40007f5e0ff */
[----:B------:R-:W-:Y:S02]  /*0fd0*/  SEL R16, R16, R18, P0 ;  /* 0x0000001210107207 */ /* 0x000fe40000000000 */
[----:B------:R-:W-:Y:S01]  /*0fe0*/  ISETP.GE.U32.AND P0, PT, R11, R12, PT ;  /* 0x0000000c0b00720c */ /* 0x000fe20003f06070 */
[----:B------:R-:W-:Y:S01]  /*0ff0*/  IMAD.X R11, RZ, RZ, R14, P2 ;  /* 0x000000ffff0b7224 */ /* 0x000fe200010e060e */
[----:B------:R-:W-:Y:S02]  /*1000*/  ISETP.NE.U32.AND P1, PT, R12, RZ, PT ;  /* 0x000000ff0c00720c */ /* 0x000fe40003f25070 */
[----:B------:R-:W-:-:S02]  /*1010*/  ISETP.GE.U32.AND.EX P0, PT, R16, R13, PT, P0 ;  /* 0x0000000d1000720c */ /* 0x000fc40003f06100 */
[----:B------:R-:W-:Y:S02]  /*1020*/  ISETP.NE.AND.EX P1, PT, R13, RZ, PT, P1 ;  /* 0x000000ff0d00720c */ /* 0x000fe40003f25310 */
[----:B------:R-:W-:Y:S02]  /*1030*/  SEL R12, R10, R19, P0 ;  /* 0x000000130a0c7207 */ /* 0x000fe40000000000 */
[----:B------:R-:W-:Y:S01]  /*1040*/  SEL R13, R11, R14, P0 ;  /* 0x0000000e0b0d7207 */ /* 0x000fe20000000000 */
[----:B------:R-:W-:Y:S01]  /*1050*/  IMAD.MOV.U32 R11, RZ, RZ, 0x0 ;  /* 0x00000000ff0b7424 */ /* 0x000fe200078e00ff */
[----:B------:R-:W-:Y:S02]  /*1060*/  MOV R10, R6 ;  /* 0x00000006000a7202 */ /* 0x000fe40000000f00 */
[----:B------:R-:W-:Y:S02]  /*1070*/  SEL R12, R12, 0xffffffff, P1 ;  /* 0xffffffff0c0c7807 */ /* 0x000fe40000800000 */
[----:B------:R-:W-:Y:S01]  /*1080*/  SEL R13, R13, 0xffffffff, P1 ;  /* 0xffffffff0d0d7807 */ /* 0x000fe20000800000 */
[----:B------:R-:W-:Y:S06]  /*1090*/  RET.REL.NODEC R10 `(_ZN2at6native53_GLOBAL__N__3bfe7fd5_20_UpSampleNearest2d_cu_198c5ce233upsample_nearest2d_nhwc_out_frameIhXadL_ZNS0_43nearest_neighbor_exact_compute_source_indexEfiiEEEEvPKT_PS3_mmmmmffm) ;  /* 0xffffffec0ad87950 */ /* 0x000fec0003c3ffff */
.L_x_510:
        /* <DEDUP_REMOVED lines=14> */
.L_x_685:


//--------------------- .text._ZN2at6native53_GLOBAL__N__3bfe7fd5_20_UpSampleNearest2d_cu_198c5ce233upsample_nearest2d_nhwc_out_frameIN3c108BFloat16EXadL_ZNS0_43nearest_neighbor_exact_compute_source_indexEfiiEEEEvPKT_PS5_mmmmmffm --------------------------
	.section	.text._ZN2at6native53_GLOBAL__N__3bfe7fd5_20_UpSampleNearest2d_cu_198c5ce233upsample_nearest2d_nhwc_out_frameIN3c108BFloat16EXadL_ZNS0_43nearest_neighbor_exact_compute_source_indexEfiiEEEEvPKT_PS5_mmmmmffm,"ax",@progbits
	.align	128
.text._ZN2at6native53_GLOBAL__N__3bfe7fd5_20_UpSampleNearest2d_cu_198c5ce233upsample_nearest2d_nhwc_out_frameIN3c108BFloat16EXadL_ZNS0_43nearest_neighbor_exact_compute_source_indexEfiiEEEEvPKT_PS5_mmmmmffm:
        .type           _ZN2at6native53_GLOBAL__N__3bfe7fd5_20_UpSampleNearest2d_cu_198c5ce233upsample_nearest2d_nhwc_out_frameIN3c108BFloat16EXadL_ZNS0_43nearest_neighbor_exact_compute_source_indexEfiiEEEEvPKT_PS5_mmmmmffm,@function
        .size           _ZN2at6native53_GLOBAL__N__3bfe7fd5_20_UpSampleNearest2d_cu_198c5ce233upsample_nearest2d_nhwc_out_frameIN3c108BFloat16EXadL_ZNS0_43nearest_neighbor_exact_compute_source_indexEfiiEEEEvPKT_PS5_mmmmmffm,(.L_x_687 - _ZN2at6native53_GLOBAL__N__3bfe7fd5_20_UpSampleNearest2d_cu_198c5ce233upsample_nearest2d_nhwc_out_frameIN3c108BFloat16EXadL_ZNS0_43nearest_neighbor_exact_compute_source_indexEfiiEEEEvPKT_PS5_mmmmmffm)
        .other          _ZN2at6native53_GLOBAL__N__3bfe7fd5_20_UpSampleNearest2d_cu_198c5ce233upsample_nearest2d_nhwc_out_frameIN3c108BFloat16EXadL_ZNS0_43nearest_neighbor_exact_compute_source_indexEfiiEEEEvPKT_PS5_mmmmmffm,@"STO_CUDA_ENTRY STV_DEFAULT"
_ZN2at6native53_GLOBAL__N__3bfe7fd5_20_UpSampleNearest2d_cu_198c5ce233upsample_nearest2d_nhwc_out_frameIN3c108BFloat16EXadL_ZNS0_43nearest_neighbor_exact_compute_source_indexEfiiEEEEvPKT_PS5_mmmmmffm:
        /* <DEDUP_REMOVED lines=21> */
[----:B------:R-:W-:Y:S05]  /*0150*/  CALL.REL.NOINC `($__internal_41_$__cuda_sm20_div_u64) ;  /* 0x0000000800c47944 */ /* 0x000fea0003c00000 */
        /* <DEDUP_REMOVED lines=11> */
.L_x_512:
        /* <DEDUP_REMOVED lines=23> */
.L_x_513:
[----:B------:R-:W-:Y:S05]  /*0380*/  BSYNC B0 ;  /* 0x0000000000007941 */ /* 0x000fea0003800000 */
.L_x_511:
        /* <DEDUP_REMOVED lines=11> */
[----:B------:R-:W-:Y:S05]  /*0440*/  CALL.REL.NOINC `($__internal_41_$__cuda_sm20_div_u64) ;  /* 0x0000000800087944 */ /* 0x000fea0003c00000 */
        /* <DEDUP_REMOVED lines=10> */
.L_x_515:
        /* <DEDUP_REMOVED lines=23> */
.L_x_516:
[----:B------:R-:W-:Y:S05]  /*0660*/  BSYNC B0 ;  /* 0x0000000000007941 */ /* 0x000fea0003800000 */
.L_x_514:
        /* <DEDUP_REMOVED lines=23> */
.L_x_518:
        /* <DEDUP_REMOVED lines=24> */
.L_x_519:
[----:B------:R-:W-:Y:S05]  /*0960*/  BSYNC B0 ;  /* 0x0000000000007941 */ /* 0x000fea0003800000 */
.L_x_517:
        /* <DEDUP_REMOVED lines=30> */
.L_x_520:
[C---:B------:R-:W-:Y:S01]  /*0b50*/  IMAD.WIDE.U32 R4, R12.reuse, R10, R4 ;  /* 0x0000000a0c047225 */ /* 0x040fe200078e0004 */
[----:B------:R-:W-:Y:S01]  /*0b60*/  ULDC.64 UR6, c[0x0][0x220] ;  /* 0x0000880000067ab9 */ /* 0x000fe20000000a00 */
[----:B------:R-:W-:Y:S02]  /*0b70*/  MOV R6, R0 ;  /* 0x0000000000067202 */ /* 0x000fe40000000f00 */
[----:B------:R-:W-:-:S03]  /*0b80*/  IMAD R9, R12, R11, R9 ;  /* 0x0000000b0c097224 */ /* 0x000fc600078e0209 */
[----:B------:R-:W-:-:S04]  /*0b90*/  IMAD.WIDE.U32 R6, R4, UR6, R6 ;  /* 0x0000000604067c25 */ /* 0x000fc8000f8e0006 */
[----:B------:R-:W-:-:S04]  /*0ba0*/  IMAD.IADD R5, R5, 0x1, R9 ;  /* 0x0000000105057824 */ /* 0x000fc800078e0209 */
[----:B------:R-:W-:-:S04]  /*0bb0*/  IMAD R5, R5, UR6, RZ ;  /* 0x0000000605057c24 */ /* 0x000fc8000f8e02ff */
[----:B------:R-:W-:Y:S01]  /*0bc0*/  IMAD R5, R4, UR7, R5 ;  /* 0x0000000704057c24 */ /* 0x000fe2000f8e0205 */
[----:B------:R-:W-:Y:S02]  /*0bd0*/  ULDC.64 UR6, c[0x0][0x210] ;  /* 0x0000840000067ab9 */ /* 0x000fe40000000a00 */
[----:B------:R-:W-:Y:S01]  /*0be0*/  LEA R4, P0, R6, UR6, 0x1 ;  /* 0x0000000606047c11 */ /* 0x000fe2000f8008ff */
[----:B------:R-:W-:-:S05]  /*0bf0*/  IMAD.IADD R5, R7, 0x1, R5 ;  /* 0x0000000107057824 */ /* 0x000fca00078e0205 */
[----:B------:R-:W-:Y:S01]  /*0c00*/  LEA.HI.X R5, R6, UR7, R5, 0x1, P0 ;  /* 0x0000000706057c11 */ /* 0x000fe200080f0c05 */
[----:B------:R-:W-:-:S05]  /*0c10*/  ULDC.64 UR6, c[0x0][0x218] ;  /* 0x0000860000067ab9 */ /* 0x000fca0000000a00 */
[----:B------:R-:W2:Y:S01]  /*0c20*/  LDG.E.U16 R5, desc[UR4][R4.64] ;  /* 0x0000000404057981 */ /* 0x000ea2000c1e1500 */
[----:B------:R-:W-:-:S04]  /*0c30*/  LEA R6, P0, R2, UR6, 0x1 ;  /* 0x0000000602067c11 */ /* 0x000fc8000f8008ff */
[----:B------:R-:W-:-:S05]  /*0c40*/  LEA.HI.X R7, R2, UR7, R3, 0x1, P0 ;  /* 0x0000000702077c11 */ /* 0x000fca00080f0c03 */
[----:B--2---:R-:W-:Y:S01]  /*0c50*/  STG.E.U16 desc[UR4][R6.64], R5 ;  /* 0x0000000506007986 */ /* 0x004fe2000c101504 */
[----:B------:R-:W-:Y:S05]  /*0c60*/  EXIT ;  /* 0x000000000000794d */ /* 0x000fea0003800000 */
        .weak           $__internal_41_$__cuda_sm20_div_u64
        .type           $__internal_41_$__cuda_sm20_div_u64,@function
        .size           $__internal_41_$__cuda_sm20_div_u64,(.L_x_687 - $__internal_41_$__cuda_sm20_div_u64)
$__internal_41_$__cuda_sm20_div_u64:
        /* <DEDUP_REMOVED lines=45> */
[----:B------:R-:W-:Y:S01]  /*0f40*/  IADD3 R11, P2, -R12, R21, RZ ;  /* 0x000000150c0b7210 */ /* 0x000fe20007f5e1ff */
[----:B------:R-:W-:Y:S01]  /*0f50*/  IMAD.X R18, R15, 0x1, ~R10, P1 ;  /* 0x000000010f127824 */ /* 0x000fe200008e0e0a */
[----:B------:R-:W-:-:S04]  /*0f60*/  IADD3 R10, P1, R19, 0x1, RZ ;  /* 0x00000001130a7810 */ /* 0x000fc80007f3e0ff */
[----:B------:R-:W-:Y:S01]  /*0f70*/  ISETP.GE.U32.AND.EX P0, PT, R18, R13, PT, P0 ;  /* 0x0000000d1200720c */ /* 0x000fe20003f06100 */
[----:B------:R-:W-:Y:S01]  /*0f80*/  IMAD.X R14, RZ, RZ, R17, P1 ;  /* 0x000000ffff0e7224 */ /* 0x000fe200008e0611 */
        /* <DEDUP_REMOVED lines=12> */
[----:B------:R-:W-:Y:S01]  /*1050*/  IMAD.MOV.U32 R10, RZ, RZ, R6 ;  /* 0x000000ffff0a7224 */ /* 0x000fe200078e0006 */
[----:B------:R-:W-:Y:S02]  /*1060*/  SEL R13, R11, R14, P0 ;  /* 0x0000000e0b0d7207 */ /* 0x000fe40000000000 */
[----:B------:R-:W-:Y:S02]  /*1070*/  MOV R11, 0x0 ;  /* 0x00000000000b7802 */ /* 0x000fe40000000f00 */
[----:B------:R-:W-:Y:S02]  /*1080*/  SEL R12, R12, 0xffffffff, P1 ;  /* 0xffffffff0c0c7807 */ /* 0x000fe40000800000 */
[----:B------:R-:W-:Y:S01]  /*1090*/  SEL R13, R13, 0xffffffff, P1 ;  /* 0xffffffff0d0d7807 */ /* 0x000fe20000800000 */
[----:B------:R-:W-:Y:S06]  /*10a0*/  RET.REL.NODEC R10 `(_ZN2at6native53_GLOBAL__N__3bfe7fd5_20_UpSampleNearest2d_cu_198c5ce233upsample_nearest2d_nhwc_out_frameIN3c108BFloat16EXadL_ZNS0_43nearest_neighbor_exact_compute_source_indexEfiiEEEEvPKT_PS5_mmmmmffm) ;  /* 0xffffffec0ad47950 */ /* 0x000fec0003c3ffff */
.L_x_521:
        /* <DEDUP_REMOVED lines=13> */
.L_x_687:


//--------------------- .text._ZN2at6native53_GLOBAL__N__3bfe7fd5_20_UpSampleNearest2d_cu_198c5ce233upsample_nearest2d_nhwc_out_frameIN3c104HalfEXadL_ZNS0_43nearest_neighbor_exact_compute_source_indexEfiiEEEEvPKT_PS5_mmmmmffm --------------------------
	.section	.text._ZN2at6native53_GLOBAL__N__3bfe7fd5_20_UpSampleNearest2d_cu_198c5ce233upsample_nearest2d_nhwc_out_frameIN3c104HalfEXadL_ZNS0_43nearest_neighbor_exact_compute_source_indexEfiiEEEEvPKT_PS5_mmmmmffm,"ax",@progbits
	.align	128
.text._ZN2at6native53_GLOBAL__N__3bfe7fd5_20_UpSampleNearest2d_cu_198c5ce233upsample_nearest2d_nhwc_out_frameIN3c104HalfEXadL_ZNS0_43nearest_neighbor_exact_compute_source_indexEfiiEEEEvPKT_PS5_mmmmmffm:
        .type           _ZN2at6native53_GLOBAL__N__3bfe7fd5_20_UpSampleNearest2d_cu_198c5ce233upsample_nearest2d_nhwc_out_frameIN3c104HalfEXadL_ZNS0_43nearest_neighbor_exact_compute_source_indexEfiiEEEEvPKT_PS5_mmmmmffm,@function
        .size           _ZN2at6native53_GLOBAL__N__3bfe7fd5_20_UpSampleNearest2d_cu_198c5ce233upsample_nearest2d_nhwc_out_frameIN3c104HalfEXadL_ZNS0_43nearest_neighbor_exact_compute_source_indexEfiiEEEEvPKT_PS5_mmmmmffm,(.L_x_689 - _ZN2at6native53_GLOBAL__N__3bfe7fd5_20_UpSampleNearest2d_cu_198c5ce233upsample_nearest2d_nhwc_out_frameIN3c104HalfEXadL_ZNS0_43nearest_neighbor_exact_compute_source_indexEfiiEEEEvPKT_PS5_mmmmmffm)
        .other          _ZN2at6native53_GLOBAL__N__3bfe7fd5_20_UpSampleNearest2d_cu_198c5ce233upsample_nearest2d_nhwc_out_frameIN3c104HalfEXadL_ZNS0_43nearest_neighbor_exact_compute_source_indexEfiiEEEEvPKT_PS5_mmmmmffm,@"STO_CUDA_ENTRY STV_DEFAULT"
_ZN2at6native53_GLOBAL__N__3bfe7fd5_20_UpSampleNearest2d_cu_198c5ce233upsample_nearest2d_nhwc_out_frameIN3c104HalfEXadL_ZNS0_43nearest_neighbor_exact_compute_source_indexEfiiEEEEvPKT_PS5_mmmmmffm:
        /* <DEDUP_REMOVED lines=21> */
[----:B------:R-:W-:Y:S05]  /*0150*/  CALL.REL.NOINC `($__internal_42_$__cuda_sm20_div_u64) ;  /* 0x0000000800c47944 */ /* 0x000fea0003c00000 */
        /* <DEDUP_REMOVED lines=11> */
.L_x_523:
        /* <DEDUP_REMOVED lines=23> */
.L_x_524:
[----:B------:R-:W-:Y:S05]  /*0380*/  BSYNC B0 ;  /* 0x0000000000007941 */ /* 0x000fea0003800000 */
.L_x_522:
        /* <DEDUP_REMOVED lines=11> */
[----:B------:R-:W-:Y:S05]  /*0440*/  CALL.REL.NOINC `($__internal_42_$__cuda_sm20_div_u64) ;  /* 0x0000000800087944 */ /* 0x000fea0003c00000 */
        /* <DEDUP_REMOVED lines=10> */
.L_x_526:
        /* <DEDUP_REMOVED lines=23> */
.L_x_527:
[----:B------:R-:W-:Y:S05]  /*0660*/  BSYNC B0 ;  /* 0x0000000000007941 */ /* 0x000fea0003800000 */
.L_x_525:
        /* <DEDUP_REMOVED lines=23> */
.L_x_529:
        /* <DEDUP_REMOVED lines=24> */
.L_x_530:
[----:B------:R-:W-:Y:S05]  /*0960*/  BSYNC B0 ;  /* 0x0000000000007941 */ /* 0x000fea0003800000 */
.L_x_528:
        /* <DEDUP_REMOVED lines=30> */
.L_x_531:
        /* <DEDUP_REMOVED lines=18> */
        .weak           $__internal_42_$__cuda_sm20_div_u64
        .type           $__internal_42_$__cuda_sm20_div_u64,@function
        .size           $__internal_42_$__cuda_sm20_div_u64,(.L_x_689 - $__internal_42_$__cuda_sm20_div_u64)
$__internal_42_$__cuda_sm20_div_u64:
        /* <DEDUP_REMOVED lines=67> */
[----:B------:R-:W-:Y:S06]  /*10a0*/  RET.REL.NODEC R10 `(_ZN2at6native53_GLOBAL__N__3bfe7fd5_20_UpSampleNearest2d_cu_198c5ce233upsample_nearest2d_nhwc_out_frameIN3c104HalfEXadL_ZNS0_43nearest_neighbor_exact_compute_source_indexEfiiEEEEvPKT_PS5_mmmmmffm) ;  /* 0xffffffec0ad47950 */ /* 0x000fec0003c3ffff */
.L_x_532:
        /* <DEDUP_REMOVED lines=13> */
.L_x_689:


//--------------------- .text._ZN2at6native53_GLOBAL__N__3bfe7fd5_20_UpSampleNearest2d_cu_198c5ce233upsample_nearest2d_nhwc_out_frameIfXadL_ZNS0_43nearest_neighbor_exact_compute_source_indexEfiiEEEEvPKT_PS3_mmmmmffm --------------------------
	.section	.text._ZN2at6native53_GLOBAL__N__3bfe7fd5_20_UpSampleNearest2d_cu_198c5ce233upsample_nearest2d_nhwc_out_frameIfXadL_ZNS0_43nearest_neighbor_exact_compute_source_indexEfiiEEEEvPKT_PS3_mmmmmffm,"ax",@progbits
	.align	128
.text._ZN2at6native53_GLOBAL__N__3bfe7fd5_20_UpSampleNearest2d_cu_198c5ce233upsample_nearest2d_nhwc_out_frameIfXadL_ZNS0_43nearest_neighbor_exact_compute_source_indexEfiiEEEEvPKT_PS3_mmmmmffm:
        .type           _ZN2at6native53_GLOBAL__N__3bfe7fd5_20_UpSampleNearest2d_cu_198c5ce233upsample_nearest2d_nhwc_out_frameIfXadL_ZNS0_43nearest_neighbor_exact_compute_source_indexEfiiEEEEvPKT_PS3_mmmmmffm,@function
        .size           _ZN2at6native53_GLOBAL__N__3bfe7fd5_20_UpSampleNearest2d_cu_198c5ce233upsample_nearest2d_nhwc_out_frameIfXadL_ZNS0_43nearest_neighbor_exact_compute_source_indexEfiiEEEEvPKT_PS3_mmmmmffm,(.L_x_691 - _ZN2at6native53_GLOBAL__N__3bfe7fd5_20_UpSampleNearest2d_cu_198c5ce233upsample_nearest2d_nhwc_out_frameIfXadL_ZNS0_43nearest_neighbor_exact_compute_source_indexEfiiEEEEvPKT_PS3_mmmmmffm)
        .other          _ZN2at6native53_GLOBAL__N__3bfe7fd5_20_UpSampleNearest2d_cu_198c5ce233upsample_nearest2d_nhwc_out_frameIfXadL_ZNS0_43nearest_neighbor_exact_compute_source_indexEfiiEEEEvPKT_PS3_mmmmmffm,@"STO_CUDA_ENTRY STV_DEFAULT"
_ZN2at6native53_GLOBAL__N__3bfe7fd5_20_UpSampleNearest2d_cu_198c5ce233upsample_nearest2d_nhwc_out_frameIfXadL_ZNS0_43nearest_neighbor_exact_compute_source_indexEfiiEEEEvPKT_PS3_mmmmmffm:
        /* <DEDUP_REMOVED lines=21> */
[----:B------:R-:W-:Y:S05]  /*0150*/  CALL.REL.NOINC `($__internal_43_$__cuda_sm20_div_u64) ;  /* 0x0000000800c47944 */ /* 0x000fea0003c00000 */
        /* <DEDUP_REMOVED lines=11> */
.L_x_534:
        /* <DEDUP_REMOVED lines=23> */
.L_x_535:
[----:B------:R-:W-:Y:S05]  /*0380*/  BSYNC B0 ;  /* 0x0000000000007941 */ /* 0x000fea0003800000 */
.L_x_533:
        /* <DEDUP_REMOVED lines=11> */
[----:B------:R-:W-:Y:S05]  /*0440*/  CALL.REL.NOINC `($__internal_43_$__cuda_sm20_div_u64) ;  /* 0x0000000800087944 */ /* 0x000fea0003c00000 */
        /* <DEDUP_REMOVED lines=10> */
.L_x_537:
        /* <DEDUP_REMOVED lines=23> */
.L_x_538:
[----:B------:R-:W-:Y:S05]  /*0660*/  BSYNC B0 ;  /* 0x0000000000007941 */ /* 0x000fea0003800000 */
.L_x_536:
        /* <DEDUP_REMOVED lines=23> */
.L_x_540:
        /* <DEDUP_REMOVED lines=24> */
.L_x_541:
[----:B------:R-:W-:Y:S05]  /*0960*/  BSYNC B0 ;  /* 0x0000000000007941 */ /* 0x000fea0003800000 */
.L_x_539:
        /* <DEDUP_REMOVED lines=30> */
.L_x_542:
        /* <DEDUP_REMOVED lines=13> */
[----:B------:R-:W2:Y:S01]  /*0c20*/  LDG.E R5, desc[UR4][R4.64] ;  /* 0x0000000404057981 */ /* 0x000ea2000c1e1900 */
[----:B------:R-:W-:-:S04]  /*0c30*/  LEA R6, P0, R2, UR6, 0x2 ;  /* 0x0000000602067c11 */ /* 0x000fc8000f8010ff */
[----:B------:R-:W-:-:S05]  /*0c40*/  LEA.HI.X R7, R2, UR7, R3, 0x2, P0 ;  /* 0x0000000702077c11 */ /* 0x000fca00080f1403 */
[----:B--2---:R-:W-:Y:S01]  /*0c50*/  STG.E desc[UR4][R6.64], R5 ;  /* 0x0000000506007986 */ /* 0x004fe2000c101904 */
[----:B------:R-:W-:Y:S05]  /*0c60*/  EXIT ;  /* 0x000000000000794d */ /* 0x000fea0003800000 */
        .weak           $__internal_43_$__cuda_sm20_div_u64
        .type           $__internal_43_$__cuda_sm20_div_u64,@function
        .size           $__internal_43_$__cuda_sm20_div_u64,(.L_x_691 - $__internal_43_$__cuda_sm20_div_u64)
$__internal_43_$__cuda_sm20_div_u64:
        /* <DEDUP_REMOVED lines=67> */
[----:B------:R-:W-:Y:S06]  /*10a0*/  RET.REL.NODEC R10 `(_ZN2at6native53_GLOBAL__N__3bfe7fd5_20_UpSampleNearest2d_cu_198c5ce233upsample_nearest2d_nhwc_out_frameIfXadL_ZNS0_43nearest_neighbor_exact_compute_source_indexEfiiEEEEvPKT_PS3_mmmmmffm) ;  /* 0xffffffec0ad47950 */ /* 0x000fec0003c3ffff */
.L_x_543:
        /* <DEDUP_REMOVED lines=13> */
.L_x_691:


//--------------------- .text._ZN2at6native53_GLOBAL__N__3bfe7fd5_20_UpSampleNearest2d_cu_198c5ce233upsample_nearest2d_nhwc_out_frameIdXadL_ZNS0_43nearest_neighbor_exact_compute_source_indexEfiiEEEEvPKT_PS3_mmmmmffm --------------------------
	.section	.text._ZN2at6native53_GLOBAL__N__3bfe7fd5_20_UpSampleNearest2d_cu_198c5ce233upsample_nearest2d_nhwc_out_frameIdXadL_ZNS0_43nearest_neighbor_exact_compute_source_indexEfiiEEEEvPKT_PS3_mmmmmffm,"ax",@progbits
	.align	128
.text._ZN2at6native53_GLOBAL__N__3bfe7fd5_20_UpSampleNearest2d_cu_198c5ce233upsample_nearest2d_nhwc_out_frameIdXadL_ZNS0_43nearest_neighbor_exact_compute_source_indexEfiiEEEEvPKT_PS3_mmmmmffm:
        .type           _ZN2at6native53_GLOBAL__N__3bfe7fd5_20_UpSampleNearest2d_cu_198c5ce233upsample_nearest2d_nhwc_out_frameIdXadL_ZNS0_43nearest_neighbor_exact_compute_source_indexEfiiEEEEvPKT_PS3_mmmmmffm,@function
        .size           _ZN2at6native53_GLOBAL__N__3bfe7fd5_20_UpSampleNearest2d_cu_198c5ce233upsample_nearest2d_nhwc_out_frameIdXadL_ZNS0_43nearest_neighbor_exact_compute_source_indexEfiiEEEEvPKT_PS3_mmmmmffm,(.L_x_693 - _ZN2at6native53_GLOBAL__N__3bfe7fd5_20_UpSampleNearest2d_cu_198c5ce233upsample_nearest2d_nhwc_out_frameIdXadL_ZNS0_43nearest_neighbor_exact_compute_source_indexEfiiEEEEvPKT_PS3_mmmmmffm)
        .other          _ZN2at6native53_GLOBAL__N__3bfe7fd5_20_UpSampleNearest2d_cu_198c5ce233upsample_nearest2d_nhwc_out_frameIdXadL_ZNS0_43nearest_neighbor_exact_compute_source_indexEfiiEEEEvPKT_PS3_mmmmmffm,@"STO_CUDA_ENTRY STV_DEFAULT"
_ZN2at6native53_GLOBAL__N__3bfe7fd5_20_UpSampleNearest2d_cu_198c5ce233upsample_nearest2d_nhwc_out_frameIdXadL_ZNS0_43nearest_neighbor_exact_compute_source_indexEfiiEEEEvPKT_PS3_mmmmmffm:
        /* <DEDUP_REMOVED lines=21> */
[----:B------:R-:W-:Y:S05]  /*0150*/  CALL.REL.NOINC `($__internal_44_$__cuda_sm20_div_u64) ;  /* 0x0000000800c47944 */ /* 0x000fea0003c00000 */
        /* <DEDUP_REMOVED lines=11> */
.L_x_545:
        /* <DEDUP_REMOVED lines=23> */
.L_x_546:
[----:B------:R-:W-:Y:S05]  /*0380*/  BSYNC B0 ;  /* 0x0000000000007941 */ /* 0x000fea0003800000 */
.L_x_544:
        /* <DEDUP_REMOVED lines=11> */
[----:B------:R-:W-:Y:S05]  /*0440*/  CALL.REL.NOINC `($__internal_44_$__cuda_sm20_div_u64) ;  /* 0x0000000800087944 */ /* 0x000fea0003c00000 */
        /* <DEDUP_REMOVED lines=10> */
.L_x_548:
        /* <DEDUP_REMOVED lines=23> */
.L_x_549:
[----:B------:R-:W-:Y:S05]  /*0660*/  BSYNC B0 ;  /* 0x0000000000007941 */ /* 0x000fea0003800000 */
.L_x_547:
        /* <DEDUP_REMOVED lines=23> */
.L_x_551:
        /* <DEDUP_REMOVED lines=24> */
.L_x_552:
[----:B------:R-:W-:Y:S05]  /*0960*/  BSYNC B0 ;  /* 0x0000000000007941 */ /* 0x000fea0003800000 */
.L_x_550:
        /* <DEDUP_REMOVED lines=30> */
.L_x_553:
        /* <DEDUP_REMOVED lines=13> */
[----:B------:R-:W2:Y:S01]  /*0c20*/  LDG.E.64 R4, desc[UR4][R4.64] ;  /* 0x0000000404047981 */ /* 0x000ea2000c1e1b00 */
[----:B------:R-:W-:-:S04]  /*0c30*/  LEA R6, P0, R2, UR6, 0x3 ;  /* 0x0000000602067c11 */ /* 0x000fc8000f8018ff */
[----:B------:R-:W-:-:S05]  /*0c40*/  LEA.HI.X R7, R2, UR7, R3, 0x3, P0 ;  /* 0x0000000702077c11 */ /* 0x000fca00080f1c03 */
[----:B--2---:R-:W-:Y:S01]  /*0c50*/  STG.E.64 desc[UR4][R6.64], R4 ;  /* 0x0000000406007986 */ /* 0x004fe2000c101b04 */
[----:B------:R-:W-:Y:S05]  /*0c60*/  EXIT ;  /* 0x000000000000794d */ /* 0x000fea0003800000 */
        .weak           $__internal_44_$__cuda_sm20_div_u64
        .type           $__internal_44_$__cuda_sm20_div_u64,@function
        .size           $__internal_44_$__cuda_sm20_div_u64,(.L_x_693 - $__internal_44_$__cuda_sm20_div_u64)
$__internal_44_$__cuda_sm20_div_u64:
        /* <DEDUP_REMOVED lines=67> */
[----:B------:R-:W-:Y:S06]  /*10a0*/  RET.REL.NODEC R10 `(_ZN2at6native53_GLOBAL__N__3bfe7fd5_20_UpSampleNearest2d_cu_198c5ce233upsample_nearest2d_nhwc_out_frameIdXadL_ZNS0_43nearest_neighbor_exact_compute_source_indexEfiiEEEEvPKT_PS3_mmmmmffm) ;  /* 0xffffffec0ad47950 */ /* 0x000fec0003c3ffff */
.L_x_554:
        /* <DEDUP_REMOVED lines=13> */
.L_x_693:


//--------------------- .text._ZN2at6native53_GLOBAL__N__3bfe7fd5_20_UpSampleNearest2d_cu_198c5ce228upsample_nearest2d_out_frameIhXadL_ZNS0_37nearest_neighbor_compute_source_indexEfiiEEEEvPKT_PS3_mmmmmff --------------------------
	.section	.text._ZN2at6native53_GLOBAL__N__3bfe7fd5_20_UpSampleNearest2d_cu_198c5ce228upsample_nearest2d_out_frameIhXadL_ZNS0_37nearest_neighbor_compute_source_indexEfiiEEEEvPKT_PS3_mmmmmff,"ax",@progbits
	.align	128
.text._ZN2at6native53_GLOBAL__N__3bfe7fd5_20_UpSampleNearest2d_cu_198c5ce228upsample_nearest2d_out_frameIhXadL_ZNS0_37nearest_neighbor_compute_source_indexEfiiEEEEvPKT_PS3_mmmmmff:
        .type           _ZN2at6native53_GLOBAL__N__3bfe7fd5_20_UpSampleNearest2d_cu_198c5ce228upsample_nearest2d_out_frameIhXadL_ZNS0_37nearest_neighbor_compute_source_indexEfiiEEEEvPKT_PS3_mmmmmff,@function
        .size           _ZN2at6native53_GLOBAL__N__3bfe7fd5_20_UpSampleNearest2d_cu_198c5ce228upsample_nearest2d_out_frameIhXadL_ZNS0_37nearest_neighbor_compute_source_indexEfiiEEEEvPKT_PS3_mmmmmff,(.L_x_695 - _ZN2at6native53_GLOBAL__N__3bfe7fd5_20_UpSampleNearest2d_cu_198c5ce228upsample_nearest2d_out_frameIhXadL_ZNS0_37nearest_neighbor_compute_source_indexEfiiEEEEvPKT_PS3_mmmmmff)
        .other          _ZN2at6native53_GLOBAL__N__3bfe7fd5_20_UpSampleNearest2d_cu_198c5ce228upsample_nearest2d_out_frameIhXadL_ZNS0_37nearest_neighbor_compute_source_indexEfiiEEEEvPKT_PS3_mmmmmff,@"STO_CUDA_ENTRY STV_DEFAULT"
_ZN2at6native53_GLOBAL__N__3bfe7fd5_20_UpSampleNearest2d_cu_198c5ce228upsample_nearest2d_out_frameIhXadL_ZNS0_37nearest_neighbor_compute_source_indexEfiiEEEEvPKT_PS3_mmmmmff:
        /* <DEDUP_REMOVED lines=24> */
[----:B------:R-:W-:Y:S02]  /*0180*/  ULDC.64 UR10, c[0x0][0x220] ;  /* 0x00008800000a7ab9 */ /* 0x000fe40000000a00 */
[----:B------:R-:W-:-:S04]  /*0190*/  ISETP.GE.U32.AND P2, PT, R7, UR10, PT ;  /* 0x0000000a07007c0c */ /* 0x000fc8000bf46070 */
[----:B------:R-:W1:Y:S03]  /*01a0*/  LDC.64 R2, c[0x0][0x230] ;  /* 0x00008c00ff027b82 */ /* 0x000e660000000a00 */
[----:B------:R-:W-:-:S05]  /*01b0*/  IMAD R14, R9, UR8, RZ ;  /* 0x00000008090e7c24 */ /* 0x000fca000f8e02ff */
[----:B------:R-:W2:Y:S01]  /*01c0*/  LDC R8, c[0x0][0x14] ;  /* 0x00000500ff087b82 */ /* 0x000ea20000000800 */
[----:B0-----:R-:W-:-:S04]  /*01d0*/  ISETP.NE.U32.AND P1, PT, R10, UR8, PT ;  /* 0x000000080a007c0c */ /* 0x001fc8000bf25070 */
[----:B------:R-:W-:Y:S02]  /*01e0*/  ISETP.NE.AND.EX P1, PT, R11, UR9, PT, P1 ;  /* 0x000000090b007c0c */ /* 0x000fe4000bf25310 */
[----:B-1----:R-:W-:-:S04]  /*01f0*/  ISETP.NE.U32.AND P0, PT, R2, UR6, PT ;  /* 0x0000000602007c0c */ /* 0x002fc8000bf05070 */
[----:B------:R-:W-:-:S07]  /*0200*/  ISETP.NE.AND.EX P0, PT, R3, UR7, PT, P0 ;  /* 0x0000000703007c0c */ /* 0x000fce000bf05300 */
[----:B------:R-:W0:Y:S01]  /*0210*/  @P1 LDC R13, c[0x0][0x248] ;  /* 0x00009200ff0d1b82 */ /* 0x000e220000000800 */
[----:B------:R-:W-:-:S07]  /*0220*/  @P1 I2FP.F32.S32 R0, R12 ;  /* 0x0000000c00001245 */ /* 0x000fce0000201400 */
[----:B------:R-:W1:Y:S01]  /*0230*/  @P0 LDC R15, c[0x0][0x24c] ;  /* 0x00009300ff0f0b82 */ /* 0x000e620000000800 */
[----:B------:R-:W-:Y:S01]  /*0240*/  @P0 I2FP.F32.S32 R6, R4 ;  /* 0x0000000400060245 */ /* 0x000fe20000201400 */
[----:B0-----:R-:W-:Y:S01]  /*0250*/  @P1 FMUL.FTZ R0, R0, R13 ;  /* 0x0000000d00001220 */ /* 0x001fe20000410000 */
[----:B------:R-:W-:-:S03]  /*0260*/  IMAD.MOV.U32 R13, RZ, RZ, RZ ;  /* 0x000000ffff0d7224 */ /* 0x000fc600078e00ff */
[----:B------:R0:W3:Y:S01]  /*0270*/  @P1 F2I.FTZ.FLOOR.NTZ R19, R0 ;  /* 0x0000000000131305 */ /* 0x0000e20000217100 */
[----:B------:R-:W-:-:S04]  /*0280*/  IMAD.WIDE.U32 R16, R7, UR8, R12 ;  /* 0x0000000807107c25 */ /* 0x000fc8000f8e000c */
[----:B-1----:R-:W-:Y:S01]  /*0290*/  @P0 FMUL.FTZ R6, R6, R15 ;  /* 0x0000000f06060220 */ /* 0x002fe20000410000 */
[----:B------:R-:W-:-:S03]  /*02a0*/  IMAD R15, R7, UR9, R14 ;  /* 0x00000009070f7c24 */ /* 0x000fc6000f8e020e */
[----:B------:R1:W4:Y:S01]  /*02b0*/  @P0 F2I.FTZ.FLOOR.NTZ R13, R6 ;  /* 0x00000006000d0305 */ /* 0x0003220000217100 */
[----:B0-----:R-:W-:Y:S01]  /*02c0*/  IMAD.MOV.U32 R0, RZ, RZ, R4 ;  /* 0x000000ffff007224 */ /* 0x001fe200078e0004 */
[----:B------:R-:W-:Y:S02]  /*02d0*/  IADD3 R14, R17, R15, RZ ;  /* 0x0000000f110e7210 */ /* 0x000fe40007ffe0ff */
[----:B---3--:R-:W-:-:S03]  /*02e0*/  @P1 VIADDMNMX R12, R10, 0xffffffff, R19, PT ;  /* 0xffffffff0a0c1846 */ /* 0x008fc60003800113 */
[----:B------:R-:W-:Y:S01]  /*02f0*/  IMAD R17, R14, UR6, RZ ;  /* 0x000000060e117c24 */ /* 0x000fe2000f8e02ff */
[----:B------:R-:W-:Y:S01]  /*0300*/  MOV R19, RZ ;  /* 0x000000ff00137202 */ /* 0x000fe20000000f00 */
[C---:B-1----:R-:W-:Y:S01]  /*0310*/  IMAD R6, R9.reuse, R10, RZ ;  /* 0x0000000a09067224 */ /* 0x042fe200078e02ff */
[----:B------:R-:W-:Y:S01]  /*0320*/  @P1 SHF.R.S32.HI R19, RZ, 0x1f, R12 ;  /* 0x0000001fff131819 */ /* 0x000fe2000001140c */
[C---:B------:R-:W-:Y:S01]  /*0330*/  IMAD R23, R16.reuse, UR7, R17 ;  /* 0x0000000710177c24 */ /* 0x040fe2000f8e0211 */
[----:B------:R-:W-:Y:S01]  /*0340*/  ISETP.GE.U32.AND.EX P1, PT, R9, UR11, PT, P2 ;  /* 0x0000000b09007c0c */ /* 0x000fe2000bf26120 */
[----:B------:R-:W-:Y:S01]  /*0350*/  IMAD.WIDE.U32 R14, R16, UR6, R4 ;  /* 0x00000006100e7c25 */ /* 0x000fe2000f8e0004 */
[----:B----4-:R-:W-:Y:S02]  /*0360*/  @P0 VIADDMNMX R0, R2, 0xffffffff, R13, PT ;  /* 0xffffffff02000846 */ /* 0x010fe4000380010d */
[----:B------:R-:W-:Y:S01]  /*0370*/  MOV R13, R19 ;  /* 0x00000013000d7202 */ /* 0x000fe20000000f00 */
[----:B------:R-:W-:-:S02]  /*0380*/  IMAD.MOV.U32 R17, RZ, RZ, R5 ;  /* 0x000000ffff117224 */ /* 0x000fc400078e0005 */
[----:B--2---:R-:W-:-:S04]  /*0390*/  IMAD.WIDE.U32 R4, R8, UR4, RZ ;  /* 0x0000000408047c25 */ /* 0x004fc8000f8e00ff */
[C---:B------:R-:W-:Y:S02]  /*03a0*/  IMAD R21, R7.reuse, R11, R6 ;  /* 0x0000000b07157224 */ /* 0x040fe400078e0206 */
[----:B------:R-:W-:Y:S01]  /*03b0*/  IMAD.WIDE.U32 R12, R7, R10, R12 ;  /* 0x0000000a070c7225 */ /* 0x000fe200078e000c */
[----:B------:R-:W-:Y:S06]  /*03c0*/  @P1 EXIT ;  /* 0x000000000000194d */ /* 0x000fec0003800000 */
[----:B------:R-:W-:Y:S01]  /*03d0*/  IADD3 R13, R13, R21, RZ ;  /* 0x000000150d0d7210 */ /* 0x000fe20007ffe0ff */
[C---:B------:R-:W-:Y:S01]  /*03e0*/  IMAD R6, R5.reuse, R10, RZ ;  /* 0x0000000a05067224 */ /* 0x040fe200078e02ff */
[----:B------:R-:W-:Y:S01]  /*03f0*/  @P0 SHF.R.S32.HI R17, RZ, 0x1f, R0 ;  /* 0x0000001fff110819 */ /* 0x000fe20000011400 */
[----:B------:R-:W-:Y:S01]  /*0400*/  IMAD R19, R5, UR8, RZ ;  /* 0x0000000805137c24 */ /* 0x000fe2000f8e02ff */
[----:B------:R-:W-:Y:S01]  /*0410*/  MOV R16, R0 ;  /* 0x0000000000107202 */ /* 0x000fe20000000f00 */
[-C--:B------:R-:W-:Y:S01]  /*0420*/  IMAD R13, R13, R2.reuse, RZ ;  /* 0x000000020d0d7224 */ /* 0x080fe200078e02ff */
[----:B------:R-:W-:Y:S01]  /*0430*/  ULDC.64 UR4, c[0x0][0x208] ;  /* 0x0000820000047ab9 */ /* 0x000fe20000000a00 */
[----:B------:R-:W-:Y:S01]  /*0440*/  IMAD.IADD R15, R15, 0x1, R23 ;  /* 0x000000010f0f7824 */ /* 0x000fe200078e0217 */
[----:B------:R-:W-:Y:S01]  /*0450*/  ULDC.64 UR12, c[0x0][0x218] ;  /* 0x00008600000c7ab9 */ /* 0x000fe20000000a00 */
[----:B------:R-:W-:Y:S02]  /*0460*/  IMAD R23, R4, R11, R6 ;  /* 0x0000000b04177224 */ /* 0x000fe400078e0206 */
[----:B------:R-:W-:-:S04]  /*0470*/  IMAD.WIDE.U32 R16, R12, R2, R16 ;  /* 0x000000020c107225 */ /* 0x000fc800078e0010 */
[----:B------:R-:W-:Y:S01]  /*0480*/  IMAD R25, R12, R3, R13 ;  /* 0x000000030c197224 */ /* 0x000fe200078e020d */
[----:B------:R-:W-:Y:S01]  /*0490*/  MOV R6, R16 ;  /* 0x0000001000067202 */ /* 0x000fe20000000f00 */
[----:B------:R-:W-:-:S04]  /*04a0*/  IMAD.WIDE.U32 R10, R4, R10, RZ ;  /* 0x0000000a040a7225 */ /* 0x000fc800078e00ff */
[----:B------:R-:W-:-:S04]  /*04b0*/  IMAD.WIDE.U32 R12, R4, UR8, RZ ;  /* 0x00000008040c7c25 */ /* 0x000fc8000f8e00ff */
[----:B------:R-:W-:Y:S01]  /*04c0*/  IMAD R21, R4, UR9, R19 ;  /* 0x0000000904157c24 */ /* 0x000fe2000f8e0213 */
[----:B------:R-:W-:Y:S01]  /*04d0*/  IADD3 R19, R11, R23, RZ ;  /* 0x000000170b137210 */ /* 0x000fe20007ffe0ff */
[----:B------:R-:W-:Y:S01]  /*04e0*/  IMAD.IADD R25, R17, 0x1, R25 ;  /* 0x0000000111197824 */ /* 0x000fe200078e0219 */
[----:B------:R-:W-:Y:S02]  /*04f0*/  ULDC.64 UR8, c[0x0][0x210] ;  /* 0x0000840000087ab9 */ /* 0x000fe40000000a00 */
[----:B------:R-:W-:-:S07]  /*0500*/  IADD3 R0, R13, R21, RZ ;  /* 0x000000150d007210 */ /* 0x000fce0007ffe0ff */
.L_x_555:
[----:B------:R-:W-:-:S04]  /*0510*/  IADD3 R20, P0, R6, UR8, RZ ;  /* 0x0000000806147c10 */ /* 0x000fc8000ff1e0ff */
[----:B------:R-:W-:-:S05]  /*0520*/  IADD3.X R21, R25, UR9, RZ, P0, !PT ;  /* 0x0000000919157c10 */ /* 0x000fca00087fe4ff */
[----:B0-----:R0:W2:Y:S01]  /*0530*/  LDG.E.U8 R23, desc[UR4][R20.64] ;  /* 0x0000000414177981 */ /* 0x0010a2000c1e1100 */
[----:B------:R-:W-:-:S04]  /*0540*/  IADD3 R16, P0, R14, UR12, RZ ;  /* 0x0000000c0e107c10 */ /* 0x000fc8000ff1e0ff */
[----:B------:R-:W-:Y:S01]  /*0550*/  IADD3.X R17, R15, UR13, RZ, P0, !PT ;  /* 0x0000000d0f117c10 */ /* 0x000fe200087fe4ff */
[----:B------:R-:W-:Y:S01]  /*0560*/  IMAD.WIDE.U32 R14, R12, UR6, R14 ;  /* 0x000000060c0e7c25 */ /* 0x000fe2000f8e000e */
[----:B------:R-:W-:-:S03]  /*0570*/  IADD3 R7, P0, R4, R7, RZ ;  /* 0x0000000704077210 */ /* 0x000fc60007f1e0ff */
[----:B0-----:R-:W-:Y:S01]  /*0580*/  IMAD.MOV.U32 R20, RZ, RZ, R6 ;  /* 0x000000ffff147224 */ /* 0x001fe200078e0006 */
[----:B------:R-:W-:Y:S01]  /*0590*/  IADD3.X R9, R5, R9, RZ, P0, !PT ;  /* 0x0000000905097210 */ /* 0x000fe200007fe4ff */
[-C--:B------:R-:W-:Y:S01]  /*05a0*/  IMAD R6, R19, R2.reuse, RZ ;  /* 0x0000000213067224 */ /* 0x080fe200078e02ff */
[----:B------:R-:W-:Y:S02]  /*05b0*/  ISETP.GE.U32.AND P0, PT, R7, UR10, PT ;  /* 0x0000000a07007c0c */ /* 0x000fe4000bf06070 */
[----:B------:R-:W-:Y:S01]  /*05c0*/  MOV R21, R25 ;  /* 0x0000001900157202 */ /* 0x000fe20000000f00 */
[----:B------:R-:W-:Y:S01]  /*05d0*/  IMAD R25, R0, UR6, RZ ;  /* 0x0000000600197c24 */ /* 0x000fe2000f8e02ff */
[----:B------:R-:W-:Y:S01]  /*05e0*/  ISETP.GE.U32.AND.EX P0, PT, R9, UR11, PT, P0 ;  /* 0x0000000b09007c0c */ /* 0x000fe2000bf06100 */
[C---:B------:R-:W-:Y:S02]  /*05f0*/  IMAD R27, R10.reuse, R3, R6 ;  /* 0x000000030a1b7224 */ /* 0x040fe400078e0206 */
[----:B------:R-:W-:-:S04]  /*0600*/  IMAD.WIDE.U32 R20, R10, R2, R20 ;  /* 0x000000020a147225 */ /* 0x000fc800078e0014 */
[----:B------:R-:W-:Y:S01]  /*0610*/  IMAD R25, R12, UR7, R25 ;  /* 0x000000070c197c24 */ /* 0x000fe2000f8e0219 */
[----:B------:R-:W-:-:S03]  /*0620*/  MOV R6, R20 ;  /* 0x0000001400067202 */ /* 0x000fc60000000f00 */
[----:B------:R-:W-:Y:S01]  /*0630*/  IMAD.IADD R15, R15, 0x1, R25 ;  /* 0x000000010f0f7824 */ /* 0x000fe200078e0219 */
[----:B------:R-:W-:Y:S01]  /*0640*/  IADD3 R25, R21, R27, RZ ;  /* 0x0000001b15197210 */ /* 0x000fe20007ffe0ff */
[----:B--2---:R0:W-:Y:S01]  /*0650*/  STG.E.U8 desc[UR4][R16.64], R23 ;  /* 0x0000001710007986 */ /* 0x0041e2000c101104 */
[----:B------:R-:W-:Y:S05]  /*0660*/  @!P0 BRA `(.L_x_555) ;  /* 0xfffffffc00a88947 */ /* 0x000fea000383ffff */
[----:B------:R-:W-:Y:S05]  /*0670*/  EXIT ;  /* 0x000000000000794d */ /* 0x000fea0003800000 */
.L_x_556:
        /* <DEDUP_REMOVED lines=16> */
.L_x_695:


//--------------------- .text._ZN2at6native53_GLOBAL__N__3bfe7fd5_20_UpSampleNearest2d_cu_198c5ce228upsample_nearest2d_out_frameIN3c108BFloat16EXadL_ZNS0_37nearest_neighbor_compute_source_indexEfiiEEEEvPKT_PS5_mmmmmff --------------------------
	.section	.text._ZN2at6native53_GLOBAL__N__3bfe7fd5_20_UpSampleNearest2d_cu_198c5ce228upsample_nearest2d_out_frameIN3c108BFloat16EXadL_ZNS0_37nearest_neighbor_compute_source_indexEfiiEEEEvPKT_PS5_mmmmmff,"ax",@progbits
	.align	128
.text._ZN2at6native53_GLOBAL__N__3bfe7fd5_20_UpSampleNearest2d_cu_198c5ce228upsample_nearest2d_out_frameIN3c108BFloat16EXadL_ZNS0_37nearest_neighbor_compute_source_indexEfiiEEEEvPKT_PS5_mmmmmff:
        .type           _ZN2at6native53_GLOBAL__N__3bfe7fd5_20_UpSampleNearest2d_cu_198c5ce228upsample_nearest2d_out_frameIN3c108BFloat16EXadL_ZNS0_37nearest_neighbor_compute_source_indexEfiiEEEEvPKT_PS5_mmmmmff,@function
        .size           _ZN2at6native53_GLOBAL__N__3bfe7fd5_20_UpSampleNearest2d_cu_198c5ce228upsample_nearest2d_out_frameIN3c108BFloat16EXadL_ZNS0_37nearest_neighbor_compute_source_indexEfiiEEEEvPKT_PS5_mmmmmff,(.L_x_696 - _ZN2at6native53_GLOBAL__N__3bfe7fd5_20_UpSampleNearest2d_cu_198c5ce228upsample_nearest2d_out_frameIN3c108BFloat16EXadL_ZNS0_37nearest_neighbor_compute_source_indexEfiiEEEEvPKT_PS5_mmmmmff)
        .other          _ZN2at6native53_GLOBAL__N__3bfe7fd5_20_UpSampleNearest2d_cu_198c5ce228upsample_nearest2d_out_frameIN3c108BFloat16EXadL_ZNS0_37nearest_neighbor_compute_source_indexEfiiEEEEvPKT_PS5_mmmmmff,@"STO_CUDA_ENTRY STV_DEFAULT"
_ZN2at6native53_GLOBAL__N__3bfe7fd5_20_UpSampleNearest2d_cu_198c5ce228upsample_nearest2d_out_frameIN3c108BFloat16EXadL_ZNS0_37nearest_neighbor_compute_source_indexEfiiEEEEvPKT_PS5_mmmmmff:
        /* <DEDUP_REMOVED lines=81> */
.L_x_557:
[----:B------:R-:W-:-:S04]  /*0510*/  LEA R20, P0, R6, UR8, 0x1 ;  /* 0x0000000806147c11 */ /* 0x000fc8000f8008ff */
[----:B------:R-:W-:-:S05]  /*0520*/  LEA.HI.X R21, R6, UR9, R25, 0x1, P0 ;  /* 0x0000000906157c11 */ /* 0x000fca00080f0c19 */
[----:B0-----:R0:W2:Y:S01]  /*0530*/  LDG.E.U16 R23, desc[UR4][R20.64] ;  /* 0x0000000414177981 */ /* 0x0010a2000c1e1500 */
[----:B------:R-:W-:-:S04]  /*0540*/  LEA R16, P0, R14, UR12, 0x1 ;  /* 0x0000000c0e107c11 */ /* 0x000fc8000f8008ff */
[--C-:B------:R-:W-:Y:S01]  /*0550*/  LEA.HI.X R17, R14, UR13, R15.reuse, 0x1, P0 ;  /* 0x0000000d0e117c11 */ /* 0x100fe200080f0c0f */
        /* <DEDUP_REMOVED lines=15> */
[----:B--2---:R0:W-:Y:S01]  /*0650*/  STG.E.U16 desc[UR4][R16.64], R23 ;  /* 0x0000001710007986 */ /* 0x0041e2000c101504 */
[----:B------:R-:W-:Y:S05]  /*0660*/  @!P0 BRA `(.L_x_557) ;  /* 0xfffffffc00a88947 */ /* 0x000fea000383ffff */
[----:B------:R-:W-:Y:S05]  /*0670*/  EXIT ;  /* 0x000000000000794d */ /* 0x000fea0003800000 */
.L_x_558:
        /* <DEDUP_REMOVED lines=16> */
.L_x_696:


//--------------------- .text._ZN2at6native53_GLOBAL__N__3bfe7fd5_20_UpSampleNearest2d_cu_198c5ce228upsample_nearest2d_out_frameIN3c104HalfEXadL_ZNS0_37nearest_neighbor_compute_source_indexEfiiEEEEvPKT_PS5_mmmmmff --------------------------
	.section	.text._ZN2at6native53_GLOBAL__N__3bfe7fd5_20_UpSampleNearest2d_cu_198c5ce228upsample_nearest2d_out_frameIN3c104HalfEXadL_ZNS0_37nearest_neighbor_compute_source_indexEfiiEEEEvPKT_PS5_mmmmmff,"ax",@progbits
	.align	128
.text._ZN2at6native53_GLOBAL__N__3bfe7fd5_20_UpSampleNearest2d_cu_198c5ce228upsample_nearest2d_out_frameIN3c104HalfEXadL_ZNS0_37nearest_neighbor_compute_source_indexEfiiEEEEvPKT_PS5_mmmmmff:
        .type           _ZN2at6native53_GLOBAL__N__3bfe7fd5_20_UpSampleNearest2d_cu_198c5ce228upsample_nearest2d_out_frameIN3c104HalfEXadL_ZNS0_37nearest_neighbor_compute_source_indexEfiiEEEEvPKT_PS5_mmmmmff,@function
        .size           _ZN2at6native53_GLOBAL__N__3bfe7fd5_20_UpSampleNearest2d_cu_198c5ce228upsample_nearest2d_out_frameIN3c104HalfEXadL_ZNS0_37nearest_neighbor_compute_source_indexEfiiEEEEvPKT_PS5_mmmmmff,(.L_x_697 - _ZN2at6native53_GLOBAL__N__3bfe7fd5_20_UpSampleNearest2d_cu_198c5ce228upsample_nearest2d_out_frameIN3c104HalfEXadL_ZNS0_37nearest_neighbor_compute_source_indexEfiiEEEEvPKT_PS5_mmmmmff)
        .other          _ZN2at6native53_GLOBAL__N__3bfe7fd5_20_UpSampleNearest2d_cu_198c5ce228upsample_nearest2d_out_frameIN3c104HalfEXadL_ZNS0_37nearest_neighbor_compute_source_indexEfiiEEEEvPKT_PS5_mmmmmff,@"STO_CUDA_ENTRY STV_DEFAULT"
_ZN2at6native53_GLOBAL__N__3bfe7fd5_20_UpSampleNearest2d_cu_198c5ce228upsample_nearest2d_out_frameIN3c104HalfEXadL_ZNS0_37nearest_neighbor_compute_source_indexEfiiEEEEvPKT_PS5_mmmmmff:
        /* <DEDUP_REMOVED lines=81> */
.L_x_559:
        /* <DEDUP_REMOVED lines=23> */
.L_x_560:
        /* <DEDUP_REMOVED lines=16> */
.L_x_697:


//--------------------- .text._ZN2at6native53_GLOBAL__N__3bfe7fd5_20_UpSampleNearest2d_cu_198c5ce228upsample_nearest2d_out_frameIfXadL_ZNS0_37nearest_neighbor_compute_source_indexEfiiEEEEvPKT_PS3_mmmmmff --------------------------
	.section	.text._ZN2at6native53_GLOBAL__N__3bfe7fd5_20_UpSampleNearest2d_cu_198c5ce228upsample_nearest2d_out_frameIfXadL_ZNS0_37nearest_neighbor_compute_source_indexEfiiEEEEvPKT_PS3_mmmmmff,"ax",@progbits
	.align	128
.text._ZN2at6native53_GLOBAL__N__3bfe7fd5_20_UpSampleNearest2d_cu_198c5ce228upsample_nearest2d_out_frameIfXadL_ZNS0_37nearest_neighbor_compute_source_indexEfiiEEEEvPKT_PS3_mmmmmff:
        .type           _ZN2at6native53_GLOBAL__N__3bfe7fd5_20_UpSampleNearest2d_cu_198c5ce228upsample_nearest2d_out_frameIfXadL_ZNS0_37nearest_neighbor_compute_source_indexEfiiEEEEvPKT_PS3_mmmmmff,@function
        .size           _ZN2at6native53_GLOBAL__N__3bfe7fd5_20_UpSampleNearest2d_cu_198c5ce228upsample_nearest2d_out_frameIfXadL_ZNS0_37nearest_neighbor_compute_source_indexEfiiEEEEvPKT_PS3_mmmmmff,(.L_x_698 - _ZN2at6native53_GLOBAL__N__3bfe7fd5_20_UpSampleNearest2d_cu_198c5ce228upsample_nearest2d_out_frameIfXadL_ZNS0_37nearest_neighbor_compute_source_indexEfiiEEEEvPKT_PS3_mmmmmff)
        .other          _ZN2at6native53_GLOBAL__N__3bfe7fd5_20_UpSampleNearest2d_cu_198c5ce228upsample_nearest2d_out_frameIfXadL_ZNS0_37nearest_neighbor_compute_source_indexEfiiEEEEvPKT_PS3_mmmmmff,@"STO_CUDA_ENTRY STV_DEFAULT"
_ZN2at6native53_GLOBAL__N__3bfe7fd5_20_UpSampleNearest2d_cu_198c5ce228upsample_nearest2d_out_frameIfXadL_ZNS0_37nearest_neighbor_compute_source_indexEfiiEEEEvPKT_PS3_mmmmmff:
        /* <DEDUP_REMOVED lines=81> */
.L_x_561:
[----:B------:R-:W-:-:S04]  /*0510*/  LEA R20, P0, R6, UR8, 0x2 ;  /* 0x0000000806147c11 */ /* 0x000fc8000f8010ff */
[----:B------:R-:W-:-:S05]  /*0520*/  LEA.HI.X R21, R6, UR9, R25, 0x2, P0 ;  /* 0x0000000906157c11 */ /* 0x000fca00080f1419 */
[----:B0-----:R0:W2:Y:S01]  /*0530*/  LDG.E R23, desc[UR4][R20.64] ;  /* 0x0000000414177981 */ /* 0x0010a2000c1e1900 */
        /* <DEDUP_REMOVED lines=17> */
[----:B--2---:R0:W-:Y:S01]  /*0650*/  STG.E desc[UR4][R16.64], R23 ;  /* 0x0000001710007986 */ /* 0x0041e2000c101904 */
[----:B------:R-:W-:Y:S05]  /*0660*/  @!P0 BRA `(.L_x_561) ;  /* 0xfffffffc00a88947 */ /* 0x000fea000383ffff */
[----:B------:R-:W-:Y:S05]  /*0670*/  EXIT ;  /* 0x000000000000794d */ /* 0x000fea0003800000 */
.L_x_562:
        /* <DEDUP_REMOVED lines=16> */
.L_x_698:


//--------------------- .text._ZN2at6native53_GLOBAL__N__3bfe7fd5_20_UpSampleNearest2d_cu_198c5ce228upsample_nearest2d_out_frameIdXadL_ZNS0_37nearest_neighbor_compute_source_indexEfiiEEEEvPKT_PS3_mmmmmff --------------------------
	.section	.text._ZN2at6native53_GLOBAL__N__3bfe7fd5_20_UpSampleNearest2d_cu_198c5ce228upsample_nearest2d_out_frameIdXadL_ZNS0_37nearest_neighbor_compute_source_indexEfiiEEEEvPKT_PS3_mmmmmff,"ax",@progbits
	.align	128
.text._ZN2at6native53_GLOBAL__N__3bfe7fd5_20_UpSampleNearest2d_cu_198c5ce228upsample_nearest2d_out_frameIdXadL_ZNS0_37nearest_neighbor_compute_source_indexEfiiEEEEvPKT_PS3_mmmmmff:
        .type           _ZN2at6native53_GLOBAL__N__3bfe7fd5_20_UpSampleNearest2d_cu_198c5ce228upsample_nearest2d_out_frameIdXadL_ZNS0_37nearest_neighbor_compute_source_indexEfiiEEEEvPKT_PS3_mmmmmff,@function
        .size           _ZN2at6native53_GLOBAL__N__3bfe7fd5_20_UpSampleNearest2d_cu_198c5ce228upsample_nearest2d_out_frameIdXadL_ZNS0_37nearest_neighbor_compute_source_indexEfiiEEEEvPKT_PS3_mmmmmff,(.L_x_699 - _ZN2at6native53_GLOBAL__N__3bfe7fd5_20_UpSampleNearest2d_cu_198c5ce228upsample_nearest2d_out_frameIdXadL_ZNS0_37nearest_neighbor_compute_source_indexEfiiEEEEvPKT_PS3_mmmmmff)
        .other          _ZN2at6native53_GLOBAL__N__3bfe7fd5_20_UpSampleNearest2d_cu_198c5ce228upsample_nearest2d_out_frameIdXadL_ZNS0_37nearest_neighbor_compute_source_indexEfiiEEEEvPKT_PS3_mmmmmff,@"STO_CUDA_ENTRY STV_DEFAULT"
_ZN2at6native53_GLOBAL__N__3bfe7fd5_20_UpSampleNearest2d_cu_198c5ce228upsample_nearest2d_out_frameIdXadL_ZNS0_37nearest_neighbor_compute_source_indexEfiiEEEEvPKT_PS3_mmmmmff:
        /* <DEDUP_REMOVED lines=77> */
[----:B------:R-:W-:Y:S01]  /*04d0*/  ULDC.64 UR8, c[0x0][0x210] ;  /* 0x0000840000087ab9 */ /* 0x000fe20000000a00 */
[----:B------:R-:W-:Y:S01]  /*04e0*/  IMAD.IADD R23, R17, 0x1, R23 ;  /* 0x0000000111177824 */ /* 0x000fe200078e0217 */
[----:B------:R-:W-:Y:S02]  /*04f0*/  IADD3 R17, R11, R21, RZ ;  /* 0x000000150b117210 */ /* 0x000fe40007ffe0ff */
[----:B------:R-:W-:-:S07]  /*0500*/  IADD3 R0, R13, R19, RZ ;  /* 0x000000130d007210 */ /* 0x000fce0007ffe0ff */
.L_x_563:
        /* <DEDUP_REMOVED lines=9> */
[----:B------:R-:W-:-:S04]  /*05a0*/  IMAD.WIDE.U32 R22, R10, R2, R22 ;  /* 0x000000020a167225 */ /* 0x000fc800078e0016 */
[----:B------:R-:W-:Y:S01]  /*05b0*/  IMAD.X R7, R5, 0x1, R7, P0 ;  /* 0x0000000105077824 */ /* 0x000fe200000e0607 */
        /* <DEDUP_REMOVED lines=9> */
.L_x_564:
        /* <DEDUP_REMOVED lines=11> */
.L_x_699:


//--------------------- .text._ZN2at6native53_GLOBAL__N__3bfe7fd5_20_UpSampleNearest2d_cu_198c5ce233upsample_nearest2d_nhwc_out_frameIhXadL_ZNS0_37nearest_neighbor_compute_source_indexEfiiEEEEvPKT_PS3_mmmmmffm --------------------------
	.section	.text._ZN2at6native53_GLOBAL__N__3bfe7fd5_20_UpSampleNearest2d_cu_198c5ce233upsample_nearest2d_nhwc_out_frameIhXadL_ZNS0_37nearest_neighbor_compute_source_indexEfiiEEEEvPKT_PS3_mmmmmffm,"ax",@progbits
	.align	128
.text._ZN2at6native53_GLOBAL__N__3bfe7fd5_20_UpSampleNearest2d_cu_198c5ce233upsample_nearest2d_nhwc_out_frameIhXadL_ZNS0_37nearest_neighbor_compute_source_indexEfiiEEEEvPKT_PS3_mmmmmffm:
        .type           _ZN2at6native53_GLOBAL__N__3bfe7fd5_20_UpSampleNearest2d_cu_198c5ce233upsample_nearest2d_nhwc_out_frameIhXadL_ZNS0_37nearest_neighbor_compute_source_indexEfiiEEEEvPKT_PS3_mmmmmffm,@function
        .size           _ZN2at6native53_GLOBAL__N__3bfe7fd5_20_UpSampleNearest2d_cu_198c5ce233upsample_nearest2d_nhwc_out_frameIhXadL_ZNS0_37nearest_neighbor_compute_source_indexEfiiEEEEvPKT_PS3_mmmmmffm,(.L_x_700 - _ZN2at6native53_GLOBAL__N__3bfe7fd5_20_UpSampleNearest2d_cu_198c5ce233upsample_nearest2d_nhwc_out_frameIhXadL_ZNS0_37nearest_neighbor_compute_source_indexEfiiEEEEvPKT_PS3_mmmmmffm)
        .other          _ZN2at6native53_GLOBAL__N__3bfe7fd5_20_UpSampleNearest2d_cu_198c5ce233upsample_nearest2d_nhwc_out_frameIhXadL_ZNS0_37nearest_neighbor_compute_source_indexEfiiEEEEvPKT_PS3_mmmmmffm,@"STO_CUDA_ENTRY STV_DEFAULT"
_ZN2at6native53_GLOBAL__N__3bfe7fd5_20_UpSampleNearest2d_cu_198c5ce233upsample_nearest2d_nhwc_out_frameIhXadL_ZNS0_37nearest_neighbor_compute_source_indexEfiiEEEEvPKT_PS3_mmmmmffm:
        /* <DEDUP_REMOVED lines=21> */
[----:B------:R-:W-:Y:S05]  /*0150*/  CALL.REL.NOINC `($__internal_45_$__cuda_sm20_div_u64) ;  /* 0x0000000800b87944 */ /* 0x000fea0003c00000 */
[----:B------:R-:W-:Y:S01]  /*0160*/  IADD3 R7, P0, RZ, -R12, RZ ;  /* 0x8000000cff077210 */ /* 0x000fe20007f1e0ff */
[----:B------:R-:W-:-:S03]  /*0170*/  ULDC.64 UR4, c[0x0][0x220] ;  /* 0x0000880000047ab9 */ /* 0x000fc60000000a00 */
[----:B------:R-:W-:Y:S01]  /*0180*/  IADD3.X R0, RZ, ~R13, RZ, P0, !PT ;  /* 0x8000000dff007210 */ /* 0x000fe200007fe4ff */
[----:B------:R-:W-:-:S04]  /*0190*/  IMAD.WIDE.U32 R4, R7, UR4, R2 ;  /* 0x0000000407047c25 */ /* 0x000fc8000f8e0002 */
[----:B------:R-:W-:-:S04]  /*01a0*/  IMAD R0, R0, UR4, RZ ;  /* 0x0000000400007c24 */ /* 0x000fc8000f8e02ff */
[----:B------:R-:W-:Y:S02]  /*01b0*/  IMAD R7, R7, UR5, R0 ;  /* 0x0000000507077c24 */ /* 0x000fe4000f8e0200 */
[----:B------:R-:W-:Y:S02]  /*01c0*/  IMAD.MOV.U32 R0, RZ, RZ, R4 ;  /* 0x000000ffff007224 */ /* 0x000fe400078e0004 */
[----:B------:R-:W-:Y:S01]  /*01d0*/  IMAD.MOV.U32 R4, RZ, RZ, R12 ;  /* 0x000000ffff047224 */ /* 0x000fe200078e000c */
[----:B------:R-:W-:Y:S02]  /*01e0*/  IADD3 R7, R5, R7, RZ ;  /* 0x0000000705077210 */ /* 0x000fe40007ffe0ff */
[----:B------:R-:W-:Y:S01]  /*01f0*/  MOV R5, R13 ;  /* 0x0000000d00057202 */ /* 0x000fe20000000f00 */
[----:B------:R-:W-:Y:S06]  /*0200*/  BRA `(.L_x_567) ;  /* 0x00000000005c7947 */ /* 0x000fec0003800000 */
.L_x_566:
        /* <DEDUP_REMOVED lines=21> */
[----:B------:R-:W-:Y:S01]  /*0360*/  IMAD R0, R5, UR4, R2 ;  /* 0x0000000405007c24 */ /* 0x000fe2000f8e0202 */
[----:B------:R-:W-:-:S11]  /*0370*/  HFMA2.MMA R5, -RZ, RZ, 0, 0 ;  /* 0x00000000ff057435 */ /* 0x000fd600000001ff */
.L_x_567:
[----:B------:R-:W-:Y:S05]  /*0380*/  BSYNC B0 ;  /* 0x0000000000007941 */ /* 0x000fea0003800000 */
.L_x_565:
        /* <DEDUP_REMOVED lines=11> */
[----:B------:R-:W-:Y:S05]  /*0440*/  CALL.REL.NOINC `($__internal_45_$__cuda_sm20_div_u64) ;  /* 0x0000000400fc7944 */ /* 0x000fea0003c00000 */
[----:B------:R-:W-:Y:S01]  /*0450*/  IADD3 R9, P0, RZ, -R12, RZ ;  /* 0x8000000cff097210 */ /* 0x000fe20007f1e0ff */
[----:B------:R-:W-:Y:S01]  /*0460*/  ULDC.64 UR4, c[0x0][0x240] ;  /* 0x0000900000047ab9 */ /* 0x000fe20000000a00 */
[----:B------:R-:W-:-:S03]  /*0470*/  IMAD.MOV.U32 R8, RZ, RZ, R12 ;  /* 0x000000ffff087224 */ /* 0x000fc600078e000c */
[----:B------:R-:W-:Y:S02]  /*0480*/  IMAD.X R6, RZ, RZ, ~R13, P0 ;  /* 0x000000ffff067224 */ /* 0x000fe400000e0e0d */
[----:B------:R-:W-:-:S04]  /*0490*/  IMAD.WIDE.U32 R4, R9, UR4, R4 ;  /* 0x0000000409047c25 */ /* 0x000fc8000f8e0004 */
[----:B------:R-:W-:-:S04]  /*04a0*/  IMAD R6, R6, UR4, RZ ;  /* 0x0000000406067c24 */ /* 0x000fc8000f8e02ff */
[----:B------:R-:W-:-:S05]  /*04b0*/  IMAD R9, R9, UR5, R6 ;  /* 0x0000000509097c24 */ /* 0x000fca000f8e0206 */
[----:B------:R-:W-:Y:S02]  /*04c0*/  IADD3 R5, R5, R9, RZ ;  /* 0x0000000905057210 */ /* 0x000fe40007ffe0ff */
[----:B------:R-:W-:Y:S01]  /*04d0*/  MOV R9, R13 ;  /* 0x0000000d00097202 */ /* 0x000fe20000000f00 */
[----:B------:R-:W-:Y:S06]  /*04e0*/  BRA `(.L_x_570) ;  /* 0x00000000005c7947 */ /* 0x000fec0003800000 */
.L_x_569:
        /* <DEDUP_REMOVED lines=12> */
[----:B------:R-:W-:Y:S02]  /*05b0*/  IMAD R6, R9, UR4, R4 ;  /* 0x0000000409067c24 */ /* 0x000fe4000f8e0204 */
[----:B------:R-:W-:-:S03]  /*05c0*/  IMAD.MOV.U32 R9, RZ, RZ, RZ ;  /* 0x000000ffff097224 */ /* 0x000fc600078e00ff */
        /* <DEDUP_REMOVED lines=9> */
.L_x_570:
[----:B------:R-:W-:Y:S05]  /*0660*/  BSYNC B0 ;  /* 0x0000000000007941 */ /* 0x000fea0003800000 */
.L_x_568:
[----:B------:R-:W-:Y:S01]  /*0670*/  ULDC UR4, c[0x0][0x23c] ;  /* 0x00008f0000047ab9 */ /* 0x000fe20000000800 */
[----:B------:R-:W-:Y:S01]  /*0680*/  BSSY B0, `(.L_x_571) ;  /* 0x000002e000007945 */ /* 0x000fe20003800000 */
[----:B------:R-:W-:-:S05]  /*0690*/  IMAD.U32 R6, RZ, RZ, UR4 ;  /* 0x00000004ff067e24 */ /* 0x000fca000f8e00ff */
[----:B------:R-:W-:-:S04]  /*06a0*/  LOP3.LUT R10, R9, R6, RZ, 0xfc, !PT ;  /* 0x00000006090a7212 */ /* 0x000fc800078efcff */
        /* <DEDUP_REMOVED lines=8> */
[----:B------:R-:W-:Y:S05]  /*0730*/  CALL.REL.NOINC `($__internal_45_$__cuda_sm20_div_u64) ;  /* 0x0000000400407944 */ /* 0x000fea0003c00000 */
[----:B------:R-:W-:Y:S01]  /*0740*/  IADD3 R10, P0, RZ, -R12, RZ ;  /* 0x8000000cff0a7210 */ /* 0x000fe20007f1e0ff */
[----:B------:R-:W-:Y:S02]  /*0750*/  ULDC.64 UR4, c[0x0][0x238] ;  /* 0x00008e0000047ab9 */ /* 0x000fe40000000a00 */
[----:B------:R-:W-:Y:S02]  /*0760*/  MOV R11, UR4 ;  /* 0x00000004000b7c02 */ /* 0x000fe40008000f00 */
[----:B------:R-:W-:Y:S01]  /*0770*/  IMAD.X R14, RZ, RZ, ~R13, P0 ;  /* 0x000000ffff0e7224 */ /* 0x000fe200000e0e0d */
[----:B------:R-:W-:Y:S02]  /*0780*/  MOV R6, UR5 ;  /* 0x0000000500067c02 */ /* 0x000fe40008000f00 */
[----:B------:R-:W-:-:S04]  /*0790*/  IMAD.WIDE.U32 R8, R10, R11, R8 ;  /* 0x0000000b0a087225 */ /* 0x000fc800078e0008 */
[----:B------:R-:W-:-:S04]  /*07a0*/  IMAD R15, R14, R11, RZ ;  /* 0x0000000b0e0f7224 */ /* 0x000fc800078e02ff */
[----:B------:R-:W-:-:S04]  /*07b0*/  IMAD R15, R10, R6, R15 ;  /* 0x000000060a0f7224 */ /* 0x000fc800078e020f */
[----:B------:R-:W-:Y:S01]  /*07c0*/  IMAD.IADD R9, R9, 0x1, R15 ;  /* 0x0000000109097824 */ /* 0x000fe200078e020f */
[----:B------:R-:W-:Y:S06]  /*07d0*/  BRA `(.L_x_573) ;  /* 0x0000000000607947 */ /* 0x000fec0003800000 */
.L_x_572:
[----:B------:R-:W-:Y:S02]  /*07e0*/  ULDC UR4, c[0x0][0x238] ;  /* 0x00008e0000047ab9 */ /* 0x000fe40000000800 */
[----:B------:R-:W-:-:S04]  /*07f0*/  MOV R11, UR4 ;  /* 0x00000004000b7c02 */ /* 0x000fc80008000f00 */
[----:B------:R-:W0:Y:S01]  /*0800*/  I2F.U32.RP R9, R11 ;  /* 0x0000000b00097306 */ /* 0x000e220000209000 */
[----:B------:R-:W-:-:S07]  /*0810*/  ISETP.NE.U32.AND P2, PT, R11, RZ, PT ;  /* 0x000000ff0b00720c */ /* 0x000fce0003f45070 */
[----:B0-----:R-:W0:Y:S02]  /*0820*/  MUFU.RCP R9, R9 ;  /* 0x0000000900097308 */ /* 0x001e240000001000 */
[----:B0-----:R-:W-:-:S06]  /*0830*/  VIADD R12, R9, 0xffffffe ;  /* 0x0ffffffe090c7836 */ /* 0x001fcc0000000000 */
[----:B------:R0:W1:Y:S02]  /*0840*/  F2I.FTZ.U32.TRUNC.NTZ R13, R12 ;  /* 0x0000000c000d7305 */ /* 0x000064000021f000 */
[----:B0-----:R-:W-:Y:S02]  /*0850*/  IMAD.MOV.U32 R12, RZ, RZ, RZ ;  /* 0x000000ffff0c7224 */ /* 0x001fe400078e00ff */
[----:B-1----:R-:W-:-:S05]  /*0860*/  IMAD R10, R13, R11, RZ ;  /* 0x0000000b0d0a7224 */ /* 0x002fca00078e02ff */
[----:B------:R-:W-:-:S05]  /*0870*/  IADD3 R15, -R10, RZ, RZ ;  /* 0x000000ff0a0f7210 */ /* 0x000fca0007ffe1ff */
[----:B------:R-:W-:-:S06]  /*0880*/  IMAD.HI.U32 R13, R13, R15, R12 ;  /* 0x0000000f0d0d7227 */ /* 0x000fcc00078e000c */
[----:B------:R-:W-:-:S04]  /*0890*/  IMAD.HI.U32 R12, R13, R8, RZ ;  /* 0x000000080d0c7227 */ /* 0x000fc800078e00ff */
[----:B------:R-:W-:Y:S01]  /*08a0*/  IMAD.MOV.U32 R13, RZ, RZ, RZ ;  /* 0x000000ffff0d7224 */ /* 0x000fe200078e00ff */
[----:B------:R-:W-:-:S05]  /*08b0*/  IADD3 R10, -R12, RZ, RZ ;  /* 0x000000ff0c0a7210 */ /* 0x000fca0007ffe1ff */
[----:B------:R-:W-:-:S05]  /*08c0*/  IMAD R10, R11, R10, R8 ;  /* 0x0000000a0b0a7224 */ /* 0x000fca00078e0208 */
[----:B------:R-:W-:-:S13]  /*08d0*/  ISETP.GE.U32.AND P0, PT, R10, R11, PT ;  /* 0x0000000b0a00720c */ /* 0x000fda0003f06070 */
[----:B------:R-:W-:Y:S01]  /*08e0*/  @P0 IMAD.IADD R10, R10, 0x1, -R11 ;  /* 0x000000010a0a0824 */ /* 0x000fe200078e0a0b */
[----:B------:R-:W-:-:S04]  /*08f0*/  @P0 IADD3 R12, R12, 0x1, RZ ;  /* 0x000000010c0c0810 */ /* 0x000fc80007ffe0ff */
[----:B------:R-:W-:-:S13]  /*0900*/  ISETP.GE.U32.AND P1, PT, R10, R11, PT ;  /* 0x0000000b0a00720c */ /* 0x000fda0003f26070 */
[----:B------:R-:W-:Y:S01]  /*0910*/  @P1 VIADD R12, R12, 0x1 ;  /* 0x000000010c0c1836 */ /* 0x000fe20000000000 */
[----:B------:R-:W-:-:S04]  /*0920*/  @!P2 LOP3.LUT R12, RZ, R11, RZ, 0x33, !PT ;  /* 0x0000000bff0ca212 */ /* 0x000fc800078e33ff */
[----:B------:R-:W-:-:S05]  /*0930*/  IADD3 R9, -R12, RZ, RZ ;  /* 0x000000ff0c097210 */ /* 0x000fca0007ffe1ff */
[----:B------:R-:W-:Y:S01]  /*0940*/  IMAD R8, R11, R9, R8 ;  /* 0x000000090b087224 */ /* 0x000fe200078e0208 */
[----:B------:R-:W-:-:S11]  /*0950*/  HFMA2.MMA R9, -RZ, RZ, 0, 0 ;  /* 0x00000000ff097435 */ /* 0x000fd600000001ff */
.L_x_573:
[----:B------:R-:W-:Y:S05]  /*0960*/  BSYNC B0 ;  /* 0x0000000000007941 */ /* 0x000fea0003800000 */
.L_x_571:
        /* <DEDUP_REMOVED lines=8> */
[----:B0-----:R-:W-:Y:S02]  /*09f0*/  @P0 FMUL.FTZ R6, R6, R11 ;  /* 0x0000000b06060220 */ /* 0x001fe40000410000 */
[----:B------:R-:W0:Y:S02]  /*0a00*/  LDC.64 R10, c[0x0][0x230] ;  /* 0x00008c00ff0a7b82 */ /* 0x000e240000000a00 */
[----:B------:R-:W1:Y:S02]  /*0a10*/  @P0 F2I.FTZ.FLOOR.NTZ R17, R6 ;  /* 0x0000000600110305 */ /* 0x000e640000217100 */
[----:B-1----:R-:W-:-:S04]  /*0a20*/  @P0 VIADDMNMX R17, R14, 0xffffffff, R17, PT ;  /* 0xffffffff0e110846 */ /* 0x002fc80003800111 */
[--C-:B------:R-:W-:Y:S01]  /*0a30*/  @P0 SHF.R.S32.HI R16, RZ, 0x1f, R17.reuse ;  /* 0x0000001fff100819 */ /* 0x100fe20000011411 */
[----:B------:R-:W-:Y:S01]  /*0a40*/  @P0 IMAD.MOV.U32 R8, RZ, RZ, R17 ;  /* 0x000000ffff080224 */ /* 0x000fe200078e0011 */
[----:B0-----:R-:W-:Y:S02]  /*0a50*/  ISETP.NE.U32.AND P1, PT, R10, UR4, PT ;  /* 0x000000040a007c0c */ /* 0x001fe4000bf25070 */
[----:B------:R-:W-:Y:S02]  /*0a60*/  @P0 MOV R9, R16 ;  /* 0x0000001000090202 */ /* 0x000fe40000000f00 */
[----:B------:R-:W-:Y:S01]  /*0a70*/  ISETP.NE.AND.EX P0, PT, R11, UR5, PT, P1 ;  /* 0x000000050b007c0c */ /* 0x000fe2000bf05310 */
[----:B------:R-:W-:Y:S01]  /*0a80*/  ULDC.64 UR4, c[0x0][0x208] ;  /* 0x0000820000047ab9 */ /* 0x000fe20000000a00 */
[----:B------:R-:W-:-:S04]  /*0a90*/  IMAD.WIDE.U32 R12, R12, R14, R8 ;  /* 0x0000000e0c0c7225 */ /* 0x000fc800078e0008 */
[----:B------:R-:W-:-:S04]  /*0aa0*/  IMAD.IADD R9, R13, 0x1, R15 ;  /* 0x000000010d097824 */ /* 0x000fc800078e020f */
[----:B------:R-:W-:-:S03]  /*0ab0*/  IMAD R9, R9, R10, RZ ;  /* 0x0000000a09097224 */ /* 0x000fc600078e02ff */
[----:B------:R-:W-:Y:S05]  /*0ac0*/  @!P0 BRA `(.L_x_574) ;  /* 0x0000000000188947 */ /* 0x000fea0003800000 */
[----:B------:R-:W-:Y:S01]  /*0ad0*/  I2FP.F32.S32 R4, R4 ;  /* 0x0000000400047245 */ /* 0x000fe20000201400 */
[----:B------:R-:W-:-:S04]  /*0ae0*/  ULDC UR6, c[0x0][0x24c] ;  /* 0x0000930000067ab9 */ /* 0x000fc80000000800 */
[----:B------:R-:W-:-:S04]  /*0af0*/  FMUL.FTZ R4, R4, UR6 ;  /* 0x0000000604047c20 */ /* 0x000fc80008410000 */
[----:B------:R-:W0:Y:S02]  /*0b00*/  F2I.FTZ.FLOOR.NTZ R5, R4 ;  /* 0x0000000400057305 */ /* 0x000e240000217100 */
[----:B0-----:R-:W-:-:S04]  /*0b10*/  VIADDMNMX R4, R10, 0xffffffff, R5, PT ;  /* 0xffffffff0a047846 */ /* 0x001fc80003800105 */
[----:B------:R-:W-:-:S07]  /*0b20*/  SHF.R.S32.HI R5, RZ, 0x1f, R4 ;  /* 0x0000001fff057819 */ /* 0x000fce0000011404 */
.L_x_574:
[C---:B------:R-:W-:Y:S01]  /*0b30*/  IMAD.WIDE.U32 R4, R12.reuse, R10, R4 ;  /* 0x0000000a0c047225 */ /* 0x040fe200078e0004 */
[----:B------:R-:W-:Y:S01]  /*0b40*/  ULDC.64 UR8, c[0x0][0x220] ;  /* 0x0000880000087ab9 */ /* 0x000fe20000000a00 */
[----:B------:R-:W-:Y:S02]  /*0b50*/  ULDC.64 UR6, c[0x0][0x210] ;  /* 0x0000840000067ab9 */ /* 0x000fe40000000a00 */
[----:B------:R-:W-:Y:S02]  /*0b60*/  IMAD R9, R12, R11, R9 ;  /* 0x0000000b0c097224 */ /* 0x000fe400078e0209 */
[----:B------:R-:W-:-:S03]  /*0b70*/  IMAD.MOV.U32 R6, RZ, RZ, R0 ;  /* 0x000000ffff067224 */ /* 0x000fc600078e0000 */
[----:B------:R-:W-:Y:S01]  /*0b80*/  IADD3 R5, R5, R9, RZ ;  /* 0x0000000905057210 */ /* 0x000fe20007ffe0ff */
[----:B------:R-:W-:-:S04]  /*0b90*/  IMAD.WIDE.U32 R6, R4, UR8, R6 ;  /* 0x0000000804067c25 */ /* 0x000fc8000f8e0006 */
        /* <DEDUP_REMOVED lines=10> */
        .weak           $__internal_45_$__cuda_sm20_div_u64
        .type           $__internal_45_$__cuda_sm20_div_u64,@function
        .size           $__internal_45_$__cuda_sm20_div_u64,(.L_x_700 - $__internal_45_$__cuda_sm20_div_u64)
$__internal_45_$__cuda_sm20_div_u64:
        /* <DEDUP_REMOVED lines=67> */
[----:B------:R-:W-:Y:S06]  /*1070*/  RET.REL.NODEC R10 `(_ZN2at6native53_GLOBAL__N__3bfe7fd5_20_UpSampleNearest2d_cu_198c5ce233upsample_nearest2d_nhwc_out_frameIhXadL_ZNS0_37nearest_neighbor_compute_source_indexEfiiEEEEvPKT_PS3_mmmmmffm) ;  /* 0xffffffec0ae07950 */ /* 0x000fec0003c3ffff */
.L_x_575:
        /* <DEDUP_REMOVED lines=16> */
.L_x_700:


//--------------------- .text._ZN2at6native53_GLOBAL__N__3bfe7fd5_20_UpSampleNearest2d_cu_198c5ce233upsample_nearest2d_nhwc_out_frameIN3c108BFloat16EXadL_ZNS0_37nearest_neighbor_compute_source_indexEfiiEEEEvPKT_PS5_mmmmmffm --------------------------
	.section	.text._ZN2at6native53_GLOBAL__N__3bfe7fd5_20_UpSampleNearest2d_cu_198c5ce233upsample_nearest2d_nhwc_out_frameIN3c108BFloat16EXadL_ZNS0_37nearest_neighbor_compute_source_indexEfiiEEEEvPKT_PS5_mmmmmffm,"ax",@progbits
	.align	128
.text._ZN2at6native53_GLOBAL__N__3bfe7fd5_20_UpSampleNearest2d_cu_198c5ce233upsample_nearest2d_nhwc_out_frameIN3c108BFloat16EXadL_ZNS0_37nearest_neighbor_compute_source_indexEfiiEEEEvPKT_PS5_mmmmmffm:
        .type           _ZN2at6native53_GLOBAL__N__3bfe7fd5_20_UpSampleNearest2d_cu_198c5ce233upsample_nearest2d_nhwc_out_frameIN3c108BFloat16EXadL_ZNS0_37nearest_neighbor_compute_source_indexEfiiEEEEvPKT_PS5_mmmmmffm,@function
        .size           _ZN2at6native53_GLOBAL__N__3bfe7fd5_20_UpSampleNearest2d_cu_198c5ce233upsample_nearest2d_nhwc_out_frameIN3c108BFloat16EXadL_ZNS0_37nearest_neighbor_compute_source_indexEfiiEEEEvPKT_PS5_mmmmmffm,(.L_x_702 - _ZN2at6native53_GLOBAL__N__3bfe7fd5_20_UpSampleNearest2d_cu_198c5ce233upsample_nearest2d_nhwc_out_frameIN3c108BFloat16EXadL_ZNS0_37nearest_neighbor_compute_source_indexEfiiEEEEvPKT_PS5_mmmmmffm)
        .other          _ZN2at6native53_GLOBAL__N__3bfe7fd5_20_UpSampleNearest2d_cu_198c5ce233upsample_nearest2d_nhwc_out_frameIN3c108BFloat16EXadL_ZNS0_37nearest_neighbor_compute_source_indexEfiiEEEEvPKT_PS5_mmmmmffm,@"STO_CUDA_ENTRY STV_DEFAULT"
_ZN2at6native53_GLOBAL__N__3bfe7fd5_20_UpSampleNearest2d_cu_198c5ce233upsample_nearest2d_nhwc_out_frameIN3c108BFloat16EXadL_ZNS0_37nearest_neighbor_compute_source_indexEfiiEEEEvPKT_PS5_mmmmmffm:
        /* <DEDUP_REMOVED lines=21> */
[----:B------:R-:W-:Y:S05]  /*0150*/  CALL.REL.NOINC `($__internal_46_$__cuda_sm20_div_u64) ;  /* 0x0000000800bc7944 */ /* 0x000fea0003c00000 */
[----:B------:R-:W-:Y:S01]  /*0160*/  IADD3 R7, P0, RZ, -R12, RZ ;  /* 0x8000000cff077210 */ /* 0x000fe20007f1e0ff */
[----:B------:R-:W-:-:S03]  /*0170*/  ULDC.64 UR4, c[0x0][0x220] ;  /* 0x0000880000047ab9 */ /* 0x000fc60000000a00 */
[----:B------:R-:W-:Y:S01]  /*0180*/  IADD3.X R0, RZ, ~R13, RZ, P0, !PT ;  /* 0x8000000dff007210 */ /* 0x000fe200007fe4ff */
[----:B------:R-:W-:-:S04]  /*0190*/  IMAD.WIDE.U32 R4, R7, UR4, R2 ;  /* 0x0000000407047c25 */ /* 0x000fc8000f8e0002 */
[----:B------:R-:W-:-:S04]  /*01a0*/  IMAD R0, R0, UR4, RZ ;  /* 0x0000000400007c24 */ /* 0x000fc8000f8e02ff */
[----:B------:R-:W-:Y:S02]  /*01b0*/  IMAD R7, R7, UR5, R0 ;  /* 0x0000000507077c24 */ /* 0x000fe4000f8e0200 */
[----:B------:R-:W-:Y:S01]  /*01c0*/  IMAD.MOV.U32 R0, RZ, RZ, R4 ;  /* 0x000000ffff007224 */ /* 0x000fe200078e0004 */
[----:B------:R-:W-:Y:S01]  /*01d0*/  MOV R4, R12 ;  /* 0x0000000c00047202 */ /* 0x000fe20000000f00 */
[----:B------:R-:W-:Y:S02]  /*01e0*/  IMAD.IADD R7, R5, 0x1, R7 ;  /* 0x0000000105077824 */ /* 0x000fe400078e0207 */
[----:B------:R-:W-:Y:S01]  /*01f0*/  IMAD.MOV.U32 R5, RZ, RZ, R13 ;  /* 0x000000ffff057224 */ /* 0x000fe200078e000d */
[----:B------:R-:W-:Y:S06]  /*0200*/  BRA `(.L_x_578) ;  /* 0x00000000005c7947 */ /* 0x000fec0003800000 */
.L_x_577:
        /* <DEDUP_REMOVED lines=23> */
.L_x_578:
[----:B------:R-:W-:Y:S05]  /*0380*/  BSYNC B0 ;  /* 0x0000000000007941 */ /* 0x000fea0003800000 */
.L_x_576:
        /* <DEDUP_REMOVED lines=11> */
[----:B------:R-:W-:Y:S05]  /*0440*/  CALL.REL.NOINC `($__internal_46_$__cuda_sm20_div_u64) ;  /* 0x0000000800007944 */ /* 0x000fea0003c00000 */
        /* <DEDUP_REMOVED lines=10> */
.L_x_580:
        /* <DEDUP_REMOVED lines=23> */
.L_x_581:
[----:B------:R-:W-:Y:S05]  /*0660*/  BSYNC B0 ;  /* 0x0000000000007941 */ /* 0x000fea0003800000 */
.L_x_579:
        /* <DEDUP_REMOVED lines=12> */
[----:B------:R-:W-:Y:S05]  /*0730*/  CALL.REL.NOINC `($__internal_46_$__cuda_sm20_div_u64) ;  /* 0x0000000400447944 */ /* 0x000fea0003c00000 */
        /* <DEDUP_REMOVED lines=10> */
.L_x_583:
        /* <DEDUP_REMOVED lines=24> */
.L_x_584:
[----:B------:R-:W-:Y:S05]  /*0960*/  BSYNC B0 ;  /* 0x0000000000007941 */ /* 0x000fea0003800000 */
.L_x_582:
        /* <DEDUP_REMOVED lines=24> */
[----:B------:R-:W-:-:S04]  /*0af0*/  FMUL.FTZ R4, R4, UR6 ;  /* 0x0000000604047c20 */ /* 0x000fc80008410000 */
[----:B------:R-:W0:Y:S02]  /*0b00*/  F2I.FTZ.FLOOR.NTZ R5, R4 ;  /* 0x0000000400057305 */ /* 0x000e240000217100 */
[----:B0-----:R-:W-:-:S04]  /*0b10*/  VIADDMNMX R4, R10, 0xffffffff, R5, PT ;  /* 0xffffffff0a047846 */ /* 0x001fc80003800105 */
[----:B------:R-:W-:-:S07]  /*0b20*/  SHF.R.S32.HI R5, RZ, 0x1f, R4 ;  /* 0x0000001fff057819 */ /* 0x000fce0000011404 */
.L_x_585:
        /* <DEDUP_REMOVED lines=18> */
        .weak           $__internal_46_$__cuda_sm20_div_u64
        .type           $__internal_46_$__cuda_sm20_div_u64,@function
        .size           $__internal_46_$__cuda_sm20_div_u64,(.L_x_702 - $__internal_46_$__cuda_sm20_div_u64)
$__internal_46_$__cuda_sm20_div_u64:
        /* <DEDUP_REMOVED lines=67> */
[----:B------:R-:W-:Y:S06]  /*1080*/  RET.REL.NODEC R10 `(_ZN2at6native53_GLOBAL__N__3bfe7fd5_20_UpSampleNearest2d_cu_198c5ce233upsample_nearest2d_nhwc_out_frameIN3c108BFloat16EXadL_ZNS0_37nearest_neighbor_compute_source_indexEfiiEEEEvPKT_PS5_mmmmmffm) ;  /* 0xffffffec0adc7950 */ /* 0x000fec0003c3ffff */
.L_x_586:
        /* <DEDUP_REMOVED lines=15> */
.L_x_702:


//--------------------- .text._ZN2at6native53_GLOBAL__N__3bfe7fd5_20_UpSampleNearest2d_cu_198c5ce233upsample_nearest2d_nhwc_out_frameIN3c104HalfEXadL_ZNS0_37nearest_neighbor_compute_source_indexEfiiEEEEvPKT_PS5_mmmmmffm --------------------------
	.section	.text._ZN2at6native53_GLOBAL__N__3bfe7fd5_20_UpSampleNearest2d_cu_198c5ce233upsample_nearest2d_nhwc_out_frameIN3c104HalfEXadL_ZNS0_37nearest_neighbor_compute_source_indexEfiiEEEEvPKT_PS5_mmmmmffm,"ax",@progbits
	.align	128
.text._ZN2at6native53_GLOBAL__N__3bfe7fd5_20_UpSampleNearest2d_cu_198c5ce233upsample_nearest2d_nhwc_out_frameIN3c104HalfEXadL_ZNS0_37nearest_neighbor_compute_source_indexEfiiEEEEvPKT_PS5_mmmmmffm:
        .type           _ZN2at6native53_GLOBAL__N__3bfe7fd5_20_UpSampleNearest2d_cu_198c5ce233upsample_nearest2d_nhwc_out_frameIN3c104HalfEXadL_ZNS0_37nearest_neighbor_compute_source_indexEfiiEEEEvPKT_PS5_mmmmmffm,@function
        .size           _ZN2at6native53_GLOBAL__N__3bfe7fd5_20_UpSampleNearest2d_cu_198c5ce233upsample_nearest2d_nhwc_out_frameIN3c104HalfEXadL_ZNS0_37nearest_neighbor_compute_source_indexEfiiEEEEvPKT_PS5_mmmmmffm,(.L_x_704 - _ZN2at6native53_GLOBAL__N__3bfe7fd5_20_UpSampleNearest2d_cu_198c5ce233upsample_nearest2d_nhwc_out_frameIN3c104HalfEXadL_ZNS0_37nearest_neighbor_compute_source_indexEfiiEEEEvPKT_PS5_mmmmmffm)
        .other          _ZN2at6native53_GLOBAL__N__3bfe7fd5_20_UpSampleNearest2d_cu_198c5ce233upsample_nearest2d_nhwc_out_frameIN3c104HalfEXadL_ZNS0_37nearest_neighbor_compute_source_indexEfiiEEEEvPKT_PS5_mmmmmffm,@"STO_CUDA_ENTRY STV_DEFAULT"
_ZN2at6native53_GLOBAL__N__3bfe7fd5_20_UpSampleNearest2d_cu_198c5ce233upsample_nearest2d_nhwc_out_frameIN3c104HalfEXadL_ZNS0_37nearest_neighbor_compute_source_indexEfiiEEEEvPKT_PS5_mmmmmffm:
        /* <DEDUP_REMOVED lines=21> */
[----:B------:R-:W-:Y:S05]  /*0150*/  CALL.REL.NOINC `($__internal_47_$__cuda_sm20_div_u64) ;  /* 0x0000000800bc7944 */ /* 0x000fea0003c00000 */
        /* <DEDUP_REMOVED lines=11> */
.L_x_588:
        /* <DEDUP_REMOVED lines=23> */
.L_x_589:
[----:B------:R-:W-:Y:S05]  /*0380*/  BSYNC B0 ;  /* 0x0000000000007941 */ /* 0x000fea0003800000 */
.L_x_587:
        /* <DEDUP_REMOVED lines=11> */
[----:B------:R-:W-:Y:S05]  /*0440*/  CALL.REL.NOINC `($__internal_47_$__cuda_sm20_div_u64) ;  /* 0x0000000800007944 */ /* 0x000fea0003c00000 */
        /* <DEDUP_REMOVED lines=10> */
.L_x_591:
        /* <DEDUP_REMOVED lines=23> */
.L_x_592:
[----:B------:R-:W-:Y:S05]  /*0660*/  BSYNC B0 ;  /* 0x0000000000007941 */ /* 0x000fea0003800000 */
.L_x_590:
        /* <DEDUP_REMOVED lines=12> */
[----:B------:R-:W-:Y:S05]  /*0730*/  CALL.REL.NOINC `($__internal_47_$__cuda_sm20_div_u64) ;  /* 0x0000000400447944 */ /* 0x000fea0003c00000 */
        /* <DEDUP_REMOVED lines=10> */
.L_x_594:
        /* <DEDUP_REMOVED lines=24> */
.L_x_595:
[----:B------:R-:W-:Y:S05]  /*0960*/  BSYNC B0 ;  /* 0x0000000000007941 */ /* 0x000fea0003800000 */
.L_x_593:
        /* <DEDUP_REMOVED lines=28> */
.L_x_596:
        /* <DEDUP_REMOVED lines=18> */
        .weak           $__internal_47_$__cuda_sm20_div_u64
        .type           $__internal_47_$__cuda_sm20_div_u64,@function
        .size           $__internal_47_$__cuda_sm20_div_u64,(.L_x_704 - $__internal_47_$__cuda_sm20_div_u64)
$__internal_47_$__cuda_sm20_div_u64:
        /* <DEDUP_REMOVED lines=67> */
[----:B------:R-:W-:Y:S06]  /*1080*/  RET.REL.NODEC R10 `(_ZN2at6native53_GLOBAL__N__3bfe7fd5_20_UpSampleNearest2d_cu_198c5ce233upsample_nearest2d_nhwc_out_frameIN3c104HalfEXadL_ZNS0_37nearest_neighbor_compute_source_indexEfiiEEEEvPKT_PS5_mmmmmffm) ;  /* 0xffffffec0adc7950 */ /* 0x000fec0003c3ffff */
.L_x_597:
        /* <DEDUP_REMOVED lines=15> */
.L_x_704:


//--------------------- .text._ZN2at6native53_GLOBAL__N__3bfe7fd5_20_UpSampleNearest2d_cu_198c5ce233upsample_nearest2d_nhwc_out_frameIfXadL_ZNS0_37nearest_neighbor_compute_source_indexEfiiEEEEvPKT_PS3_mmmmmffm --------------------------
	.section	.text._ZN2at6native53_GLOBAL__N__3bfe7fd5_20_UpSampleNearest2d_cu_198c5ce233upsample_nearest2d_nhwc_out_frameIfXadL_ZNS0_37nearest_neighbor_compute_source_indexEfiiEEEEvPKT_PS3_mmmmmffm,"ax",@progbits
	.align	128
.text._ZN2at6native53_GLOBAL__N__3bfe7fd5_20_UpSampleNearest2d_cu_198c5ce233upsample_nearest2d_nhwc_out_frameIfXadL_ZNS0_37nearest_neighbor_compute_source_indexEfiiEEEEvPKT_PS3_mmmmmffm:
        .type           _ZN2at6native53_GLOBAL__N__3bfe7fd5_20_UpSampleNearest2d_cu_198c5ce233upsample_nearest2d_nhwc_out_frameIfXadL_ZNS0_37nearest_neighbor_compute_source_indexEfiiEEEEvPKT_PS3_mmmmmffm,@function
        .size           _ZN2at6native53_GLOBAL__N__3bfe7fd5_20_UpSampleNearest2d_cu_198c5ce233upsample_nearest2d_nhwc_out_frameIfXadL_ZNS0_37nearest_neighbor_compute_source_indexEfiiEEEEvPKT_PS3_mmmmmffm,(.L_x_706 - _ZN2at6native53_GLOBAL__N__3bfe7fd5_20_UpSampleNearest2d_cu_198c5ce233upsample_nearest2d_nhwc_out_frameIfXadL_ZNS0_37nearest_neighbor_compute_source_indexEfiiEEEEvPKT_PS3_mmmmmffm)
        .other          _ZN2at6native53_GLOBAL__N__3bfe7fd5_20_UpSampleNearest2d_cu_198c5ce233upsample_nearest2d_nhwc_out_frameIfXadL_ZNS0_37nearest_neighbor_compute_source_indexEfiiEEEEvPKT_PS3_mmmmmffm,@"STO_CUDA_ENTRY STV_DEFAULT"
_ZN2at6native53_GLOBAL__N__3bfe7fd5_20_UpSampleNearest2d_cu_198c5ce233upsample_nearest2d_nhwc_out_frameIfXadL_ZNS0_37nearest_neighbor_compute_source_indexEfiiEEEEvPKT_PS3_mmmmmffm:
        /* <DEDUP_REMOVED lines=21> */
[----:B------:R-:W-:Y:S05]  /*0150*/  CALL.REL.NOINC `($__internal_48_$__cuda_sm20_div_u64) ;  /* 0x0000000800bc7944 */ /* 0x000fea0003c00000 */
        /* <DEDUP_REMOVED lines=11> */
.L_x_599:
        /* <DEDUP_REMOVED lines=23> */
.L_x_600:
[----:B------:R-:W-:Y:S05]  /*0380*/  BSYNC B0 ;  /* 0x0000000000007941 */ /* 0x000fea0003800000 */
.L_x_598:
        /* <DEDUP_REMOVED lines=11> */
[----:B------:R-:W-:Y:S05]  /*0440*/  CALL.REL.NOINC `($__internal_48_$__cuda_sm20_div_u64) ;  /* 0x0000000800007944 */ /* 0x000fea0003c00000 */
        /* <DEDUP_REMOVED lines=10> */
.L_x_602:
        /* <DEDUP_REMOVED lines=23> */
.L_x_603:
[----:B------:R-:W-:Y:S05]  /*0660*/  BSYNC B0 ;  /* 0x0000000000007941 */ /* 0x000fea0003800000 */
.L_x_601:
        /* <DEDUP_REMOVED lines=12> */
[----:B------:R-:W-:Y:S05]  /*0730*/  CALL.REL.NOINC `($__internal_48_$__cuda_sm20_div_u64) ;  /* 0x0000000400447944 */ /* 0x000fea0003c00000 */
        /* <DEDUP_REMOVED lines=10> */
.L_x_605:
        /* <DEDUP_REMOVED lines=24> */
.L_x_606:
[----:B------:R-:W-:Y:S05]  /*0960*/  BSYNC B0 ;  /* 0x0000000000007941 */ /* 0x000fea0003800000 */
.L_x_604:
        /* <DEDUP_REMOVED lines=28> */
.L_x_607:
        /* <DEDUP_REMOVED lines=18> */
        .weak           $__internal_48_$__cuda_sm20_div_u64
        .type           $__internal_48_$__cuda_sm20_div_u64,@function
        .size           $__internal_48_$__cuda_sm20_div_u64,(.L_x_706 - $__internal_48_$__cuda_sm20_div_u64)
$__internal_48_$__cuda_sm20_div_u64:
        /* <DEDUP_REMOVED lines=67> */
[----:B------:R-:W-:Y:S06]  /*1080*/  RET.REL.NODEC R10 `(_ZN2at6native53_GLOBAL__N__3bfe7fd5_20_UpSampleNearest2d_cu_198c5ce233upsample_nearest2d_nhwc_out_frameIfXadL_ZNS0_37nearest_neighbor_compute_source_indexEfiiEEEEvPKT_PS3_mmmmmffm) ;  /* 0xffffffec0adc7950 */ /* 0x000fec0003c3ffff */
.L_x_608:
        /* <DEDUP_REMOVED lines=15> */
.L_x_706:


//--------------------- .text._ZN2at6native53_GLOBAL__N__3bfe7fd5_20_UpSampleNearest2d_cu_198c5ce233upsample_nearest2d_nhwc_out_frameIdXadL_ZNS0_37nearest_neighbor_compute_source_indexEfiiEEEEvPKT_PS3_mmmmmffm --------------------------
	.section	.text._ZN2at6native53_GLOBAL__N__3bfe7fd5_20_UpSampleNearest2d_cu_198c5ce233upsample_nearest2d_nhwc_out_frameIdXadL_ZNS0_37nearest_neighbor_compute_source_indexEfiiEEEEvPKT_PS3_mmmmmffm,"ax",@progbits
	.align	128
.text._ZN2at6native53_GLOBAL__N__3bfe7fd5_20_UpSampleNearest2d_cu_198c5ce233upsample_nearest2d_nhwc_out_frameIdXadL_ZNS0_37nearest_neighbor_compute_source_indexEfiiEEEEvPKT_PS3_mmmmmffm:
        .type           _ZN2at6native53_GLOBAL__N__3bfe7fd5_20_UpSampleNearest2d_cu_198c5ce233upsample_nearest2d_nhwc_out_frameIdXadL_ZNS0_37nearest_neighbor_compute_source_indexEfiiEEEEvPKT_PS3_mmmmmffm,@function
        .size           _ZN2at6native53_GLOBAL__N__3bfe7fd5_20_UpSampleNearest2d_cu_198c5ce233upsample_nearest2d_nhwc_out_frameIdXadL_ZNS0_37nearest_neighbor_compute_source_indexEfiiEEEEvPKT_PS3_mmmmmffm,(.L_x_708 - _ZN2at6native53_GLOBAL__N__3bfe7fd5_20_UpSampleNearest2d_cu_198c5ce233upsample_nearest2d_nhwc_out_frameIdXadL_ZNS0_37nearest_neighbor_compute_source_indexEfiiEEEEvPKT_PS3_mmmmmffm)
        .other          _ZN2at6native53_GLOBAL__N__3bfe7fd5_20_UpSampleNearest2d_cu_198c5ce233upsample_nearest2d_nhwc_out_frameIdXadL_ZNS0_37nearest_neighbor_compute_source_indexEfiiEEEEvPKT_PS3_mmmmmffm,@"STO_CUDA_ENTRY STV_DEFAULT"
_ZN2at6native53_GLOBAL__N__3bfe7fd5_20_UpSampleNearest2d_cu_198c5ce233upsample_nearest2d_nhwc_out_frameIdXadL_ZNS0_37nearest_neighbor_compute_source_indexEfiiEEEEvPKT_PS3_mmmmmffm:
        /* <DEDUP_REMOVED lines=21> */
[----:B------:R-:W-:Y:S05]  /*0150*/  CALL.REL.NOINC `($__internal_49_$__cuda_sm20_div_u64) ;  /* 0x0000000800bc7944 */ /* 0x000fea0003c00000 */
        /* <DEDUP_REMOVED lines=11> */
.L_x_610:
        /* <DEDUP_REMOVED lines=23> */
.L_x_611:
[----:B------:R-:W-:Y:S05]  /*0380*/  BSYNC B0 ;  /* 0x0000000000007941 */ /* 0x000fea0003800000 */
.L_x_609:
        /* <DEDUP_REMOVED lines=11> */
[----:B------:R-:W-:Y:S05]  /*0440*/  CALL.REL.NOINC `($__internal_49_$__cuda_sm20_div_u64) ;  /* 0x0000000800007944 */ /* 0x000fea0003c00000 */
        /* <DEDUP_REMOVED lines=10> */
.L_x_613:
        /* <DEDUP_REMOVED lines=23> */
.L_x_614:
[----:B------:R-:W-:Y:S05]  /*0660*/  BSYNC B0 ;  /* 0x0000000000007941 */ /* 0x000fea0003800000 */
.L_x_612:
        /* <DEDUP_REMOVED lines=12> */
[----:B------:R-:W-:Y:S05]  /*0730*/  CALL.REL.NOINC `($__internal_49_$__cuda_sm20_div_u64) ;  /* 0x0000000400447944 */ /* 0x000fea0003c00000 */
        /* <DEDUP_REMOVED lines=10> */
.L_x_616:
        /* <DEDUP_REMOVED lines=24> */
.L_x_617:
[----:B------:R-:W-:Y:S05]  /*0960*/  BSYNC B0 ;  /* 0x0000000000007941 */ /* 0x000fea0003800000 */
.L_x_615:
        /* <DEDUP_REMOVED lines=28> */
.L_x_618:
        /* <DEDUP_REMOVED lines=18> */
        .weak           $__internal_49_$__cuda_sm20_div_u64
        .type           $__internal_49_$__cuda_sm20_div_u64,@function
        .size           $__internal_49_$__cuda_sm20_div_u64,(.L_x_708 - $__internal_49_$__cuda_sm20_div_u64)
$__internal_49_$__cuda_sm20_div_u64:
        /* <DEDUP_REMOVED lines=67> */
[----:B------:R-:W-:Y:S06]  /*1080*/  RET.REL.NODEC R10 `(_ZN2at6native53_GLOBAL__N__3bfe7fd5_20_UpSampleNearest2d_cu_198c5ce233upsample_nearest2d_nhwc_out_frameIdXadL_ZNS0_37nearest_neighbor_compute_source_indexEfiiEEEEvPKT_PS3_mmmmmffm) ;  /* 0xffffffec0adc7950 */ /* 0x000fec0003c3ffff */
.L_x_619:
        /* <DEDUP_REMOVED lines=15> */
.L_x_708:


//--------------------- .nv.shared.reserved.0     --------------------------
	.section	.nv.shared.reserved.0,"aw",@nobits
	.weak		__nv_reservedSMEM_offset_0_alias
	.size		__nv_reservedSMEM_offset_0_alias, 0, 0
	.other		__nv_reservedSMEM_offset_0_alias,@"STO_CUDA_RESERVED_SHARED STV_DEFAULT"
__nv_reservedSMEM_offset_0_alias:
	.zero		0


//--------------------- .nv.global                --------------------------
	.section	.nv.global,"aw",@nobits
.nv.global:
	.type		_ZN51_INTERNAL_3bfe7fd5_20_UpSampleNearest2d_cu_198c5ce24cuda3std3__48in_placeE,@object
	.size		_ZN51_INTERNAL_3bfe7fd5_20_UpSampleNearest2d_cu_198c5ce24cuda3std3__48in_placeE,(_ZN51_INTERNAL_3bfe7fd5_20_UpSampleNearest2d_cu_198c5ce24cuda3std6ranges3__45__cpo8distanceE - _ZN51_INTERNAL_3bfe7fd5_20_UpSampleNearest2d_cu_198c5ce24cuda3std3__48in_placeE)
_ZN51_INTERNAL_3bfe7fd5_20_UpSampleNearest2d_cu_198c5ce24cuda3std3__48in_placeE:
	.zero		1
	.type		_ZN51_INTERNAL_3bfe7fd5_20_UpSampleNearest2d_cu_198c5ce24cuda3std6ranges3__45__cpo8distanceE,@object
	.size		_ZN51_INTERNAL_3bfe7fd5_20_UpSampleNearest2d_cu_198c5ce24cuda3std6ranges3__45__cpo8distanceE,(_ZN51_INTERNAL_3bfe7fd5_20_UpSampleNearest2d_cu_198c5ce24cuda3std3__45__cpo6cbeginE - _ZN51_INTERNAL_3bfe7fd5_20_UpSampleNearest2d_cu_198c5ce24cuda3std6ranges3__45__cpo8distanceE)
_ZN51_INTERNAL_3bfe7fd5_20_UpSampleNearest2d_cu_198c5ce24cuda3std6ranges3__45__cpo8distanceE:
	.zero		1
	.type		_ZN51_INTERNAL_3bfe7fd5_20_UpSampleNearest2d_cu_198c5ce24cuda3std3__45__cpo6cbeginE,@object
	.size		_ZN51_INTERNAL_3bfe7fd5_20_UpSampleNearest2d_cu_198c5ce24cuda3std3__45__cpo6cbeginE,(_ZN51_INTERNAL_3bfe7fd5_20_UpSampleNearest2d_cu_198c5ce24cuda3std6ranges3__45__cpo7advanceE - _ZN51_INTERNAL_3bfe7fd5_20_UpSampleNearest2d_cu_198c5ce24cuda3std3__45__cpo6cbeginE)
_ZN51_INTERNAL_3bfe7fd5_20_UpSampleNearest2d_cu_198c5ce24cuda3std3__45__cpo6cbeginE:
	.zero		1
	.type		_ZN51_INTERNAL_3bfe7fd5_20_UpSampleNearest2d_cu_198c5ce24cuda3std6ranges3__45__cpo7advanceE,@object
	.size		_ZN51_INTERNAL_3bfe7fd5_20_UpSampleNearest2d_cu_198c5ce24cuda3std6ranges3__45__cpo7advanceE,(_ZN51_INTERNAL_3bfe7fd5_20_UpSampleNearest2d_cu_198c5ce24cuda3std3__45__cpo7crbeginE - _ZN51_INTERNAL_3bfe7fd5_20_UpSampleNearest2d_cu_198c5ce24cuda3std6ranges3__45__cpo7advanceE)
_ZN51_INTERNAL_3bfe7fd5_20_UpSampleNearest2d_cu_198c5ce24cuda3std6ranges3__45__cpo7advanceE:
	.zero		1
	.type		_ZN51_INTERNAL_3bfe7fd5_20_UpSampleNearest2d_cu_198c5ce24cuda3std3__45__cpo7crbeginE,@object
	.size		_ZN51_INTERNAL_3bfe7fd5_20_UpSampleNearest2d_cu_198c5ce24cuda3std3__45__cpo7crbeginE,(_ZN51_INTERNAL_3bfe7fd5_20_UpSampleNearest2d_cu_198c5ce24cuda3std6ranges3__45__cpo4dataE - _ZN51_INTERNAL_3bfe7fd5_20_UpSampleNearest2d_cu_198c5ce24cuda3std3__45__cpo7crbeginE)
_ZN51_INTERNAL_3bfe7fd5_20_UpSampleNearest2d_cu_198c5ce24cuda3std3__45__cpo7crbeginE:
	.zero		1
	.type		_ZN51_INTERNAL_3bfe7fd5_20_UpSampleNearest2d_cu_198c5ce24cuda3std6ranges3__45__cpo4dataE,@object
	.size		_ZN51_INTERNAL_3bfe7fd5_20_UpSampleNearest2d_cu_198c5ce24cuda3std6ranges3__45__cpo4dataE,(_ZN51_INTERNAL_3bfe7fd5_20_UpSampleNearest2d_cu_198c5ce24cuda3std6ranges3__45__cpo5beginE - _ZN51_INTERNAL_3bfe7fd5_20_UpSampleNearest2d_cu_198c5ce24cuda3std6ranges3__45__cpo4dataE)
_ZN51_INTERNAL_3bfe7fd5_20_UpSampleNearest2d_cu_198c5ce24cuda3std6ranges3__45__cpo4dataE:
	.zero		1
	.type		_ZN51_INTERNAL_3bfe7fd5_20_UpSampleNearest2d_cu_198c5ce24cuda3std6ranges3__45__cpo5beginE,@object
	.size		_ZN51_INTERNAL_3bfe7fd5_20_UpSampleNearest2d_cu_198c5ce24cuda3std6ranges3__45__cpo5beginE,(_ZN51_INTERNAL_3bfe7fd5_20_UpSampleNearest2d_cu_198c5ce24cuda3std3__453_GLOBAL__N__3bfe7fd5_20_UpSampleNearest2d_cu_198c5ce26ignoreE - _ZN51_INTERNAL_3bfe7fd5_20_UpSampleNearest2d_cu_198c5ce24cuda3std6ranges3__45__cpo5beginE)
_ZN51_INTERNAL_3bfe7fd5_20_UpSampleNearest2d_cu_198c5ce24cuda3std6ranges3__45__cpo5beginE:
	.zero		1
	.type		_ZN51_INTERNAL_3bfe7fd5_20_UpSampleNearest2d_cu_198c5ce24cuda3std3__453_GLOBAL__N__3bfe7fd5_20_UpSampleNearest2d_cu_198c5ce26ignoreE,@object
	.size		_ZN51_INTERNAL_3bfe7fd5_20_UpSampleNearest2d_cu_198c5ce24cuda3std3__453_GLOBAL__N__3bfe7fd5_20_UpSampleNearest2d_cu_198c5ce26ignoreE,(_ZN51_INTERNAL_3bfe7fd5_20_UpSampleNearest2d_cu_198c5ce24cuda3std6ranges3__45__cpo4sizeE - _ZN51_INTERNAL_3bfe7fd5_20_UpSampleNearest2d_cu_198c5ce24cuda3std3__453_GLOBAL__N__3bfe7fd5_20_UpSampleNearest2d_cu_198c5ce26ignoreE)
_ZN51_INTERNAL_3bfe7fd5_20_UpSampleNearest2d_cu_198c5ce24cuda3std3__453_GLOBAL__N__3bfe7fd5_20_UpSampleNearest2d_cu_198c5ce26ignoreE:
	.zero		1
	.type		_ZN51_INTERNAL_3bfe7fd5_20_UpSampleNearest2d_cu_198c5ce24cuda3std6ranges3__45__cpo4sizeE,@object
	.size		_ZN51_INTERNAL_3bfe7fd5_20_UpSampleNearest2d_cu_198c5ce24cuda3std6ranges3__45__cpo4sizeE,(_ZN51_INTERNAL_3bfe7fd5_20_UpSampleNearest2d_cu_198c5ce24cuda3std3__45__cpo5beginE - _ZN51_INTERNAL_3bfe7fd5_20_UpSampleNearest2d_cu_198c5ce24cuda3std6ranges3__45__cpo4sizeE)
_ZN51_INTERNAL_3bfe7fd5_20_UpSampleNearest2d_cu_198c5ce24cuda3std6ranges3__45__cpo4sizeE:
	.zero		1
	.type		_ZN51_INTERNAL_3bfe7fd5_20_UpSampleNearest2d_cu_198c5ce24cuda3std3__45__cpo5beginE,@object
	.size		_ZN51_INTERNAL_3bfe7fd5_20_UpSampleNearest2d_cu_198c5ce24cuda3std3__45__cpo5beginE,(_ZN51_INTERNAL_3bfe7fd5_20_UpSampleNearest2d_cu_198c5ce24cuda3std6ranges3__45__cpo6cbeginE - _ZN51_INTERNAL_3bfe7fd5_20_UpSampleNearest2d_cu_198c5ce24cuda3std3__45__cpo5beginE)
_ZN51_INTERNAL_3bfe7fd5_20_UpSampleNearest2d_cu_198c5ce24cuda3std3__45__cpo5beginE:
	.zero		1
	.type		_ZN51_INTERNAL_3bfe7fd5_20_UpSampleNearest2d_cu_198c5ce24cuda3std6ranges3__45__cpo6cbeginE,@object
	.size		_ZN51_INTERNAL_3bfe7fd5_20_UpSampleNearest2d_cu_198c5ce24cuda3std6ranges3__45__cpo6cbeginE,(_ZN51_INTERNAL_3bfe7fd5_20_UpSampleNearest2d_cu_198c5ce24cuda3std3__45__cpo6rbeginE - _ZN51_INTERNAL_3bfe7fd5_20_UpSampleNearest2d_cu_198c5ce24cuda3std6ranges3__45__cpo6cbeginE)
_ZN51_INTERNAL_3bfe7fd5_20_UpSampleNearest2d_cu_198c5ce24cuda3std6ranges3__45__cpo6cbeginE:
	.zero		1
	.type		_ZN51_INTERNAL_3bfe7fd5_20_UpSampleNearest2d_cu_198c5ce24cuda3std3__45__cpo6rbeginE,@object
	.size		_ZN51_INTERNAL_3bfe7fd5_20_UpSampleNearest2d_cu_198c5ce24cuda3std3__45__cpo6rbeginE,(_ZN51_INTERNAL_3bfe7fd5_20_UpSampleNearest2d_cu_198c5ce24cuda3std6ranges3__45__cpo4nextE - _ZN51_INTERNAL_3bfe7fd5_20_UpSampleNearest2d_cu_198c5ce24cuda3std3__45__cpo6rbeginE)
_ZN51_INTERNAL_3bfe7fd5_20_UpSampleNearest2d_cu_198c5ce24cuda3std3__45__cpo6rbeginE:
	.zero		1
	.type		_ZN51_INTERNAL_3bfe7fd5_20_UpSampleNearest2d_cu_198c5ce24cuda3std6ranges3__45__cpo4nextE,@object
	.size		_ZN51_INTERNAL_3bfe7fd5_20_UpSampleNearest2d_cu_198c5ce24cuda3std6ranges3__45__cpo4nextE,(_ZN51_INTERNAL_3bfe7fd5_20_UpSampleNearest2d_cu_198c5ce24cuda3std6ranges3__45__cpo4swapE - _ZN51_INTERNAL_3bfe7fd5_20_UpSampleNearest2d_cu_198c5ce24cuda3std6ranges3__45__cpo4nextE)
_ZN51_INTERNAL_3bfe7fd5_20_UpSampleNearest2d_cu_198c5ce24cuda3std6ranges3__45__cpo4nextE:
	.zero		1
	.type		_ZN51_INTERNAL_3bfe7fd5_20_UpSampleNearest2d_cu_198c5ce24cuda3std6ranges3__45__cpo4swapE,@object
	.size		_ZN51_INTERNAL_3bfe7fd5_20_UpSampleNearest2d_cu_198c5ce24cuda3std6ranges3__45__cpo4swapE,(_ZN51_INTERNAL_3bfe7fd5_20_UpSampleNearest2d_cu_198c5ce24cuda3std3__420unreachable_sentinelE - _ZN51_INTERNAL_3bfe7fd5_20_UpSampleNearest2d_cu_198c5ce24cuda3std6ranges3__45__cpo4swapE)
_ZN51_INTERNAL_3bfe7fd5_20_UpSampleNearest2d_cu_198c5ce24cuda3std6ranges3__45__cpo4swapE:
	.zero		1
	.type		_ZN51_INTERNAL_3bfe7fd5_20_UpSampleNearest2d_cu_198c5ce24cuda3std3__420unreachable_sentinelE,@object
	.size		_ZN51_INTERNAL_3bfe7fd5_20_UpSampleNearest2d_cu_198c5ce24cuda3std3__420unreachable_sentinelE,(_ZN51_INTERNAL_3bfe7fd5_20_UpSampleNearest2d_cu_198c5ce26thrust23THRUST_300001_SM_900_NS6system6detail10sequential3seqE - _ZN51_INTERNAL_3bfe7fd5_20_UpSampleNearest2d_cu_198c5ce24cuda3std3__420unreachable_sentinelE)
_ZN51_INTERNAL_3bfe7fd5_20_UpSampleNearest2d_cu_198c5ce24cuda3std3__420unreachable_sentinelE:
	.zero		1
	.type		_ZN51_INTERNAL_3bfe7fd5_20_UpSampleNearest2d_cu_198c5ce26thrust23THRUST_300001_SM_900_NS6system6detail10sequential3seqE,@object
	.size		_ZN51_INTERNAL_3bfe7fd5_20_UpSampleNearest2d_cu_198c5ce26thrust23THRUST_300001_SM_900_NS6system6detail10sequential3seqE,(_ZN51_INTERNAL_3bfe7fd5_20_UpSampleNearest2d_cu_198c5ce24cuda3std3__45__cpo4cendE - _ZN51_INTERNAL_3bfe7fd5_20_UpSampleNearest2d_cu_198c5ce26thrust23THRUST_300001_SM_900_NS6system6detail10sequential3seqE)
_ZN51_INTERNAL_3bfe7fd5_20_UpSampleNearest2d_cu_198c5ce26thrust23THRUST_300001_SM_900_NS6system6detail10sequential3seqE:
	.zero		1
	.type		_ZN51_INTERNAL_3bfe7fd5_20_UpSampleNearest2d_cu_198c5ce24cuda3std3__45__cpo4cendE,@object
	.size		_ZN51_INTERNAL_3bfe7fd5_20_UpSampleNearest2d_cu_198c5ce24cuda3std3__45__cpo4cendE,(_ZN51_INTERNAL_3bfe7fd5_20_UpSampleNearest2d_cu_198c5ce24cuda3std6ranges3__45__cpo9iter_swapE - _ZN51_INTERNAL_3bfe7fd5_20_UpSampleNearest2d_cu_198c5ce24cuda3std3__45__cpo4cendE)
_ZN51_INTERNAL_3bfe7fd5_20_UpSampleNearest2d_cu_198c5ce24cuda3std3__45__cpo4cendE:
	.zero		1
	.type		_ZN51_INTERNAL_3bfe7fd5_20_UpSampleNearest2d_cu_198c5ce24cuda3std6ranges3__45__cpo9iter_swapE,@object
	.size		_ZN51_INTERNAL_3bfe7fd5_20_UpSampleNearest2d_cu_198c5ce24cuda3std6ranges3__45__cpo9iter_swapE,(_ZN51_INTERNAL_3bfe7fd5_20_UpSampleNearest2d_cu_198c5ce24cuda3std3__45__cpo5crendE - _ZN51_INTERNAL_3bfe7fd5_20_UpSampleNearest2d_cu_198c5ce24cuda3std6ranges3__45__cpo9iter_swapE)
_ZN51_INTERNAL_3bfe7fd5_20_UpSampleNearest2d_cu_198c5ce24cuda3std6ranges3__45__cpo9iter_swapE:
	.zero		1
	.type		_ZN51_INTERNAL_3bfe7fd5_20_UpSampleNearest2d_cu_198c5ce24cuda3std3__45__cpo5crendE,@object
	.size		_ZN51_INTERNAL_3bfe7fd5_20_UpSampleNearest2d_cu_198c5ce24cuda3std3__45__cpo5crendE,(_ZN51_INTERNAL_3bfe7fd5_20_UpSampleNearest2d_cu_198c5ce24cuda3std6ranges3__45__cpo5cdataE - _ZN51_INTERNAL_3bfe7fd5_20_UpSampleNearest2d_cu_198c5ce24cuda3std3__45__cpo5crendE)
_ZN51_INTERNAL_3bfe7fd5_20_UpSampleNearest2d_cu_198c5ce24cuda3std3__45__cpo5crendE:
	.zero		1
	.type		_ZN51_INTERNAL_3bfe7fd5_20_UpSampleNearest2d_cu_198c5ce24cuda3std6ranges3__45__cpo5cdataE,@object
	.size		_ZN51_INTERNAL_3bfe7fd5_20_UpSampleNearest2d_cu_198c5ce24cuda3std6ranges3__45__cpo5cdataE,(_ZN51_INTERNAL_3bfe7fd5_20_UpSampleNearest2d_cu_198c5ce24cuda3std6ranges3__45__cpo3endE - _ZN51_INTERNAL_3bfe7fd5_20_UpSampleNearest2d_cu_198c5ce24cuda3std6ranges3__45__cpo5cdataE)
_ZN51_INTERNAL_3bfe7fd5_20_UpSampleNearest2d_cu_198c5ce24cuda3std6ranges3__45__cpo5cdataE:
	.zero		1
	.type		_ZN51_INTERNAL_3bfe7fd5_20_UpSampleNearest2d_cu_198c5ce24cuda3std6ranges3__45__cpo3endE,@object
	.size		_ZN51_INTERNAL_3bfe7fd5_20_UpSampleNearest2d_cu_198c5ce24cuda3std6ranges3__45__cpo3endE,(_ZN51_INTERNAL_3bfe7fd5_20_UpSampleNearest2d_cu_198c5ce24cuda3std3__419piecewise_constructE - _ZN51_INTERNAL_3bfe7fd5_20_UpSampleNearest2d_cu_198c5ce24cuda3std6ranges3__45__cpo3endE)
_ZN51_INTERNAL_3bfe7fd5_20_UpSampleNearest2d_cu_198c5ce24cuda3std6ranges3__45__cpo3endE:
	.zero		1
	.type		_ZN51_INTERNAL_3bfe7fd5_20_UpSampleNearest2d_cu_198c5ce24cuda3std3__419piecewise_constructE,@object
	.size		_ZN51_INTERNAL_3bfe7fd5_20_UpSampleNearest2d_cu_198c5ce24cuda3std3__419piecewise_constructE,(_ZN51_INTERNAL_3bfe7fd5_20_UpSampleNearest2d_cu_198c5ce24cuda3std6ranges3__45__cpo5ssizeE - _ZN51_INTERNAL_3bfe7fd5_20_UpSampleNearest2d_cu_198c5ce24cuda3std3__419piecewise_constructE)
_ZN51_INTERNAL_3bfe7fd5_20_UpSampleNearest2d_cu_198c5ce24cuda3std3__419piecewise_constructE:
	.zero		1
	.type		_ZN51_INTERNAL_3bfe7fd5_20_UpSampleNearest2d_cu_198c5ce24cuda3std6ranges3__45__cpo5ssizeE,@object
	.size		_ZN51_INTERNAL_3bfe7fd5_20_UpSampleNearest2d_cu_198c5ce24cuda3std6ranges3__45__cpo5ssizeE,(_ZN51_INTERNAL_3bfe7fd5_20_UpSampleNearest2d_cu_198c5ce24cuda3std3__45__cpo3endE - _ZN51_INTERNAL_3bfe7fd5_20_UpSampleNearest2d_cu_198c5ce24cuda3std6ranges3__45__cpo5ssizeE)
_ZN51_INTERNAL_3bfe7fd5_20_UpSampleNearest2d_cu_198c5ce24cuda3std6ranges3__45__cpo5ssizeE:
	.zero		1
	.type		_ZN51_INTERNAL_3bfe7fd5_20_UpSampleNearest2d_cu_198c5ce24cuda3std3__45__cpo3endE,@object
	.size		_ZN51_INTERNAL_3bfe7fd5_20_UpSampleNearest2d_cu_198c5ce24cuda3std3__45__cpo3endE,(_ZN51_INTERNAL_3bfe7fd5_20_UpSampleNearest2d_cu_198c5ce24cuda3std6ranges3__45__cpo4cendE - _ZN51_INTERNAL_3bfe7fd5_20_UpSampleNearest2d_cu_198c5ce24cuda3std3__45__cpo3endE)
_ZN51_INTERNAL_3bfe7fd5_20_UpSampleNearest2d_cu_198c5ce24cuda3std3__45__cpo3endE:
	.zero		1
	.type		_ZN51_INTERNAL_3bfe7fd5_20_UpSampleNearest2d_cu_198c5ce24cuda3std6ranges3__45__cpo4cendE,@object
	.size		_ZN51_INTERNAL_3bfe7fd5_20_UpSampleNearest2d_cu_198c5ce24cuda3std6ranges3__45__cpo4cendE,(_ZN51_INTERNAL_3bfe7fd5_20_UpSampleNearest2d_cu_198c5ce24cuda3std3__45__cpo4rendE - _ZN51_INTERNAL_3bfe7fd5_20_UpSampleNearest2d_cu_198c5ce24cuda3std6ranges3__45__cpo4cendE)
_ZN51_INTERNAL_3bfe7fd5_20_UpSampleNearest2d_cu_198c5ce24cuda3std6ranges3__45__cpo4cendE:
	.zero		1
	.type		_ZN51_INTERNAL_3bfe7fd5_20_UpSampleNearest2d_cu_198c5ce24cuda3std3__45__cpo4rendE,@object
	.size		_ZN51_INTERNAL_3bfe7fd5_20_UpSampleNearest2d_cu_198c5ce24cuda3std3__45__cpo4rendE,(_ZN51_INTERNAL_3bfe7fd5_20_UpSampleNearest2d_cu_198c5ce24cuda3std6ranges3__45__cpo4prevE - _ZN51_INTERNAL_3bfe7fd5_20_UpSampleNearest2d_cu_198c5ce24cuda3std3__45__cpo4rendE)
_ZN51_INTERNAL_3bfe7fd5_20_UpSampleNearest2d_cu_198c5ce24cuda3std3__45__cpo4rendE:
	.zero		1
	.type		_ZN51_INTERNAL_3bfe7fd5_20_UpSampleNearest2d_cu_198c5ce24cuda3std6ranges3__45__cpo4prevE,@object
	.size		_ZN51_INTERNAL_3bfe7fd5_20_UpSampleNearest2d_cu_198c5ce24cuda3std6ranges3__45__cpo4prevE,(_ZN51_INTERNAL_3bfe7fd5_20_UpSampleNearest2d_cu_198c5ce24cuda3std6ranges3__45__cpo9iter_moveE - _ZN51_INTERNAL_3bfe7fd5_20_UpSampleNearest2d_cu_198c5ce24cuda3std6ranges3__45__cpo4prevE)
_ZN51_INTERNAL_3bfe7fd5_20_UpSampleNearest2d_cu_198c5ce24cuda3std6ranges3__45__cpo4prevE:
	.zero		1
	.type		_ZN51_INTERNAL_3bfe7fd5_20_UpSampleNearest2d_cu_198c5ce24cuda3std6ranges3__45__cpo9iter_moveE,@object
	.size		_ZN51_INTERNAL_3bfe7fd5_20_UpSampleNearest2d_cu_198c5ce24cuda3std6ranges3__45__cpo9iter_moveE,(.L_13 - _ZN51_INTERNAL_3bfe7fd5_20_UpSampleNearest2d_cu_198c5ce24cuda3std6ranges3__45__cpo9iter_moveE)
_ZN51_INTERNAL_3bfe7fd5_20_UpSampleNearest2d_cu_198c5ce24cuda3std6ranges3__45__cpo9iter_moveE:
	.zero		1
.L_13:


//--------------------- .nv.constant0._ZN2at6native53_GLOBAL__N__3bfe7fd5_20_UpSampleNearest2d_cu_198c5ce237upsample_nearest2d_backward_out_frameIhlXadL_ZNS0_46nearest_neighbor_exact_bw_compute_source_indexEfiiEEEEvPKT_mmmmmmPS3_ff --------------------------
	.section	.nv.constant0._ZN2at6native53_GLOBAL__N__3bfe7fd5_20_UpSampleNearest2d_cu_198c5ce237upsample_nearest2d_backward_out_frameIhlXadL_ZNS0_46nearest_neighbor_exact_bw_compute_source_indexEfiiEEEEvPKT_mmmmmmPS3_ff,"a",@progbits
	.sectionflags	@""
	.align	4
.nv.constant0._ZN2at6native53_GLOBAL__N__3bfe7fd5_20_UpSampleNearest2d_cu_198c5ce237upsample_nearest2d_backward_out_frameIhlXadL_ZNS0_46nearest_neighbor_exact_bw_compute_source_indexEfiiEEEEvPKT_mmmmmmPS3_ff:
	.zero		600


//--------------------- .nv.constant0._ZN2at6native53_GLOBAL__N__3bfe7fd5_20_UpSampleNearest2d_cu_198c5ce237upsample_nearest2d_backward_out_frameIN3c108BFloat16EfXadL_ZNS0_46nearest_neighbor_exact_bw_compute_source_indexEfiiEEEEvPKT_mmmmmmPS5_ff --------------------------
	.section	.nv.constant0._ZN2at6native53_GLOBAL__N__3bfe7fd5_20_UpSampleNearest2d_cu_198c5ce237upsample_nearest2d_backward_out_frameIN3c108BFloat16EfXadL_ZNS0_46nearest_neighbor_exact_bw_compute_source_indexEfiiEEEEvPKT_mmmmmmPS5_ff,"a",@progbits
	.sectionflags	@""
	.align	4
.nv.constant0._ZN2at6native53_GLOBAL__N__3bfe7fd5_20_UpSampleNearest2d_cu_198c5ce237upsample_nearest2d_backward_out_frameIN3c108BFloat16EfXadL_ZNS0_46nearest_neighbor_exact_bw_compute_source_indexEfiiEEEEvPKT_mmmmmmPS5_ff:
	.zero		600


//--------------------- .nv.constant0._ZN2at6native53_GLOBAL__N__3bfe7fd5_20_UpSampleNearest2d_cu_198c5ce237upsample_nearest2d_backward_out_frameIN3c104HalfEfXadL_ZNS0_46nearest_neighbor_exact_bw_compute_source_indexEfiiEEEEvPKT_mmmmmmPS5_ff --------------------------
	.section	.nv.constant0._ZN2at6native53_GLOBAL__N__3bfe7fd5_20_UpSampleNearest2d_cu_198c5ce237upsample_nearest2d_backward_out_frameIN3c104HalfEfXadL_ZNS0_46nearest_neighbor_exact_bw_compute_source_indexEfiiEEEEvPKT_mmmmmmPS5_ff,"a",@progbits
	.sectionflags	@""
	.align	4
.nv.constant0._ZN2at6native53_GLOBAL__N__3bfe7fd5_20_UpSampleNearest2d_cu_198c5ce237upsample_nearest2d_backward_out_frameIN3c104HalfEfXadL_ZNS0_46nearest_neighbor_exact_bw_compute_source_indexEfiiEEEEvPKT_mmmmmmPS5_ff:
	.zero		600


//--------------------- .nv.constant0._ZN2at6native53_GLOBAL__N__3bfe7fd5_20_UpSampleNearest2d_cu_198c5ce237upsample_nearest2d_backward_out_frameIffXadL_ZNS0_46nearest_neighbor_exact_bw_compute_source_indexEfiiEEEEvPKT_mmmmmmPS3_ff --------------------------
	.section	.nv.constant0._ZN2at6native53_GLOBAL__N__3bfe7fd5_20_UpSampleNearest2d_cu_198c5ce237upsample_nearest2d_backward_out_frameIffXadL_ZNS0_46nearest_neighbor_exact_bw_compute_source_indexEfiiEEEEvPKT_mmmmmmPS3_ff,"a",@progbits
	.sectionflags	@""
	.align	4
.nv.constant0._ZN2at6native53_GLOBAL__N__3bfe7fd5_20_UpSampleNearest2d_cu_198c5ce237upsample_nearest2d_backward_out_frameIffXadL_ZNS0_46nearest_neighbor_exact_bw_compute_source_indexEfiiEEEEvPKT_mmmmmmPS3_ff:
	.zero		600


//--------------------- .nv.constant0._ZN2at6native53_GLOBAL__N__3bfe7fd5_20_UpSampleNearest2d_cu_198c5ce237upsample_nearest2d_backward_out_frameIddXadL_ZNS0_46nearest_neighbor_exact_bw_compute_source_indexEfiiEEEEvPKT_mmmmmmPS3_ff --------------------------
	.section	.nv.constant0._ZN2at6native53_GLOBAL__N__3bfe7fd5_20_UpSampleNearest2d_cu_198c5ce237upsample_nearest2d_backward_out_frameIddXadL_ZNS0_46nearest_neighbor_exact_bw_compute_source_indexEfiiEEEEvPKT_mmmmmmPS3_ff,"a",@progbits
	.sectionflags	@""
	.align	4
.nv.constant0._ZN2at6native53_GLOBAL__N__3bfe7fd5_20_UpSampleNearest2d_cu_198c5ce237upsample_nearest2d_backward_out_frameIddXadL_ZNS0_46nearest_neighbor_exact_bw_compute_source_indexEfiiEEEEvPKT_mmmmmmPS3_ff:
	.zero		600


//--------------------- .nv.constant0._ZN2at6native53_GLOBAL__N__3bfe7fd5_20_UpSampleNearest2d_cu_198c5ce242upsample_nearest2d_backward_nhwc_out_frameIhlXadL_ZNS0_46nearest_neighbor_exact_bw_compute_source_indexEfiiEEEEvPKT_PS3_mmmmmffm --------------------------
	.section	.nv.constant0._ZN2at6native53_GLOBAL__N__3bfe7fd5_20_UpSampleNearest2d_cu_198c5ce242upsample_nearest2d_backward_nhwc_out_frameIhlXadL_ZNS0_46nearest_neighbor_exact_bw_compute_source_indexEfiiEEEEvPKT_PS3_mmmmmffm,"a",@progbits
	.sectionflags	@""
	.align	4
.nv.constant0._ZN2at6native53_GLOBAL__N__3bfe7fd5_20_UpSampleNearest2d_cu_198c5ce242upsample_nearest2d_backward_nhwc_out_frameIhlXadL_ZNS0_46nearest_neighbor_exact_bw_compute_source_indexEfiiEEEEvPKT_PS3_mmmmmffm:
	.zero		600


//--------------------- .nv.constant0._ZN2at6native53_GLOBAL__N__3bfe7fd5_20_UpSampleNearest2d_cu_198c5ce242upsample_nearest2d_backward_nhwc_out_frameIN3c108BFloat16EfXadL_ZNS0_46nearest_neighbor_exact_bw_compute_source_indexEfiiEEEEvPKT_PS5_mmmmmffm --------------------------
	.section	.nv.constant0._ZN2at6native53_GLOBAL__N__3bfe7fd5_20_UpSampleNearest2d_cu_198c5ce242upsample_nearest2d_backward_nhwc_out_frameIN3c108BFloat16EfXadL_ZNS0_46nearest_neighbor_exact_bw_compute_source_indexEfiiEEEEvPKT_PS5_mmmmmffm,"a",@progbits
	.sectionflags	@""
	.align	4
.nv.constant0._ZN2at6native53_GLOBAL__N__3bfe7fd5_20_UpSampleNearest2d_cu_198c5ce242upsample_nearest2d_backward_nhwc_out_frameIN3c108BFloat16EfXadL_ZNS0_46nearest_neighbor_exact_bw_compute_source_indexEfiiEEEEvPKT_PS5_mmmmmffm:
	.zero		600


//--------------------- .nv.constant0._ZN2at6native53_GLOBAL__N__3bfe7fd5_20_UpSampleNearest2d_cu_198c5ce242upsample_nearest2d_backward_nhwc_out_frameIN3c104HalfEfXadL_ZNS0_46nearest_neighbor_exact_bw_compute_source_indexEfiiEEEEvPKT_PS5_mmmmmffm --------------------------
	.section	.nv.constant0._ZN2at6native53_GLOBAL__N__3bfe7fd5_20_UpSampleNearest2d_cu_198c5ce242upsample_nearest2d_backward_nhwc_out_frameIN3c104HalfEfXadL_ZNS0_46nearest_neighbor_exact_bw_compute_source_indexEfiiEEEEvPKT_PS5_mmmmmffm,"a",@progbits
	.sectionflags	@""
	.align	4
.nv.constant0._ZN2at6native53_GLOBAL__N__3bfe7fd5_20_UpSampleNearest2d_cu_198c5ce242upsample_nearest2d_backward_nhwc_out_frameIN3c104HalfEfXadL_ZNS0_46nearest_neighbor_exact_bw_compute_source_indexEfiiEEEEvPKT_PS5_mmmmmffm:
	.zero		600


//--------------------- .nv.constant0._ZN2at6native53_GLOBAL__N__3bfe7fd5_20_UpSampleNearest2d_cu_198c5ce242upsample_nearest2d_backward_nhwc_out_frameIffXadL_ZNS0_46nearest_neighbor_exact_bw_compute_source_indexEfiiEEEEvPKT_PS3_mmmmmffm --------------------------
	.section	.nv.constant0._ZN2at6native53_GLOBAL__N__3bfe7fd5_20_UpSampleNearest2d_cu_198c5ce242upsample_nearest2d_backward_nhwc_out_frameIffXadL_ZNS0_46nearest_neighbor_exact_bw_compute_source_indexEfiiEEEEvPKT_PS3_mmmmmffm,"a",@progbits
	.sectionflags	@""
	.align	4
.nv.constant0._ZN2at6native53_GLOBAL__N__3bfe7fd5_20_UpSampleNearest2d_cu_198c5ce242upsample_nearest2d_backward_nhwc_out_frameIffXadL_ZNS0_46nearest_neighbor_exact_bw_compute_source_indexEfiiEEEEvPKT_PS3_mmmmmffm:
	.zero		600


//--------------------- .nv.constant0._ZN2at6native53_GLOBAL__N__3bfe7fd5_20_UpSampleNearest2d_cu_198c5ce242upsample_nearest2d_backward_nhwc_out_frameIddXadL_ZNS0_46nearest_neighbor_exact_bw_compute_source_indexEfiiEEEEvPKT_PS3_mmmmmffm --------------------------
	.section	.nv.constant0._ZN2at6native53_GLOBAL__N__3bfe7fd5_20_UpSampleNearest2d_cu_198c5ce242upsample_nearest2d_backward_nhwc_out_frameIddXadL_ZNS0_46nearest_neighbor_exact_bw_compute_source_indexEfiiEEEEvPKT_PS3_mmmmmffm,"a",@progbits
	.sectionflags	@""
	.align	4
.nv.constant0._ZN2at6native53_GLOBAL__N__3bfe7fd5_20_UpSampleNearest2d_cu_198c5ce242upsample_nearest2d_backward_nhwc_out_frameIddXadL_ZNS0_46nearest_neighbor_exact_bw_compute_source_indexEfiiEEEEvPKT_PS3_mmmmmffm:
	.zero		600


//--------------------- .nv.constant0._ZN2at6native53_GLOBAL__N__3bfe7fd5_20_UpSampleNearest2d_cu_198c5ce237upsample_nearest2d_backward_out_frameIhlXadL_ZNS0_40nearest_neighbor_bw_compute_source_indexEfiiEEEEvPKT_mmmmmmPS3_ff --------------------------
	.section	.nv.constant0._ZN2at6native53_GLOBAL__N__3bfe7fd5_20_UpSampleNearest2d_cu_198c5ce237upsample_nearest2d_backward_out_frameIhlXadL_ZNS0_40nearest_neighbor_bw_compute_source_indexEfiiEEEEvPKT_mmmmmmPS3_ff,"a",@progbits
	.sectionflags	@""
	.align	4
.nv.constant0._ZN2at6native53_GLOBAL__N__3bfe7fd5_20_UpSampleNearest2d_cu_198c5ce237upsample_nearest2d_backward_out_frameIhlXadL_ZNS0_40nearest_neighbor_bw_compute_source_indexEfiiEEEEvPKT_mmmmmmPS3_ff:
	.zero		600


//--------------------- .nv.constant0._ZN2at6native53_GLOBAL__N__3bfe7fd5_20_UpSampleNearest2d_cu_198c5ce237upsample_nearest2d_backward_out_frameIN3c108BFloat16EfXadL_ZNS0_40nearest_neighbor_bw_compute_source_indexEfiiEEEEvPKT_mmmmmmPS5_ff --------------------------
	.section	.nv.constant0._ZN2at6native53_GLOBAL__N__3bfe7fd5_20_UpSampleNearest2d_cu_198c5ce237upsample_nearest2d_backward_out_frameIN3c108BFloat16EfXadL_ZNS0_40nearest_neighbor_bw_compute_source_indexEfiiEEEEvPKT_mmmmmmPS5_ff,"a",@progbits
	.sectionflags	@""
	.align	4
.nv.constant0._ZN2at6native53_GLOBAL__N__3bfe7fd5_20_UpSampleNearest2d_cu_198c5ce237upsample_nearest2d_backward_out_frameIN3c108BFloat16EfXadL_ZNS0_40nearest_neighbor_bw_compute_source_indexEfiiEEEEvPKT_mmmmmmPS5_ff:
	.zero		600


//--------------------- .nv.constant0._ZN2at6native53_GLOBAL__N__3bfe7fd5_20_UpSampleNearest2d_cu_198c5ce237upsample_nearest2d_backward_out_frameIN3c104HalfEfXadL_ZNS0_40nearest_neighbor_bw_compute_source_indexEfiiEEEEvPKT_mmmmmmPS5_ff --------------------------
	.section	.nv.constant0._ZN2at6native53_GLOBAL__N__3bfe7fd5_20_UpSampleNearest2d_cu_198c5ce237upsample_nearest2d_backward_out_frameIN3c104HalfEfXadL_ZNS0_40nearest_neighbor_bw_compute_source_indexEfiiEEEEvPKT_mmmmmmPS5_ff,"a",@progbits
	.sectionflags	@""
	.align	4
.nv.constant0._ZN2at6native53_GLOBAL__N__3bfe7fd5_20_UpSampleNearest2d_cu_198c5ce237upsample_nearest2d_backward_out_frameIN3c104HalfEfXadL_ZNS0_40nearest_neighbor_bw_compute_source_indexEfiiEEEEvPKT_mmmmmmPS5_ff:
	.zero		600


//--------------------- .nv.constant0._ZN2at6native53_GLOBAL__N__3bfe7fd5_20_UpSampleNearest2d_cu_198c5ce237upsample_nearest2d_backward_out_frameIffXadL_ZNS0_40nearest_neighbor_bw_compute_source_indexEfiiEEEEvPKT_mmmmmmPS3_ff --------------------------
	.section	.nv.constant0._ZN2at6native53_GLOBAL__N__3bfe7fd5_20_UpSampleNearest2d_cu_198c5ce237upsample_nearest2d_backward_out_frameIffXadL_ZNS0_40nearest_neighbor_bw_compute_source_indexEfiiEEEEvPKT_mmmmmmPS3_ff,"a",@progbits
	.sectionflags	@""
	.align	4
.nv.constant0._ZN2at6native53_GLOBAL__N__3bfe7fd5_20_UpSampleNearest2d_cu_198c5ce237upsample_nearest2d_backward_out_frameIffXadL_ZNS0_40nearest_neighbor_bw_compute_source_indexEfiiEEEEvPKT_mmmmmmPS3_ff:
	.zero		600


//--------------------- .nv.constant0._ZN2at6native53_GLOBAL__N__3bfe7fd5_20_UpSampleNearest2d_cu_198c5ce237upsample_nearest2d_backward_out_frameIddXadL_ZNS0_40nearest_neighbor_bw_compute_source_indexEfiiEEEEvPKT_mmmmmmPS3_ff --------------------------
	.section	.nv.constant0._ZN2at6native53_GLOBAL__N__3bfe7fd5_20_UpSampleNearest2d_cu_198c5ce237upsample_nearest2d_backward_out_frameIddXadL_ZNS0_40nearest_neighbor_bw_compute_source_indexEfiiEEEEvPKT_mmmmmmPS3_ff,"a",@progbits
	.sectionflags	@""
	.align	4
.nv.constant0._ZN2at6native53_GLOBAL__N__3bfe7fd5_20_UpSampleNearest2d_cu_198c5ce237upsample_nearest2d_backward_out_frameIddXadL_ZNS0_40nearest_neighbor_bw_compute_source_indexEfiiEEEEvPKT_mmmmmmPS3_ff:
	.zero		600


//--------------------- .nv.constant0._ZN2at6native53_GLOBAL__N__3bfe7fd5_20_UpSampleNearest2d_cu_198c5ce242upsample_nearest2d_backward_nhwc_out_frameIhlXadL_ZNS0_40nearest_neighbor_bw_compute_source_indexEfiiEEEEvPKT_PS3_mmmmmffm --------------------------
	.section	.nv.constant0._ZN2at6native53_GLOBAL__N__3bfe7fd5_20_UpSampleNearest2d_cu_198c5ce242upsample_nearest2d_backward_nhwc_out_frameIhlXadL_ZNS0_40nearest_neighbor_bw_compute_source_indexEfiiEEEEvPKT_PS3_mmmmmffm,"a",@progbits
	.sectionflags	@""
	.align	4
.nv.constant0._ZN2at6native53_GLOBAL__N__3bfe7fd5_20_UpSampleNearest2d_cu_198c5ce242upsample_nearest2d_backward_nhwc_out_frameIhlXadL_ZNS0_40nearest_neighbor_bw_compute_source_indexEfiiEEEEvPKT_PS3_mmmmmffm:
	.zero		600


//--------------------- .nv.constant0._ZN2at6native53_GLOBAL__N__3bfe7fd5_20_UpSampleNearest2d_cu_198c5ce242upsample_nearest2d_backward_nhwc_out_frameIN3c108BFloat16EfXadL_ZNS0_40nearest_neighbor_bw_compute_source_indexEfiiEEEEvPKT_PS5_mmmmmffm --------------------------
	.section	.nv.constant0._ZN2at6native53_GLOBAL__N__3bfe7fd5_20_UpSampleNearest2d_cu_198c5ce242upsample_nearest2d_backward_nhwc_out_frameIN3c108BFloat16EfXadL_ZNS0_40nearest_neighbor_bw_compute_source_indexEfiiEEEEvPKT_PS5_mmmmmffm,"a",@progbits
	.sectionflags	@""
	.align	4
.nv.constant0._ZN2at6native53_GLOBAL__N__3bfe7fd5_20_UpSampleNearest2d_cu_198c5ce242upsample_nearest2d_backward_nhwc_out_frameIN3c108BFloat16EfXadL_ZNS0_40nearest_neighbor_bw_compute_source_indexEfiiEEEEvPKT_PS5_mmmmmffm:
	.zero		600


//--------------------- .nv.constant0._ZN2at6native53_GLOBAL__N__3bfe7fd5_20_UpSampleNearest2d_cu_198c5ce242upsample_nearest2d_backward_nhwc_out_frameIN3c104HalfEfXadL_ZNS0_40nearest_neighbor_bw_compute_source_indexEfiiEEEEvPKT_PS5_mmmmmffm --------------------------
	.section	.nv.constant0._ZN2at6native53_GLOBAL__N__3bfe7fd5_20_UpSampleNearest2d_cu_198c5ce242upsample_nearest2d_backward_nhwc_out_frameIN3c104HalfEfXadL_ZNS0_40nearest_neighbor_bw_compute_source_indexEfiiEEEEvPKT_PS5_mmmmmffm,"a",@progbits
	.sectionflags	@""
	.align	4
.nv.constant0._ZN2at6native53_GLOBAL__N__3bfe7fd5_20_UpSampleNearest2d_cu_198c5ce242upsample_nearest2d_backward_nhwc_out_frameIN3c104HalfEfXadL_ZNS0_40nearest_neighbor_bw_compute_source_indexEfiiEEEEvPKT_PS5_mmmmmffm:
	.zero		600


//--------------------- .nv.constant0._ZN2at6native53_GLOBAL__N__3bfe7fd5_20_UpSampleNearest2d_cu_198c5ce242upsample_nearest2d_backward_nhwc_out_frameIffXadL_ZNS0_40nearest_neighbor_bw_compute_source_indexEfiiEEEEvPKT_PS3_mmmmmffm --------------------------
	.section	.nv.constant0._ZN2at6native53_GLOBAL__N__3bfe7fd5_20_UpSampleNearest2d_cu_198c5ce242upsample_nearest2d_backward_nhwc_out_frameIffXadL_ZNS0_40nearest_neighbor_bw_compute_source_indexEfiiEEEEvPKT_PS3_mmmmmffm,"a",@progbits
	.sectionflags	@""
	.align	4
.nv.constant0._ZN2at6native53_GLOBAL__N__3bfe7fd5_20_UpSampleNearest2d_cu_198c5ce242upsample_nearest2d_backward_nhwc_out_frameIffXadL_ZNS0_40nearest_neighbor_bw_compute_source_indexEfiiEEEEvPKT_PS3_mmmmmffm:
	.zero		600


//--------------------- .nv.constant0._ZN2at6native53_GLOBAL__N__3bfe7fd5_20_UpSampleNearest2d_cu_198c5ce242upsample_nearest2d_backward_nhwc_out_frameIddXadL_ZNS0_40nearest_neighbor_bw_compute_source_indexEfiiEEEEvPKT_PS3_mmmmmffm --------------------------
	.section	.nv.constant0._ZN2at6native53_GLOBAL__N__3bfe7fd5_20_UpSampleNearest2d_cu_198c5ce242upsample_nearest2d_backward_nhwc_out_frameIddXadL_ZNS0_40nearest_neighbor_bw_compute_source_indexEfiiEEEEvPKT_PS3_mmmmmffm,"a",@progbits
	.sectionflags	@""
	.align	4
.nv.constant0._ZN2at6native53_GLOBAL__N__3bfe7fd5_20_UpSampleNearest2d_cu_198c5ce242upsample_nearest2d_backward_nhwc_out_frameIddXadL_ZNS0_40nearest_neighbor_bw_compute_source_indexEfiiEEEEvPKT_PS3_mmmmmffm:
	.zero		600


//--------------------- .nv.constant0._ZN2at6native53_GLOBAL__N__3bfe7fd5_20_UpSampleNearest2d_cu_198c5ce228upsample_nearest2d_out_frameIhXadL_ZNS0_43nearest_neighbor_exact_compute_source_indexEfiiEEEEvPKT_PS3_mmmmmff --------------------------
	.section	.nv.constant0._ZN2at6native53_GLOBAL__N__3bfe7fd5_20_UpSampleNearest2d_cu_198c5ce228upsample_nearest2d_out_frameIhXadL_ZNS0_43nearest_neighbor_exact_compute_source_indexEfiiEEEEvPKT_PS3_mmmmmff,"a",@progbits
	.sectionflags	@""
	.align	4
.nv.constant0._ZN2at6native53_GLOBAL__N__3bfe7fd5_20_UpSampleNearest2d_cu_198c5ce228upsample_nearest2d_out_frameIhXadL_ZNS0_43nearest_neighbor_exact_compute_source_indexEfiiEEEEvPKT_PS3_mmmmmff:
	.zero		592


//--------------------- .nv.constant0._ZN2at6native53_GLOBAL__N__3bfe7fd5_20_UpSampleNearest2d_cu_198c5ce228upsample_nearest2d_out_frameIN3c108BFloat16EXadL_ZNS0_43nearest_neighbor_exact_compute_source_indexEfiiEEEEvPKT_PS5_mmmmmff --------------------------
	.section	.nv.constant0._ZN2at6native53_GLOBAL__N__3bfe7fd5_20_UpSampleNearest2d_cu_198c5ce228upsample_nearest2d_out_frameIN3c108BFloat16EXadL_ZNS0_43nearest_neighbor_exact_compute_source_indexEfiiEEEEvPKT_PS5_mmmmmff,"a",@progbits
	.sectionflags	@""
	.align	4
.nv.constant0._ZN2at6native53_GLOBAL__N__3bfe7fd5_20_UpSampleNearest2d_cu_198c5ce228upsample_nearest2d_out_frameIN3c108BFloat16EXadL_ZNS0_43nearest_neighbor_exact_compute_source_indexEfiiEEEEvPKT_PS5_mmmmmff:
	.zero		592


//--------------------- .nv.constant0._ZN2at6native53_GLOBAL__N__3bfe7fd5_20_UpSampleNearest2d_cu_198c5ce228upsample_nearest2d_out_frameIN3c104HalfEXadL_ZNS0_43nearest_neighbor_exact_compute_source_indexEfiiEEEEvPKT_PS5_mmmmmff --------------------------
	.section	.nv.constant0._ZN2at6native53_GLOBAL__N__3bfe7fd5_20_UpSampleNearest2d_cu_198c5ce228upsample_nearest2d_out_frameIN3c104HalfEXadL_ZNS0_43nearest_neighbor_exact_compute_source_indexEfiiEEEEvPKT_PS5_mmmmmff,"a",@progbits
	.sectionflags	@""
	.align	4
.nv.constant0._ZN2at6native53_GLOBAL__N__3bfe7fd5_20_UpSampleNearest2d_cu_198c5ce228upsample_nearest2d_out_frameIN3c104HalfEXadL_ZNS0_43nearest_neighbor_exact_compute_source_indexEfiiEEEEvPKT_PS5_mmmmmff:
	.zero		592


//--------------------- .nv.constant0._ZN2at6native53_GLOBAL__N__3bfe7fd5_20_UpSampleNearest2d_cu_198c5ce228upsample_nearest2d_out_frameIfXadL_ZNS0_43nearest_neighbor_exact_compute_source_indexEfiiEEEEvPKT_PS3_mmmmmff --------------------------
	.section	.nv.constant0._ZN2at6native53_GLOBAL__N__3bfe7fd5_20_UpSampleNearest2d_cu_198c5ce228upsample_nearest2d_out_frameIfXadL_ZNS0_43nearest_neighbor_exact_compute_source_indexEfiiEEEEvPKT_PS3_mmmmmff,"a",@progbits
	.sectionflags	@""
	.align	4
.nv.constant0._ZN2at6native53_GLOBAL__N__3bfe7fd5_20_UpSampleNearest2d_cu_198c5ce228upsample_nearest2d_out_frameIfXadL_ZNS0_43nearest_neighbor_exact_compute_source_indexEfiiEEEEvPKT_PS3_mmmmmff:
	.zero		592


//--------------------- .nv.constant0._ZN2at6native53_GLOBAL__N__3bfe7fd5_20_UpSampleNearest2d_cu_198c5ce228upsample_nearest2d_out_frameIdXadL_ZNS0_43nearest_neighbor_exact_compute_source_indexEfiiEEEEvPKT_PS3_mmmmmff --------------------------
	.section	.nv.constant0._ZN2at6native53_GLOBAL__N__3bfe7fd5_20_UpSampleNearest2d_cu_198c5ce228upsample_nearest2d_out_frameIdXadL_ZNS0_43nearest_neighbor_exact_compute_source_indexEfiiEEEEvPKT_PS3_mmmmmff,"a",@progbits
	.sectionflags	@""
	.align	4
.nv.constant0._ZN2at6native53_GLOBAL__N__3bfe7fd5_20_UpSampleNearest2d_cu_198c5ce228upsample_nearest2d_out_frameIdXadL_ZNS0_43nearest_neighbor_exact_compute_source_indexEfiiEEEEvPKT_PS3_mmmmmff:
	.zero		592


//--------------------- .nv.constant0._ZN2at6native53_GLOBAL__N__3bfe7fd5_20_UpSampleNearest2d_cu_198c5ce233upsample_nearest2d_nhwc_out_frameIhXadL_ZNS0_43nearest_neighbor_exact_compute_source_indexEfiiEEEEvPKT_PS3_mmmmmffm --------------------------
	.section	.nv.constant0._ZN2at6native53_GLOBAL__N__3bfe7fd5_20_UpSampleNearest2d_cu_198c5ce233upsample_nearest2d_nhwc_out_frameIhXadL_ZNS0_43nearest_neighbor_exact_compute_source_indexEfiiEEEEvPKT_PS3_mmmmmffm,"a",@progbits
	.sectionflags	@""
	.align	4
.nv.constant0._ZN2at6native53_GLOBAL__N__3bfe7fd5_20_UpSampleNearest2d_cu_198c5ce233upsample_nearest2d_nhwc_out_frameIhXadL_ZNS0_43nearest_neighbor_exact_compute_source_indexEfiiEEEEvPKT_PS3_mmmmmffm:
	.zero		600


//--------------------- .nv.constant0._ZN2at6native53_GLOBAL__N__3bfe7fd5_20_UpSampleNearest2d_cu_198c5ce233upsample_nearest2d_nhwc_out_frameIN3c108BFloat16EXadL_ZNS0_43nearest_neighbor_exact_compute_source_indexEfiiEEEEvPKT_PS5_mmmmmffm --------------------------
	.section	.nv.constant0._ZN2at6native53_GLOBAL__N__3bfe7fd5_20_UpSampleNearest2d_cu_198c5ce233upsample_nearest2d_nhwc_out_frameIN3c108BFloat16EXadL_ZNS0_43nearest_neighbor_exact_compute_source_indexEfiiEEEEvPKT_PS5_mmmmmffm,"a",@progbits
	.sectionflags	@""
	.align	4
.nv.constant0._ZN2at6native53_GLOBAL__N__3bfe7fd5_20_UpSampleNearest2d_cu_198c5ce233upsample_nearest2d_nhwc_out_frameIN3c108BFloat16EXadL_ZNS0_43nearest_neighbor_exact_compute_source_indexEfiiEEEEvPKT_PS5_mmmmmffm:
	.zero		600


//--------------------- .nv.constant0._ZN2at6native53_GLOBAL__N__3bfe7fd5_20_UpSampleNearest2d_cu_198c5ce233upsample_nearest2d_nhwc_out_frameIN3c104HalfEXadL_ZNS0_43nearest_neighbor_exact_compute_source_indexEfiiEEEEvPKT_PS5_mmmmmffm --------------------------
	.section	.nv.constant0._ZN2at6native53_GLOBAL__N__3bfe7fd5_20_UpSampleNearest2d_cu_198c5ce233upsample_nearest2d_nhwc_out_frameIN3c104HalfEXadL_ZNS0_43nearest_neighbor_exact_compute_source_indexEfiiEEEEvPKT_PS5_mmmmmffm,"a",@progbits
	.sectionflags	@""
	.align	4
.nv.constant0._ZN2at6native53_GLOBAL__N__3bfe7fd5_20_UpSampleNearest2d_cu_198c5ce233upsample_nearest2d_nhwc_out_frameIN3c104HalfEXadL_ZNS0_43nearest_neighbor_exact_compute_source_indexEfiiEEEEvPKT_PS5_mmmmmffm:
	.zero		600


//--------------------- .nv.constant0._ZN2at6native53_GLOBAL__N__3bfe7fd5_20_UpSampleNearest2d_cu_198c5ce233upsample_nearest2d_nhwc_out_frameIfXadL_ZNS0_43nearest_neighbor_exact_compute_source_indexEfiiEEEEvPKT_PS3_mmmmmffm --------------------------
	.section	.nv.constant0._ZN2at6native53_GLOBAL__N__3bfe7fd5_20_UpSampleNearest2d_cu_198c5ce233upsample_nearest2d_nhwc_out_frameIfXadL_ZNS0_43nearest_neighbor_exact_compute_source_indexEfiiEEEEvPKT_PS3_mmmmmffm,"a",@progbits
	.sectionflags	@""
	.align	4
.nv.constant0._ZN2at6native53_GLOBAL__N__3bfe7fd5_20_UpSampleNearest2d_cu_198c5ce233upsample_nearest2d_nhwc_out_frameIfXadL_ZNS0_43nearest_neighbor_exact_compute_source_indexEfiiEEEEvPKT_PS3_mmmmmffm:
	.zero		600


//--------------------- .nv.constant0._ZN2at6native53_GLOBAL__N__3bfe7fd5_20_UpSampleNearest2d_cu_198c5ce233upsample_nearest2d_nhwc_out_frameIdXadL_ZNS0_43nearest_neighbor_exact_compute_source_indexEfiiEEEEvPKT_PS3_mmmmmffm --------------------------
	.section	.nv.constant0._ZN2at6native53_GLOBAL__N__3bfe7fd5_20_UpSampleNearest2d_cu_198c5ce233upsample_nearest2d_nhwc_out_frameIdXadL_ZNS0_43nearest_neighbor_exact_compute_source_indexEfiiEEEEvPKT_PS3_mmmmmffm,"a",@progbits
	.sectionflags	@""
	.align	4
.nv.constant0._ZN2at6native53_GLOBAL__N__3bfe7fd5_20_UpSampleNearest2d_cu_198c5ce233upsample_nearest2d_nhwc_out_frameIdXadL_ZNS0_43nearest_neighbor_exact_compute_source_indexEfiiEEEEvPKT_PS3_mmmmmffm:
	.zero		600


//--------------------- .nv.constant0._ZN2at6native53_GLOBAL__N__3bfe7fd5_20_UpSampleNearest2d_cu_198c5ce228upsample_nearest2d_out_frameIhXadL_ZNS0_37nearest_neighbor_compute_source_indexEfiiEEEEvPKT_PS3_mmmmmff --------------------------
	.section	.nv.constant0._ZN2at6native53_GLOBAL__N__3bfe7fd5_20_UpSampleNearest2d_cu_198c5ce228upsample_nearest2d_out_frameIhXadL_ZNS0_37nearest_neighbor_compute_source_indexEfiiEEEEvPKT_PS3_mmmmmff,"a",@progbits
	.sectionflags	@""
	.align	4
.nv.constant0._ZN2at6native53_GLOBAL__N__3bfe7fd5_20_UpSampleNearest2d_cu_198c5ce228upsample_nearest2d_out_frameIhXadL_ZNS0_37nearest_neighbor_compute_source_indexEfiiEEEEvPKT_PS3_mmmmmff:
	.zero		592


//--------------------- .nv.constant0._ZN2at6native53_GLOBAL__N__3bfe7fd5_20_UpSampleNearest2d_cu_198c5ce228upsample_nearest2d_out_frameIN3c108BFloat16EXadL_ZNS0_37nearest_neighbor_compute_source_indexEfiiEEEEvPKT_PS5_mmmmmff --------------------------
	.section	.nv.constant0._ZN2at6native53_GLOBAL__N__3bfe7fd5_20_UpSampleNearest2d_cu_198c5ce228upsample_nearest2d_out_frameIN3c108BFloat16EXadL_ZNS0_37nearest_neighbor_compute_source_indexEfiiEEEEvPKT_PS5_mmmmmff,"a",@progbits
	.sectionflags	@""
	.align	4
.nv.constant0._ZN2at6native53_GLOBAL__N__3bfe7fd5_20_UpSampleNearest2d_cu_198c5ce228upsample_nearest2d_out_frameIN3c108BFloat16EXadL_ZNS0_37nearest_neighbor_compute_source_indexEfiiEEEEvPKT_PS5_mmmmmff:
	.zero		592


//--------------------- .nv.constant0._ZN2at6native53_GLOBAL__N__3bfe7fd5_20_UpSampleNearest2d_cu_198c5ce228upsample_nearest2d_out_frameIN3c104HalfEXadL_ZNS0_37nearest_neighbor_compute_source_indexEfiiEEEEvPKT_PS5_mmmmmff --------------------------
	.section	.nv.constant0._ZN2at6native53_GLOBAL__N__3bfe7fd5_20_UpSampleNearest2d_cu_198c5ce228upsample_nearest2d_out_frameIN3c104HalfEXadL_ZNS0_37nearest_neighbor_compute_source_indexEfiiEEEEvPKT_PS5_mmmmmff,"a",@progbits
	.sectionflags	@""
	.align	4
.nv.constant0._ZN2at6native53_GLOBAL__N__3bfe7fd5_20_UpSampleNearest2d_cu_198c5ce228upsample_nearest2d_out_frameIN3c104HalfEXadL_ZNS0_37nearest_neighbor_compute_source_indexEfiiEEEEvPKT_PS5_mmmmmff:
	.zero		592


//--------------------- .nv.constant0._ZN2at6native53_GLOBAL__N__3bfe7fd5_20_UpSampleNearest2d_cu_198c5ce228upsample_nearest2d_out_frameIfXadL_ZNS0_37nearest_neighbor_compute_source_indexEfiiEEEEvPKT_PS3_mmmmmff --------------------------
	.section	.nv.constant0._ZN2at6native53_GLOBAL__N__3bfe7fd5_20_UpSampleNearest2d_cu_198c5ce228upsample_nearest2d_out_frameIfXadL_ZNS0_37nearest_neighbor_compute_source_indexEfiiEEEEvPKT_PS3_mmmmmff,"a",@progbits
	.sectionflags	@""
	.align	4
.nv.constant0._ZN2at6native53_GLOBAL__N__3bfe7fd5_20_UpSampleNearest2d_cu_198c5ce228upsample_nearest2d_out_frameIfXadL_ZNS0_37nearest_neighbor_compute_source_indexEfiiEEEEvPKT_PS3_mmmmmff:
	.zero		592


//--------------------- .nv.constant0._ZN2at6native53_GLOBAL__N__3bfe7fd5_20_UpSampleNearest2d_cu_198c5ce228upsample_nearest2d_out_frameIdXadL_ZNS0_37nearest_neighbor_compute_source_indexEfiiEEEEvPKT_PS3_mmmmmff --------------------------
	.section	.nv.constant0._ZN2at6native53_GLOBAL__N__3bfe7fd5_20_UpSampleNearest2d_cu_198c5ce228upsample_nearest2d_out_frameIdXadL_ZNS0_37nearest_neighbor_compute_source_indexEfiiEEEEvPKT_PS3_mmmmmff,"a",@progbits
	.sectionflags	@""
	.align	4
.nv.constant0._ZN2at6native53_GLOBAL__N__3bfe7fd5_20_UpSampleNearest2d_cu_198c5ce228upsample_nearest2d_out_frameIdXadL_ZNS0_37nearest_neighbor_compute_source_indexEfiiEEEEvPKT_PS3_mmmmmff:
	.zero		592


//--------------------- .nv.constant0._ZN2at6native53_GLOBAL__N__3bfe7fd5_20_UpSampleNearest2d_cu_198c5ce233upsample_nearest2d_nhwc_out_frameIhXadL_ZNS0_37nearest_neighbor_compute_source_indexEfiiEEEEvPKT_PS3_mmmmmffm --------------------------
	.section	.nv.constant0._ZN2at6native53_GLOBAL__N__3bfe7fd5_20_UpSampleNearest2d_cu_198c5ce233upsample_nearest2d_nhwc_out_frameIhXadL_ZNS0_37nearest_neighbor_compute_source_indexEfiiEEEEvPKT_PS3_mmmmmffm,"a",@progbits
	.sectionflags	@""
	.align	4
.nv.constant0._ZN2at6native53_GLOBAL__N__3bfe7fd5_20_UpSampleNearest2d_cu_198c5ce233upsample_nearest2d_nhwc_out_frameIhXadL_ZNS0_37nearest_neighbor_compute_source_indexEfiiEEEEvPKT_PS3_mmmmmffm:
	.zero		600


//--------------------- .nv.constant0._ZN2at6native53_GLOBAL__N__3bfe7fd5_20_UpSampleNearest2d_cu_198c5ce233upsample_nearest2d_nhwc_out_frameIN3c108BFloat16EXadL_ZNS0_37nearest_neighbor_compute_source_indexEfiiEEEEvPKT_PS5_mmmmmffm --------------------------
	.section	.nv.constant0._ZN2at6native53_GLOBAL__N__3bfe7fd5_20_UpSampleNearest2d_cu_198c5ce233upsample_nearest2d_nhwc_out_frameIN3c108BFloat16EXadL_ZNS0_37nearest_neighbor_compute_source_indexEfiiEEEEvPKT_PS5_mmmmmffm,"a",@progbits
	.sectionflags	@""
	.align	4
.nv.constant0._ZN2at6native53_GLOBAL__N__3bfe7fd5_20_UpSampleNearest2d_cu_198c5ce233upsample_nearest2d_nhwc_out_frameIN3c108BFloat16EXadL_ZNS0_37nearest_neighbor_compute_source_indexEfiiEEEEvPKT_PS5_mmmmmffm:
	.zero		600


//--------------------- .nv.constant0._ZN2at6native53_GLOBAL__N__3bfe7fd5_20_UpSampleNearest2d_cu_198c5ce233upsample_nearest2d_nhwc_out_frameIN3c104HalfEXadL_ZNS0_37nearest_neighbor_compute_source_indexEfiiEEEEvPKT_PS5_mmmmmffm --------------------------
	.section	.nv.constant0._ZN2at6native53_GLOBAL__N__3bfe7fd5_20_UpSampleNearest2d_cu_198c5ce233upsample_nearest2d_nhwc_out_frameIN3c104HalfEXadL_ZNS0_37nearest_neighbor_compute_source_indexEfiiEEEEvPKT_PS5_mmmmmffm,"a",@progbits
	.sectionflags	@""
	.align	4
.nv.constant0._ZN2at6native53_GLOBAL__N__3bfe7fd5_20_UpSampleNearest2d_cu_198c5ce233upsample_nearest2d_nhwc_out_frameIN3c104HalfEXadL_ZNS0_37nearest_neighbor_compute_source_indexEfiiEEEEvPKT_PS5_mmmmmffm:
	.zero		600


//--------------------- .nv.constant0._ZN2at6native53_GLOBAL__N__3bfe7fd5_20_UpSampleNearest2d_cu_198c5ce233upsample_nearest2d_nhwc_out_frameIfXadL_ZNS0_37nearest_neighbor_compute_source_indexEfiiEEEEvPKT_PS3_mmmmmffm --------------------------
	.section	.nv.constant0._ZN2at6native53_GLOBAL__N__3bfe7fd5_20_UpSampleNearest2d_cu_198c5ce233upsample_nearest2d_nhwc_out_frameIfXadL_ZNS0_37nearest_neighbor_compute_source_indexEfiiEEEEvPKT_PS3_mmmmmffm,"a",@progbits
	.sectionflags	@""
	.align	4
.nv.constant0._ZN2at6native53_GLOBAL__N__3bfe7fd5_20_UpSampleNearest2d_cu_198c5ce233upsample_nearest2d_nhwc_out_frameIfXadL_ZNS0_37nearest_neighbor_compute_source_indexEfiiEEEEvPKT_PS3_mmmmmffm:
	.zero		600


//--------------------- .nv.constant0._ZN2at6native53_GLOBAL__N__3bfe7fd5_20_UpSampleNearest2d_cu_198c5ce233upsample_nearest2d_nhwc_out_frameIdXadL_ZNS0_37nearest_neighbor_compute_source_indexEfiiEEEEvPKT_PS3_mmmmmffm --------------------------
	.section	.nv.constant0._ZN2at6native53_GLOBAL__N__3bfe7fd5_20_UpSampleNearest2d_cu_198c5ce233upsample_nearest2d_nhwc_out_frameIdXadL_ZNS0_37nearest_neighbor_compute_source_indexEfiiEEEEvPKT_PS3_mmmmmffm,"a",@progbits
	.sectionflags	@""
	.align	4
.nv.constant0._ZN2at6native53_GLOBAL__N__3bfe7fd5_20_UpSampleNearest2d_cu_198c5ce233upsample_nearest2d_nhwc_out_frameIdXadL_ZNS0_37nearest_neighbor_compute_source_indexEfiiEEEEvPKT_PS3_mmmmmffm:
	.zero		600


//--------------------- SYMBOLS --------------------------

	.type		.nv.reservedSmem.offset0,@object
	.size		.nv.reservedSmem.offset0,0x4
